def matmul_kernel(
    a_ptr,
    b_ptr,
    c_ptr,
    M,
    N,
    K,
    stride_am,
    stride_ak,
    stride_bk,
    stride_bn,
    stride_cm,
    stride_cn,
    BLOCK_M: tl.constexpr,
    BLOCK_N: tl.constexpr,
    BLOCK_K: tl.constexpr,
    GROUP_M: tl.constexpr,
):
    pid = tl.program_id(axis=0)
    num_pid_m = tl.cdiv(M, BLOCK_M)
    num_pid_n = tl.cdiv(N, BLOCK_N)
    num_pid_in_group = GROUP_M * num_pid_n
    group_id = pid // num_pid_in_group
    first_pid_m = group_id * GROUP_M
    group_size_m = min(num_pid_m - first_pid_m, GROUP_M)
    pid_m = first_pid_m + ((pid % num_pid_in_group) % group_size_m)
    pid_n = (pid % num_pid_in_group) // group_size_m

    offs_am = (pid_m * BLOCK_M + tl.arange(0, BLOCK_M)) % M
    offs_bn = (pid_n * BLOCK_N + tl.arange(0, BLOCK_N)) % N
    offs_k = tl.arange(0, BLOCK_K)
    a_ptrs = a_ptr + offs_am[:, None] * stride_am + offs_k[None, :] * stride_ak
    b_ptrs = b_ptr + offs_k[:, None] * stride_bk + offs_bn[None, :] * stride_bn

    acc = tl.zeros((BLOCK_M, BLOCK_N), dtype=tl.float32)
    for kk in range(0, tl.cdiv(K, BLOCK_K)):
        a = tl.load(a_ptrs, mask=offs_k[None, :] < K - kk * BLOCK_K, other=0.0)
        b = tl.load(b_ptrs, mask=offs_k[:, None] < K - kk * BLOCK_K, other=0.0)
        acc = tl.dot(a, b, acc)
        a_ptrs += BLOCK_K * stride_ak
        b_ptrs += BLOCK_K * stride_bk

    c = acc.to(c_ptr.dtype.element_ty)
    offs_cm = pid_m * BLOCK_M + tl.arange(0, BLOCK_M)
    offs_cn = pid_n * BLOCK_N + tl.arange(0, BLOCK_N)
    c_ptrs = c_ptr + offs_cm[:, None] * stride_cm + offs_cn[None, :] * stride_cn
    mask = (offs_cm[:, None] < M) & (offs_cn[None, :] < N)
    tl.store(c_ptrs, c, mask=mask)

# config = {"BLOCK_K": 64, "BLOCK_M": 64, "BLOCK_N": 512, "GROUP_M": 8, "arch": "sm_100", "dtype": "fp8e5m2", "num_ctas": 1, "num_stages": 3, "num_warps": 16}
# arch = sm_100


// ===== COMPILED SASS (sm_100a) =====

	.target	sm_100a

	.elftype	@"ET_EXEC"


//--------------------- .note.nv.tkinfo           --------------------------
	.section	.note.nv.tkinfo,"",@"SHT_NOTE"
	.sectionflags	@"SHF_NOTE_NV_TKINFO"
	.tkinfo
        /*0018*/ 	.word	0x00000081
        /*0030*/ 	.string	""
        /*0030*/ 	.string	"ptxas-blackwell"
        /*0030*/ 	.string	"Cuda compilation tools, release 12.9, V12.9.86"
        /*0030*/ 	.string	"Build cuda_12.9.r12.9/compiler.36037853_0"
        /*0030*/ 	.string	"-v  -suppress-debug-info  -lineinfo  -arch sm_100a "



//--------------------- .note.nv.cuver            --------------------------
	.section	.note.nv.cuver,"",@"SHT_NOTE"
	.sectionflags	@"SHF_NOTE_NV_CUVER"
        /*0018*/ 	.short	0x0001
        /*001a*/ 	.short	0x0064
        /*001c*/ 	.short	0x0001
        /*001e*/ 	.short	0x0000
        /*0020*/ 	.short	0x0001
        /*0022*/ 	.short	0x0000


//--------------------- .nv.info                  --------------------------
	.section	.nv.info,"",@"SHT_CUDA_INFO"
	.align	4


	//----- nvinfo : EIATTR_REGCOUNT
	.align		4
        /*0000*/ 	.byte	0x04, 0x2f
        /*0002*/ 	.short	(.L_1 - .L_0)
	.align		4
.L_0:
        /*0004*/ 	.word	index@(matmul_kernel)
        /*0008*/ 	.word	0x00000020


	//----- nvinfo : EIATTR_FRAME_SIZE
	.align		4
.L_1:
        /*000c*/ 	.byte	0x04, 0x11
        /*000e*/ 	.short	(.L_3 - .L_2)
	.align		4
.L_2:
        /*0010*/ 	.word	index@(matmul_kernel)
        /*0014*/ 	.word	0x00000ad0


	//----- nvinfo : EIATTR_MIN_STACK_SIZE
	.align		4
.L_3:
        /*0018*/ 	.byte	0x04, 0x12
        /*001a*/ 	.short	(.L_5 - .L_4)
	.align		4
.L_4:
        /*001c*/ 	.word	index@(matmul_kernel)
        /*0020*/ 	.word	0x00000ad0
.L_5:


//--------------------- .nv.info.matmul_kernel    --------------------------
	.section	.nv.info.matmul_kernel,"",@"SHT_CUDA_INFO"
	.sectionflags	@""
	.align	4


	//----- nvinfo : EIATTR_CUDA_API_VERSION
	.align		4
        /*0000*/ 	.byte	0x04, 0x37
        /*0002*/ 	.short	(.L_7 - .L_6)
.L_6:
        /*0004*/ 	.word	0x00000081


	//----- nvinfo : EIATTR_KPARAM_INFO
	.align		4
.L_7:
        /*0008*/ 	.byte	0x04, 0x17
        /*000a*/ 	.short	(.L_9 - .L_8)
.L_8:
        /*000c*/ 	.word	0x00000000
        /*0010*/ 	.short	0x000d
        /*0012*/ 	.short	0x0048
        /*0014*/ 	.byte	0x00, 0xf4, 0x21, 0x00


	//----- nvinfo : EIATTR_KPARAM_INFO
	.align		4
.L_9:
        /*0018*/ 	.byte	0x04, 0x17
        /*001a*/ 	.short	(.L_11 - .L_10)
.L_10:
        /*001c*/ 	.word	0x00000000
        /*0020*/ 	.short	0x000c
        /*0022*/ 	.short	0x0040
        /*0024*/ 	.byte	0x00, 0xf4, 0x21, 0x00


	//----- nvinfo : EIATTR_KPARAM_INFO
	.align		4
.L_11:
        /*0028*/ 	.byte	0x04, 0x17
        /*002a*/ 	.short	(.L_13 - .L_12)
.L_12:
        /*002c*/ 	.word	0x00000000
        /*0030*/ 	.short	0x000b
        /*0032*/ 	.short	0x0038
        /*0034*/ 	.byte	0x00, 0xf0, 0x11, 0x00


	//----- nvinfo : EIATTR_KPARAM_INFO
	.align		4
.L_13:
        /*0038*/ 	.byte	0x04, 0x17
        /*003a*/ 	.short	(.L_15 - .L_14)
.L_14:
        /*003c*/ 	.word	0x00000000
        /*0040*/ 	.short	0x000a
        /*0042*/ 	.short	0x0034
        /*0044*/ 	.byte	0x00, 0xf0, 0x11, 0x00


	//----- nvinfo : EIATTR_KPARAM_INFO
	.align		4
.L_15:
        /*0048*/ 	.byte	0x04, 0x17
        /*004a*/ 	.short	(.L_17 - .L_16)
.L_16:
        /*004c*/ 	.word	0x00000000
        /*0050*/ 	.short	0x0009
        /*0052*/ 	.short	0x0030
        /*0054*/ 	.byte	0x00, 0xf0, 0x11, 0x00


	//----- nvinfo : EIATTR_KPARAM_INFO
	.align		4
.L_17:
        /*0058*/ 	.byte	0x04, 0x17
        /*005a*/ 	.short	(.L_19 - .L_18)
.L_18:
        /*005c*/ 	.word	0x00000000
        /*0060*/ 	.short	0x0008
        /*0062*/ 	.short	0x002c
        /*0064*/ 	.byte	0x00, 0xf0, 0x11, 0x00


	//----- nvinfo : EIATTR_KPARAM_INFO
	.align		4
.L_19:
        /*0068*/ 	.byte	0x04, 0x17
        /*006a*/ 	.short	(.L_21 - .L_20)
.L_20:
        /*006c*/ 	.word	0x00000000
        /*0070*/ 	.short	0x0007
        /*0072*/ 	.short	0x0028
        /*0074*/ 	.byte	0x00, 0xf0, 0x11, 0x00


	//----- nvinfo : EIATTR_KPARAM_INFO
	.align		4
.L_21:
        /*0078*/ 	.byte	0x04, 0x17
        /*007a*/ 	.short	(.L_23 - .L_22)
.L_22:
        /*007c*/ 	.word	0x00000000
        /*0080*/ 	.short	0x0006
        /*0082*/ 	.short	0x0024
        /*0084*/ 	.byte	0x00, 0xf0, 0x11, 0x00


	//----- nvinfo : EIATTR_KPARAM_INFO
	.align		4
.L_23:
        /*0088*/ 	.byte	0x04, 0x17
        /*008a*/ 	.short	(.L_25 - .L_24)
.L_24:
        /*008c*/ 	.word	0x00000000
        /*0090*/ 	.short	0x0005
        /*0092*/ 	.short	0x0020
        /*0094*/ 	.byte	0x00, 0xf0, 0x11, 0x00


	//----- nvinfo : EIATTR_KPARAM_INFO
	.align		4
.L_25:
        /*0098*/ 	.byte	0x04, 0x17
        /*009a*/ 	.short	(.L_27 - .L_26)
.L_26:
        /*009c*/ 	.word	0x00000000
        /*00a0*/ 	.short	0x0004
        /*00a2*/ 	.short	0x001c
        /*00a4*/ 	.byte	0x00, 0xf0, 0x11, 0x00


	//----- nvinfo : EIATTR_KPARAM_INFO
	.align		4
.L_27:
        /*00a8*/ 	.byte	0x04, 0x17
        /*00aa*/ 	.short	(.L_29 - .L_28)
.L_28:
        /*00ac*/ 	.word	0x00000000
        /*00b0*/ 	.short	0x0003
        /*00b2*/ 	.short	0x0018
        /*00b4*/ 	.byte	0x00, 0xf0, 0x11, 0x00


	//----- nvinfo : EIATTR_KPARAM_INFO
	.align		4
.L_29:
        /*00b8*/ 	.byte	0x04, 0x17
        /*00ba*/ 	.short	(.L_31 - .L_30)
.L_30:
        /*00bc*/ 	.word	0x00000000
        /*00c0*/ 	.short	0x0002
        /*00c2*/ 	.short	0x0010
        /*00c4*/ 	.byte	0x00, 0xf4, 0x21, 0x00


	//----- nvinfo : EIATTR_KPARAM_INFO
	.align		4
.L_31:
        /*00c8*/ 	.byte	0x04, 0x17
        /*00ca*/ 	.short	(.L_33 - .L_32)
.L_32:
        /*00cc*/ 	.word	0x00000000
        /*00d0*/ 	.short	0x0001
        /*00d2*/ 	.short	0x0008
        /*00d4*/ 	.byte	0x00, 0xf4, 0x21, 0x00


	//----- nvinfo : EIATTR_KPARAM_INFO
	.align		4
.L_33:
        /*00d8*/ 	.byte	0x04, 0x17
        /*00da*/ 	.short	(.L_35 - .L_34)
.L_34:
        /*00dc*/ 	.word	0x00000000
        /*00e0*/ 	.short	0x0000
        /*00e2*/ 	.short	0x0000
        /*00e4*/ 	.byte	0x00, 0xf4, 0x21, 0x00


	//----- nvinfo : EIATTR_SPARSE_MMA_MASK
	.align		4
.L_35:
        /*00e8*/ 	.byte	0x03, 0x50
        /*00ea*/ 	.short	0x0000


	//----- nvinfo : EIATTR_MAXREG_COUNT
	.align		4
        /*00ec*/ 	.byte	0x03, 0x1b
        /*00ee*/ 	.short	0x0080


	//----- nvinfo : EIATTR_NUM_BARRIERS
	.align		4
        /*00f0*/ 	.byte	0x02, 0x4c
        /*00f2*/ 	.byte	0x01
	.zero		1


	//----- nvinfo : EIATTR_ANNOTATIONS
	.align		4
        /*00f4*/ 	.byte	0x04, 0x55
        /*00f6*/ 	.short	(.L_37 - .L_36)


	//   ....[0]....
.L_36:
        /*00f8*/ 	.word	0x00000001
        /*00fc*/ 	.byte	0xe0, 0x05, 0x00, 0x00, 0x01, 0x00, 0x00, 0x00, 0x10, 0x06, 0x00, 0x00, 0x01, 0x00, 0x00, 0x00
        /* <DEDUP_REMOVED lines=1330> */
        /*542c*/ 	.byte	0x20, 0x57, 0x01, 0x00, 0x01, 0x00, 0x00, 0x00, 0x30, 0x57, 0x01, 0x00


	//----- nvinfo : EIATTR_VRC_CTA_INIT_COUNT
	.align		4
.L_37:
        /*5438*/ 	.byte	0x02, 0x4a
	.zero		1
	.zero		1


	//----- nvinfo : EIATTR_EXIT_INSTR_OFFSETS
	.align		4
        /*543c*/ 	.byte	0x04, 0x1c
        /*543e*/ 	.short	(.L_39 - .L_38)


	//   ....[0]....
.L_38:
        /*5440*/ 	.word	0x00015a50


	//   ....[1]....
        /*5444*/ 	.word	0x00015a70


	//----- nvinfo : EIATTR_REQNTID
	.align		4
.L_39:
        /*5448*/ 	.byte	0x04, 0x10
        /*544a*/ 	.short	(.L_41 - .L_40)
.L_40:
        /*544c*/ 	.word	0x00000200
        /*5450*/ 	.word	0x00000001
        /*5454*/ 	.word	0x00000001


	//----- nvinfo : EIATTR_CBANK_PARAM_SIZE
	.align		4
.L_41:
        /*5458*/ 	.byte	0x03, 0x19
        /*545a*/ 	.short	0x0050


	//----- nvinfo : EIATTR_PARAM_CBANK
	.align		4
        /*545c*/ 	.byte	0x04, 0x0a
        /*545e*/ 	.short	(.L_43 - .L_42)
	.align		4
.L_42:
        /*5460*/ 	.word	index@(.nv.constant0.matmul_kernel)
        /*5464*/ 	.short	0x0380
        /*5466*/ 	.short	0x0050


	//----- nvinfo : EIATTR_SW_WAR
	.align		4
.L_43:
        /*5468*/ 	.byte	0x04, 0x36
        /*546a*/ 	.short	(.L_45 - .L_44)
.L_44:
        /*546c*/ 	.word	0x00000008
.L_45:


//--------------------- .nv.compat                --------------------------
	.section	.nv.compat,"",@"SHT_CUDA_COMPAT_INFO"
	.align	4
        /*0000*/ 	.byte	0x02, 0x02, 0x02, 0x00, 0x02, 0x05, 0x05, 0x00, 0x02, 0x03, 0x00, 0x00, 0x02, 0x06, 0x01, 0x00


//--------------------- .nv.callgraph             --------------------------
	.section	.nv.callgraph,"",@"SHT_CUDA_CALLGRAPH"
	.align	4
	.sectionentsize	8
	.align		4
        /*0000*/ 	.word	0x00000000
	.align		4
        /*0004*/ 	.word	0xffffffff
	.align		4
        /*0008*/ 	.word	0x00000000
	.align		4
        /*000c*/ 	.word	0xfffffffe
	.align		4
        /*0010*/ 	.word	0x00000000
	.align		4
        /*0014*/ 	.word	0xfffffffd
	.align		4
        /*0018*/ 	.word	0x00000000
	.align		4
        /*001c*/ 	.word	0xfffffffc


//--------------------- .text.matmul_kernel       --------------------------
	.section	.text.matmul_kernel,"ax",@progbits
	.align	128
        .global         matmul_kernel
        .type           matmul_kernel,@function
        .size           matmul_kernel,(.L_x_4 - matmul_kernel)
        .other          matmul_kernel,@"STO_CUDA_ENTRY STV_DEFAULT"
matmul_kernel:
.text.matmul_kernel:
[----:B------:R-:W0:Y:S08]  /*0000*/  LDC R1, c[0x0][0x37c] ;  /* 0x0000df00ff017b82 */ /* 0x000e300000000800 */
[----:B------:R-:W1:Y:S01]  /*0010*/  LDC.64 R14, c[0x0][0x398] ;  /* 0x0000e600ff0e7b82 */ /* 0x000e620000000a00 */
[----:B------:R-:W2:Y:S01]  /*0020*/  S2R R12, SR_TID.X ;  /* 0x00000000000c7919 */ /* 0x000ea20000002100 */
[----:B0-----:R-:W-:Y:S01]  /*0030*/  VIADD R1, R1, 0xfffff530 ;  /* 0xfffff53001017836 */ /* 0x001fe20000000000 */
[----:B------:R-:W0:Y:S01]  /*0040*/  LDCU UR4, c[0x0][0x3a0] ;  /* 0x00007400ff0477ac */ /* 0x000e220008000800 */
[----:B------:R-:W3:Y:S01]  /*0050*/  LDCU.64 UR10, c[0x0][0x358] ;  /* 0x00006b00ff0a77ac */ /* 0x000ee20008000a00 */
[----:B------:R-:W4:Y:S01]  /*0060*/  LDCU UR8, c[0x0][0x3a0] ;  /* 0x00007400ff0877ac */ /* 0x000f220008000800 */
[----:B0-----:R-:W-:Y:S01]  /*0070*/  UIADD3 UR4, UPT, UPT, UR4, 0x3f, URZ ;  /* 0x0000003f04047890 */ /* 0x001fe2000fffe0ff */
[----:B-1----:R-:W-:-:S03]  /*0080*/  VIADD R0, R15, 0x1ff ;  /* 0x000001ff0f007836 */ /* 0x002fc60000000000 */
[----:B------:R-:W-:Y:S02]  /*0090*/  UISETP.GT.AND UP0, UPT, UR4, 0x3f, UPT ;  /* 0x0000003f0400788c */ /* 0x000fe4000bf04270 */
[----:B------:R-:W-:-:S04]  /*00a0*/  SHF.R.S32.HI R3, RZ, 0x1f, R0 ;  /* 0x0000001fff037819 */ /* 0x000fc80000011400 */
[----:B------:R-:W-:Y:S02]  /*00b0*/  LEA.HI R3, R3, R0, RZ, 0x9 ;  /* 0x0000000003037211 */ /* 0x000fe400078f48ff */
[C---:B--2---:R-:W-:Y:S02]  /*00c0*/  LEA.HI R21, R12.reuse, 0x8, RZ, 0x1a ;  /* 0x000000080c157811 */ /* 0x044fe400078fd0ff */
[----:B------:R-:W-:Y:S02]  /*00d0*/  SHF.R.S32.HI R0, RZ, 0x9, R3 ;  /* 0x00000009ff007819 */ /* 0x000fe40000011403 */
[----:B------:R-:W0:Y:S01]  /*00e0*/  S2R R3, SR_CTAID.X ;  /* 0x0000000000037919 */ /* 0x000e220000002500 */
[----:B------:R-:W-:Y:S02]  /*00f0*/  LEA.HI R19, R12, 0x18, RZ, 0x1a ;  /* 0x000000180c137811 */ /* 0x000fe400078fd0ff */
[----:B------:R-:W-:Y:S01]  /*0100*/  IMAD.SHL.U32 R0, R0, 0x8, RZ ;  /* 0x0000000800007824 */ /* 0x000fe200078e00ff */
[----:B------:R-:W-:-:S02]  /*0110*/  LEA.HI R18, R12, 0x28, RZ, 0x1a ;  /* 0x000000280c127811 */ /* 0x000fc400078fd0ff */
[C---:B------:R-:W-:Y:S02]  /*0120*/  LEA.HI R16, R12.reuse, 0x38, RZ, 0x1a ;  /* 0x000000380c107811 */ /* 0x040fe400078fd0ff */
[-C--:B------:R-:W-:Y:S02]  /*0130*/  IABS R7, R0.reuse ;  /* 0x0000000000077213 */ /* 0x080fe40000000000 */
[----:B------:R-:W-:Y:S02]  /*0140*/  IABS R10, R0 ;  /* 0x00000000000a7213 */ /* 0x000fe40000000000 */
[----:B------:R-:W1:Y:S01]  /*0150*/  I2F.RP R2, R7 ;  /* 0x0000000700027306 */ /* 0x000e620000209400 */
[----:B------:R-:W-:-:S07]  /*0160*/  LOP3.LUT R20, R12, 0x3f, RZ, 0xc0, !PT ;  /* 0x0000003f0c147812 */ /* 0x000fce00078ec0ff */
[----:B-1----:R-:W1:Y:S01]  /*0170*/  MUFU.RCP R2, R2 ;  /* 0x0000000200027308 */ /* 0x002e620000001000 */
[----:B0-----:R-:W-:Y:S01]  /*0180*/  IABS R8, R3 ;  /* 0x0000000300087213 */ /* 0x001fe20000000000 */
[----:B-1----:R-:W-:Y:S02]  /*0190*/  VIADD R4, R2, 0xffffffe ;  /* 0x0ffffffe02047836 */ /* 0x002fe40000000000 */
[----:B------:R-:W-:-:S04]  /*01a0*/  IMAD.MOV R2, RZ, RZ, -R10 ;  /* 0x000000ffff027224 */ /* 0x000fc800078e0a0a */
[----:B------:R0:W1:Y:S02]  /*01b0*/  F2I.FTZ.U32.TRUNC.NTZ R5, R4 ;  /* 0x0000000400057305 */ /* 0x000064000021f000 */
[----:B0-----:R-:W-:Y:S02]  /*01c0*/  IMAD.MOV.U32 R4, RZ, RZ, RZ ;  /* 0x000000ffff047224 */ /* 0x001fe400078e00ff */
[----:B-1----:R-:W-:-:S04]  /*01d0*/  IMAD.MOV R6, RZ, RZ, -R5 ;  /* 0x000000ffff067224 */ /* 0x002fc800078e0a05 */
[----:B------:R-:W-:Y:S02]  /*01e0*/  IMAD R9, R6, R7, RZ ;  /* 0x0000000706097224 */ /* 0x000fe400078e02ff */
[----:B------:R-:W-:Y:S02]  /*01f0*/  IMAD.MOV.U32 R6, RZ, RZ, R8 ;  /* 0x000000ffff067224 */ /* 0x000fe400078e0008 */
[----:B------:R-:W-:-:S06]  /*0200*/  IMAD.HI.U32 R5, R5, R9, R4 ;  /* 0x0000000905057227 */ /* 0x000fcc00078e0004 */
[----:B------:R-:W-:-:S04]  /*0210*/  IMAD.HI.U32 R5, R5, R6, RZ ;  /* 0x0000000605057227 */ /* 0x000fc800078e00ff */
[----:B------:R-:W-:-:S05]  /*0220*/  IMAD R2, R5, R2, R6 ;  /* 0x0000000205027224 */ /* 0x000fca00078e0206 */
[----:B------:R-:W-:-:S13]  /*0230*/  ISETP.GT.U32.AND P1, PT, R7, R2, PT ;  /* 0x000000020700720c */ /* 0x000fda0003f24070 */
[----:B------:R-:W-:Y:S02]  /*0240*/  @!P1 IMAD.IADD R2, R2, 0x1, -R7 ;  /* 0x0000000102029824 */ /* 0x000fe400078e0a07 */
[----:B------:R-:W-:Y:S01]  /*0250*/  @!P1 VIADD R5, R5, 0x1 ;  /* 0x0000000105059836 */ /* 0x000fe20000000000 */
[----:B------:R-:W-:Y:S02]  /*0260*/  ISETP.NE.AND P1, PT, R0, RZ, PT ;  /* 0x000000ff0000720c */ /* 0x000fe40003f25270 */
[----:B------:R-:W-:Y:S02]  /*0270*/  ISETP.GE.U32.AND P0, PT, R2, R7, PT ;  /* 0x000000070200720c */ /* 0x000fe40003f06070 */
[----:B------:R-:W-:-:S04]  /*0280*/  LOP3.LUT R2, R3, R0, RZ, 0x3c, !PT ;  /* 0x0000000003027212 */ /* 0x000fc800078e3cff */
[----:B------:R-:W-:Y:S01]  /*0290*/  ISETP.GE.AND P2, PT, R2, RZ, PT ;  /* 0x000000ff0200720c */ /* 0x000fe20003f46270 */
[----:B------:R-:W-:-:S06]  /*02a0*/  VIADD R2, R14, 0x3f ;  /* 0x0000003f0e027836 */ /* 0x000fcc0000000000 */
[----:B------:R-:W-:-:S04]  /*02b0*/  @P0 VIADD R5, R5, 0x1 ;  /* 0x0000000105050836 */ /* 0x000fc80000000000 */
[----:B------:R-:W-:Y:S01]  /*02c0*/  IMAD.MOV.U32 R4, RZ, RZ, R5 ;  /* 0x000000ffff047224 */ /* 0x000fe200078e0005 */
[----:B------:R-:W-:-:S03]  /*02d0*/  SHF.R.S32.HI R5, RZ, 0x1f, R2 ;  /* 0x0000001fff057819 */ /* 0x000fc60000011402 */
[----:B------:R-:W-:Y:S01]  /*02e0*/  @!P2 IMAD.MOV R4, RZ, RZ, -R4 ;  /* 0x000000ffff04a224 */ /* 0x000fe200078e0a04 */
[----:B------:R-:W-:Y:S02]  /*02f0*/  @!P1 LOP3.LUT R4, RZ, R0, RZ, 0x33, !PT ;  /* 0x00000000ff049212 */ /* 0x000fe400078e33ff */
[----:B------:R-:W-:-:S03]  /*0300*/  LEA.HI R5, R5, R2, RZ, 0x6 ;  /* 0x0000000205057211 */ /* 0x000fc600078f30ff */
[----:B------:R-:W-:Y:S02]  /*0310*/  IMAD.SHL.U32 R2, R4, 0x8, RZ ;  /* 0x0000000804027824 */ /* 0x000fe400078e00ff */
[----:B------:R-:W-:-:S03]  /*0320*/  IMAD.MOV R4, RZ, RZ, -R4 ;  /* 0x000000ffff047224 */ /* 0x000fc600078e0a04 */
[----:B------:R-:W-:Y:S01]  /*0330*/  LEA.HI.SX32 R5, R5, -R2, 0x1a ;  /* 0x8000000205057211 */ /* 0x000fe200078fd2ff */
[----:B------:R-:W-:Y:S02]  /*0340*/  IMAD R13, R0, R4, R3 ;  /* 0x00000004000d7224 */ /* 0x000fe400078e0203 */
[----:B------:R-:W-:Y:S01]  /*0350*/  IMAD.MOV.U32 R4, RZ, RZ, RZ ;  /* 0x000000ffff047224 */ /* 0x000fe200078e00ff */
[----:B------:R-:W-:Y:S02]  /*0360*/  VIMNMX R6, PT, PT, R5, 0x8, PT ;  /* 0x0000000805067848 */ /* 0x000fe40003fe0100 */
[----:B------:R-:W-:Y:S02]  /*0370*/  IABS R11, R13 ;  /* 0x0000000d000b7213 */ /* 0x000fe40000000000 */
[----:B------:R-:W-:-:S04]  /*0380*/  IABS R9, R6 ;  /* 0x0000000600097213 */ /* 0x000fc80000000000 */
[----:B------:R-:W0:Y:S08]  /*0390*/  I2F.RP R7, R9 ;  /* 0x0000000900077306 */ /* 0x000e300000209400 */
[----:B0-----:R-:W0:Y:S02]  /*03a0*/  MUFU.RCP R7, R7 ;  /* 0x0000000700077308 */ /* 0x001e240000001000 */
[----:B0-----:R-:W-:-:S06]  /*03b0*/  VIADD R5, R7, 0xffffffe ;  /* 0x0ffffffe07057836 */ /* 0x001fcc0000000000 */
[----:B------:R-:W0:Y:S02]  /*03c0*/  F2I.FTZ.U32.TRUNC.NTZ R5, R5 ;  /* 0x0000000500057305 */ /* 0x000e24000021f000 */
[----:B0-----:R-:W-:-:S04]  /*03d0*/  IMAD.MOV R8, RZ, RZ, -R5 ;  /* 0x000000ffff087224 */ /* 0x001fc800078e0a05 */
[----:B------:R-:W-:-:S04]  /*03e0*/  IMAD.MOV.U32 R0, RZ, RZ, R8 ;  /* 0x000000ffff007224 */ /* 0x000fc800078e0008 */
[----:B------:R-:W-:Y:S01]  /*03f0*/  IMAD R3, R0, R9, RZ ;  /* 0x0000000900037224 */ /* 0x000fe200078e02ff */
[----:B------:R-:W-:-:S03]  /*0400*/  IABS R0, R6 ;  /* 0x0000000600007213 */ /* 0x000fc60000000000 */
[----:B------:R-:W-:-:S04]  /*0410*/  IMAD.HI.U32 R4, R5, R3, R4 ;  /* 0x0000000305047227 */ /* 0x000fc800078e0004 */
[----:B------:R-:W-:Y:S02]  /*0420*/  IMAD.MOV R0, RZ, RZ, -R0 ;  /* 0x000000ffff007224 */ /* 0x000fe400078e0a00 */
        /* <DEDUP_REMOVED lines=8> */
[----:B------:R-:W-:-:S07]  /*04b0*/  ISETP.GE.AND P2, PT, R0, RZ, PT ;  /* 0x000000ff0000720c */ /* 0x000fce0003f46270 */
[----:B------:R-:W-:-:S06]  /*04c0*/  @P0 VIADD R4, R4, 0x1 ;  /* 0x0000000104040836 */ /* 0x000fcc0000000000 */
[----:B------:R-:W-:Y:S01]  /*04d0*/  @!P2 IMAD.MOV R4, RZ, RZ, -R4 ;  /* 0x000000ffff04a224 */ /* 0x000fe200078e0a04 */
[----:B------:R-:W-:-:S05]  /*04e0*/  @!P1 LOP3.LUT R4, RZ, R6, RZ, 0x33, !PT ;  /* 0x00000006ff049212 */ /* 0x000fca00078e33ff */
[----:B------:R-:W-:Y:S02]  /*04f0*/  IMAD.MOV R3, RZ, RZ, -R4 ;  /* 0x000000ffff037224 */ /* 0x000fe400078e0a04 */
[----:B------:R-:W-:Y:S02]  /*0500*/  IMAD.SHL.U32 R4, R4, 0x200, RZ ;  /* 0x0000020004047824 */ /* 0x000fe400078e00ff */
[----:B------:R-:W-:Y:S02]  /*0510*/  IMAD R3, R6, R3, R13 ;  /* 0x0000000306037224 */ /* 0x000fe400078e020d */
[----:B------:R-:W-:Y:S02]  /*0520*/  IMAD.IADD R25, R4, 0x1, R16 ;  /* 0x0000000104197824 */ /* 0x000fe400078e0210 */
[----:B------:R-:W-:Y:S01]  /*0530*/  IMAD.IADD R0, R2, 0x1, R3 ;  /* 0x0000000102007824 */ /* 0x000fe200078e0203 */
[----:B------:R-:W-:-:S03]  /*0540*/  SHF.R.U32.HI R2, RZ, 0x6, R12 ;  /* 0x00000006ff027819 */ /* 0x000fc6000001160c */
[----:B------:R-:W-:Y:S01]  /*0550*/  IMAD R0, R0, 0x40, R20 ;  /* 0x0000004000007824 */ /* 0x000fe200078e0214 */
[----:B------:R-:W-:-:S04]  /*0560*/  SGXT.U32 R17, R2, 0x3 ;  /* 0x000000030211781a */ /* 0x000fc80000000000 */
[C---:B------:R-:W-:Y:S01]  /*0570*/  LOP3.LUT R5, R17.reuse, 0x10, RZ, 0xfc, !PT ;  /* 0x0000001011057812 */ /* 0x040fe200078efcff */
[C---:B------:R-:W-:Y:S01]  /*0580*/  IMAD.IADD R5, R4.reuse, 0x1, R21 ;  /* 0x0000000104057824 */ /* 0x040fe200078e0215 */
[C---:B------:R-:W-:Y:S02]  /*0590*/  LOP3.LUT R3, R17.reuse, 0x20, RZ, 0xfc, !PT ;  /* 0x0000002011037812 */ /* 0x040fe400078efcff */
[C---:B------:R-:W-:Y:S02]  /*05a0*/  LOP3.LUT R13, R4.reuse, R17, RZ, 0xfc, !PT ;  /* 0x00000011040d7212 */ /* 0x040fe400078efcff */
[----:B------:R-:W-:Y:S01]  /*05b0*/  LOP3.LUT R2, R17, 0x30, RZ, 0xfc, !PT ;  /* 0x0000003011027812 */ /* 0x000fe200078efcff */
[C---:B------:R-:W-:Y:S01]  /*05c0*/  IMAD.IADD R2, R4.reuse, 0x1, R19 ;  /* 0x0000000104027824 */ /* 0x040fe200078e0213 */
[C-C-:B------:R-:W-:Y:S01]  /*05d0*/  LOP3.LUT R3, R4.reuse, 0x10, R17.reuse, 0xfe, !PT ;  /* 0x0000001004037812 */ /* 0x140fe200078efe11 */
[----:B------:R0:W-:Y:S01]  /*05e0*/  STL [R1+0x5b8], R5 ;  /* 0x0005b80501007387 */ /* 0x0001e20000100800 */
[----:B------:R-:W-:-:S02]  /*05f0*/  LOP3.LUT R24, R4, 0x30, R17, 0xfe, !PT ;  /* 0x0000003004187812 */ /* 0x000fc400078efe11 */
[C---:B------:R-:W-:Y:S01]  /*0600*/  LOP3.LUT R16, R13.reuse, 0x60, RZ, 0xfc, !PT ;  /* 0x000000600d107812 */ /* 0x040fe200078efcff */
[----:B------:R-:W-:Y:S01]  /*0610*/  STL [R1+0x5ac], R13 ;  /* 0x0005ac0d01007387 */ /* 0x000fe20000100800 */
[C---:B------:R-:W-:Y:S02]  /*0620*/  LOP3.LUT R19, R13.reuse, 0x70, RZ, 0xfc, !PT ;  /* 0x000000700d137812 */ /* 0x040fe400078efcff */
[C---:B------:R-:W-:Y:S01]  /*0630*/  LOP3.LUT R11, R13.reuse, 0x80, RZ, 0xfc, !PT ;  /* 0x000000800d0b7812 */ /* 0x040fe200078efcff */
[----:B------:R1:W-:Y:S01]  /*0640*/  STL [R1+0x5bc], R3 ;  /* 0x0005bc0301007387 */ /* 0x0003e20000100800 */
[C---:B------:R-:W-:Y:S02]  /*0650*/  LOP3.LUT R29, R13.reuse, 0x1d0, RZ, 0xfc, !PT ;  /* 0x000001d00d1d7812 */ /* 0x040fe400078efcff */
[----:B0-----:R-:W-:Y:S01]  /*0660*/  LOP3.LUT R5, R4, 0x20, R17, 0xfe, !PT ;  /* 0x0000002004057812 */ /* 0x001fe200078efe11 */
[----:B------:R0:W-:Y:S01]  /*0670*/  STL [R1+0x5c0], R2 ;  /* 0x0005c00201007387 */ /* 0x0001e20000100800 */
[----:B------:R-:W-:-:S03]  /*0680*/  LOP3.LUT R7, R13, 0x1c0, RZ, 0xfc, !PT ;  /* 0x000001c00d077812 */ /* 0x000fc600078efcff */
[----:B------:R-:W-:Y:S01]  /*0690*/  STL [R1+0x5c4], R5 ;  /* 0x0005c40501007387 */ /* 0x000fe20000100800 */
[----:B-1----:R-:W-:Y:S01]  /*06a0*/  IMAD.IADD R3, R4, 0x1, R18 ;  /* 0x0000000104037824 */ /* 0x002fe200078e0212 */
[----:B0-----:R-:W-:-:S04]  /*06b0*/  LEA.HI R2, R12, R4, RZ, 0x1a ;  /* 0x000000040c027211 */ /* 0x001fc800078fd0ff */
[----:B------:R0:W-:Y:S01]  /*06c0*/  STL [R1+0x5cc], R3 ;  /* 0x0005cc0301007387 */ /* 0x0001e20000100800 */
[----:B------:R-:W-:-:S03]  /*06d0*/  VIADD R18, R2, 0x58 ;  /* 0x0000005802127836 */ /* 0x000fc60000000000 */
[----:B------:R-:W-:Y:S01]  /*06e0*/  STL [R1+0x5d0], R24 ;  /* 0x0005d01801007387 */ /* 0x000fe20000100800 */
[C---:B------:R-:W-:Y:S02]  /*06f0*/  VIADD R17, R2.reuse, 0x68 ;  /* 0x0000006802117836 */ /* 0x040fe40000000000 */
[C---:B------:R-:W-:Y:S02]  /*0700*/  VIADD R10, R2.reuse, 0x88 ;  /* 0x00000088020a7836 */ /* 0x040fe40000000000 */
[C---:B0-----:R-:W-:Y:S02]  /*0710*/  VIADD R3, R2.reuse, 0x48 ;  /* 0x0000004802037836 */ /* 0x041fe40000000000 */
[C---:B------:R-:W-:Y:S02]  /*0720*/  VIADD R4, R2.reuse, 0x98 ;  /* 0x0000009802047836 */ /* 0x040fe40000000000 */
[C---:B------:R-:W-:Y:S01]  /*0730*/  VIADD R5, R2.reuse, 0xb8 ;  /* 0x000000b802057836 */ /* 0x040fe20000000000 */
[----:B------:R0:W-:Y:S01]  /*0740*/  STL [R1+0x5d8], R3 ;  /* 0x0005d80301007387 */ /* 0x0001e20000100800 */
[----:B------:R-:W-:-:S02]  /*0750*/  VIADD R27, R2, 0x1a8 ;  /* 0x000001a8021b7836 */ /* 0x000fc40000000000 */
[C---:B------:R-:W-:Y:S01]  /*0760*/  VIADD R9, R2.reuse, 0x1c8 ;  /* 0x000001c802097836 */ /* 0x040fe20000000000 */
[----:B------:R-:W-:Y:S01]  /*0770*/  STL [R1+0x5d4], R25 ;  /* 0x0005d41901007387 */ /* 0x000fe20000100800 */
[C---:B------:R-:W-:Y:S02]  /*0780*/  VIADD R28, R2.reuse, 0x1e8 ;  /* 0x000001e8021c7836 */ /* 0x040fe40000000000 */
[C---:B------:R-:W-:Y:S01]  /*0790*/  VIADD R8, R2.reuse, 0x1d8 ;  /* 0x000001d802087836 */ /* 0x040fe20000000000 */
[----:B------:R-:W-:Y:S01]  /*07a0*/  STL [R1+0x5dc], R18 ;  /* 0x0005dc1201007387 */ /* 0x000fe20000100800 */
[C---:B------:R-:W-:Y:S02]  /*07b0*/  VIADD R6, R2.reuse, 0x1f8 ;  /* 0x000001f802067836 */ /* 0x040fe40000000000 */
[C---:B0-----:R-:W-:Y:S01]  /*07c0*/  VIADD R3, R2.reuse, 0x78 ;  /* 0x0000007802037836 */ /* 0x041fe20000000000 */
[----:B------:R-:W-:Y:S04]  /*07d0*/  STL [R1+0x5e0], R17 ;  /* 0x0005e01101007387 */ /* 0x000fe80000100800 */
[----:B------:R0:W-:Y:S04]  /*07e0*/  STL [R1+0x5e4], R3 ;  /* 0x0005e40301007387 */ /* 0x0001e80000100800 */
[----:B------:R-:W-:Y:S04]  /*07f0*/  STL [R1+0x5e8], R10 ;  /* 0x0005e80a01007387 */ /* 0x000fe80000100800 */
[----:B------:R1:W-:Y:S01]  /*0800*/  STL [R1+0x5f0], R4 ;  /* 0x0005f00401007387 */ /* 0x0003e20000100800 */
[----:B0-----:R-:W-:-:S05]  /*0810*/  VIADD R3, R2, 0xa8 ;  /* 0x000000a802037836 */ /* 0x001fca0000000000 */
[----:B------:R0:W-:Y:S01]  /*0820*/  STL [R1+0x5f4], R3 ;  /* 0x0005f40301007387 */ /* 0x0001e20000100800 */
[----:B-1----:R-:W-:-:S03]  /*0830*/  VIADD R4, R2, 0xd8 ;  /* 0x000000d802047836 */ /* 0x002fc60000000000 */
[----:B------:R1:W-:Y:S01]  /*0840*/  STL [R1+0x5f8], R5 ;  /* 0x0005f80501007387 */ /* 0x0003e20000100800 */
[C---:B0-----:R-:W-:Y:S02]  /*0850*/  VIADD R3, R2.reuse, 0xc8 ;  /* 0x000000c802037836 */ /* 0x041fe40000000000 */
[----:B-1----:R-:W-:-:S03]  /*0860*/  VIADD R5, R2, 0xe8 ;  /* 0x000000e802057836 */ /* 0x002fc60000000000 */
[----:B------:R0:W-:Y:S04]  /*0870*/  STL [R1+0x5fc], R3 ;  /* 0x0005fc0301007387 */ /* 0x0001e80000100800 */
[----:B------:R1:W-:Y:S04]  /*0880*/  STL [R1+0x600], R4 ;  /* 0x0006000401007387 */ /* 0x0003e80000100800 */
[----:B------:R2:W-:Y:S01]  /*0890*/  STL [R1+0x604], R5 ;  /* 0x0006040501007387 */ /* 0x0005e20000100800 */
[C---:B0-----:R-:W-:Y:S02]  /*08a0*/  VIADD R3, R2.reuse, 0xf8 ;  /* 0x000000f802037836 */ /* 0x041fe40000000000 */
[----:B-1----:R-:W-:-:S03]  /*08b0*/  VIADD R4, R2, 0x108 ;  /* 0x0000010802047836 */ /* 0x002fc60000000000 */
[----:B------:R0:W-:Y:S01]  /*08c0*/  STL [R1+0x608], R3 ;  /* 0x0006080301007387 */ /* 0x0001e20000100800 */
[----:B--2---:R-:W-:-:S03]  /*08d0*/  VIADD R5, R2, 0x118 ;  /* 0x0000011802057836 */ /* 0x004fc60000000000 */
        /* <DEDUP_REMOVED lines=17> */
[----:B--2---:R-:W-:-:S03]  /*09f0*/  LOP3.LUT R5, R13, 0xa0, RZ, 0xfc, !PT ;  /* 0x000000a00d057812 */ /* 0x004fc600078efcff */
[----:B------:R1:W-:Y:S04]  /*0a00*/  STL [R1+0x630], R4 ;  /* 0x0006300401007387 */ /* 0x0003e80000100800 */
[----:B------:R-:W-:Y:S01]  /*0a10*/  STL [R1+0x634], R27 ;  /* 0x0006341b01007387 */ /* 0x000fe20000100800 */
[----:B0-----:R-:W-:Y:S01]  /*0a20*/  VIADD R3, R2, 0x1b8 ;  /* 0x000001b802037836 */ /* 0x001fe20000000000 */
[C---:B------:R-:W-:Y:S02]  /*0a30*/  LOP3.LUT R2, R13.reuse, 0x50, RZ, 0xfc, !PT ;  /* 0x000000500d027812 */ /* 0x040fe400078efcff */
[C---:B-1----:R-:W-:Y:S02]  /*0a40*/  LOP3.LUT R4, R13.reuse, 0x40, RZ, 0xfc, !PT ;  /* 0x000000400d047812 */ /* 0x042fe400078efcff */
[----:B------:R-:W-:Y:S04]  /*0a50*/  STL [R1+0x638], R3 ;  /* 0x0006380301007387 */ /* 0x000fe80000100800 */
[----:B------:R-:W-:Y:S04]  /*0a60*/  STL [R1+0x63c], R9 ;  /* 0x00063c0901007387 */ /* 0x000fe80000100800 */
[----:B------:R-:W-:Y:S04]  /*0a70*/  STL [R1+0x648], R28 ;  /* 0x0006481c01007387 */ /* 0x000fe80000100800 */
[----:B------:R-:W-:Y:S04]  /*0a80*/  STL [R1+0x644], R8 ;  /* 0x0006440801007387 */ /* 0x000fe80000100800 */
[----:B------:R-:W-:Y:S04]  /*0a90*/  STL [R1+0x640], R6 ;  /* 0x0006400601007387 */ /* 0x000fe80000100800 */
[----:B------:R0:W-:Y:S04]  /*0aa0*/  STL [R1+0x64c], R4 ;  /* 0x00064c0401007387 */ /* 0x0001e80000100800 */
[----:B------:R1:W-:Y:S04]  /*0ab0*/  STL [R1+0x654], R2 ;  /* 0x0006540201007387 */ /* 0x0003e80000100800 */
[----:B------:R-:W-:Y:S01]  /*0ac0*/  STL [R1+0x650], R16 ;  /* 0x0006501001007387 */ /* 0x000fe20000100800 */
[----:B0-----:R-:W-:-:S03]  /*0ad0*/  LOP3.LUT R4, R13, 0xb0, RZ, 0xfc, !PT ;  /* 0x000000b00d047812 */ /* 0x001fc600078efcff */
[----:B------:R-:W-:Y:S01]  /*0ae0*/  STL [R1+0x658], R19 ;  /* 0x0006581301007387 */ /* 0x000fe20000100800 */
[----:B-1----:R-:W-:-:S05]  /*0af0*/  LOP3.LUT R2, R13, 0x90, RZ, 0xfc, !PT ;  /* 0x000000900d027812 */ /* 0x002fca00078efcff */
[----:B------:R0:W-:Y:S04]  /*0b00*/  STL [R1+0x660], R2 ;  /* 0x0006600201007387 */ /* 0x0001e80000100800 */
[----:B------:R-:W-:Y:S04]  /*0b10*/  STL [R1+0x65c], R11 ;  /* 0x00065c0b01007387 */ /* 0x000fe80000100800 */
[----:B------:R1:W-:Y:S01]  /*0b20*/  STL [R1+0x664], R5 ;  /* 0x0006640501007387 */ /* 0x0003e20000100800 */
[----:B0-----:R-:W-:-:S03]  /*0b30*/  LOP3.LUT R2, R13, 0xc0, RZ, 0xfc, !PT ;  /* 0x000000c00d027812 */ /* 0x001fc600078efcff */
[----:B------:R0:W-:Y:S04]  /*0b40*/  STL [R1+0x668], R4 ;  /* 0x0006680401007387 */ /* 0x0001e80000100800 */
[----:B------:R2:W-:Y:S01]  /*0b50*/  STL [R1+0x66c], R2 ;  /* 0x00066c0201007387 */ /* 0x0005e20000100800 */
[C---:B-1----:R-:W-:Y:S02]  /*0b60*/  LOP3.LUT R5, R13.reuse, 0xd0, RZ, 0xfc, !PT ;  /* 0x000000d00d057812 */ /* 0x042fe400078efcff */
[----:B0-----:R-:W-:-:S03]  /*0b70*/  LOP3.LUT R4, R13, 0xe0, RZ, 0xfc, !PT ;  /* 0x000000e00d047812 */ /* 0x001fc600078efcff */
[----:B------:R0:W-:Y:S01]  /*0b80*/  STL [R1+0x670], R5 ;  /* 0x0006700501007387 */ /* 0x0001e20000100800 */
[----:B--2---:R-:W-:-:S03]  /*0b90*/  LOP3.LUT R2, R13, 0xf0, RZ, 0xfc, !PT ;  /* 0x000000f00d027812 */ /* 0x004fc600078efcff */
[----:B------:R1:W-:Y:S04]  /*0ba0*/  STL [R1+0x674], R4 ;  /* 0x0006740401007387 */ /* 0x0003e80000100800 */
[----:B------:R2:W-:Y:S01]  /*0bb0*/  STL [R1+0x678], R2 ;  /* 0x0006780201007387 */ /* 0x0005e20000100800 */
[C---:B0-----:R-:W-:Y:S02]  /*0bc0*/  LOP3.LUT R5, R13.reuse, 0x100, RZ, 0xfc, !PT ;  /* 0x000001000d057812 */ /* 0x041fe400078efcff */
[----:B-1----:R-:W-:-:S03]  /*0bd0*/  LOP3.LUT R4, R13, 0x110, RZ, 0xfc, !PT ;  /* 0x000001100d047812 */ /* 0x002fc600078efcff */
        /* <DEDUP_REMOVED lines=22> */
[----:B0-----:R-:W-:-:S03]  /*0d40*/  LOP3.LUT R5, R13, 0x1e0, RZ, 0xfc, !PT ;  /* 0x000001e00d057812 */ /* 0x001fc600078efcff */
[----:B------:R2:W-:Y:S01]  /*0d50*/  STL [R1+0x6b4], R29 ;  /* 0x0006b41d01007387 */ /* 0x0005e20000100800 */
[----:B-1----:R-:W-:-:S03]  /*0d60*/  LOP3.LUT R4, R13, 0x1f0, RZ, 0xfc, !PT ;  /* 0x000001f00d047812 */ /* 0x002fc600078efcff */
[----:B------:R2:W-:Y:S04]  /*0d70*/  STL [R1+0x6b0], R7 ;  /* 0x0006b00701007387 */ /* 0x0005e80000100800 */
[----:B------:R2:W-:Y:S04]  /*0d80*/  STL [R1+0x6b8], R5 ;  /* 0x0006b80501007387 */ /* 0x0005e80000100800 */
[----:B------:R2:W-:Y:S04]  /*0d90*/  STL [R1+0x6bc], R4 ;  /* 0x0006bc0401007387 */ /* 0x0005e80000100800 */
[----:B------:R2:W-:Y:S01]  /*0da0*/  STL [R1+0x5b4], R0 ;  /* 0x0005b40001007387 */ /* 0x0005e20000100800 */
[----:B---34-:R-:W-:Y:S05]  /*0db0*/  BRA.U UP0, `(.L_x_0) ;  /* 0x0000000500087547 */ /* 0x018fea000b800000 */
[----:B--2---:R-:W-:Y:S01]  /*0dc0*/  SHF.R.U32.HI R2, RZ, 0x2, R12 ;  /* 0x00000002ff027819 */ /* 0x004fe2000001160c */
[----:B------:R1:W-:Y:S01]  /*0dd0*/  STL [R1+0x80], RZ ;  /* 0x000080ff01007387 */ /* 0x0003e20000100800 */
[----:B------:R-:W-:Y:S01]  /*0de0*/  IMAD.SHL.U32 R0, R12, 0x10, RZ ;  /* 0x000000100c007824 */ /* 0x000fe200078e00ff */
[----:B------:R-:W-:Y:S02]  /*0df0*/  CS2R R20, SRZ ;  /* 0x0000000000147805 */ /* 0x000fe4000001ff00 */
[----:B------:R-:W-:Y:S01]  /*0e00*/  CS2R R22, SRZ ;  /* 0x0000000000167805 */ /* 0x000fe2000001ff00 */
[----:B------:R1:W-:Y:S01]  /*0e10*/  STL [R1+0x5ec], R2 ;  /* 0x0005ec0201007387 */ /* 0x0003e20000100800 */
[----:B------:R-:W-:Y:S02]  /*0e20*/  CS2R R12, SRZ ;  /* 0x00000000000c7805 */ /* 0x000fe4000001ff00 */
[----:B------:R-:W-:Y:S02]  /*0e30*/  LOP3.LUT R0, R0, 0x1e00, RZ, 0xc0, !PT ;  /* 0x00001e0000007812 */ /* 0x000fe400078ec0ff */
[----:B------:R-:W-:Y:S01]  /*0e40*/  CS2R R14, SRZ ;  /* 0x00000000000e7805 */ /* 0x000fe2000001ff00 */
[----:B------:R1:W-:Y:S04]  /*0e50*/  STL [R1+0x84], RZ ;  /* 0x000084ff01007387 */ /* 0x0003e80000100800 */
        /* <DEDUP_REMOVED lines=51> */
[----:B------:R1:W-:Y:S04]  /*1190*/  STL [R1+0x5c8], R0 ;  /* 0x0005c80001007387 */ /* 0x0003e80000100800 */
[----:B------:R1:W-:Y:S04]  /*11a0*/  STL [R1+0x34], RZ ;  /* 0x000034ff01007387 */ /* 0x0003e80000100800 */
[----:B------:R1:W-:Y:S04]  /*11b0*/  STL [R1+0x38], RZ ;  /* 0x000038ff01007387 */ /* 0x0003e80000100800 */
[----:B------:R1:W-:Y:S01]  /*11c0*/  STL [R1+0x3c], RZ ;  /* 0x00003cff01007387 */ /* 0x0003e20000100800 */
[----:B------:R-:W-:Y:S05]  /*11d0*/  BRA `(.L_x_1) ;  /* 0x0000011000e07947 */ /* 0x000fea0003800000 */
.L_x_0:
[----:B------:R-:W3:Y:S01]  /*11e0*/  LDL R23, [R1+0x6a8] ;  /* 0x0006a80001177983 */ /* 0x000ee20000100800 */
[----:B------:R-:W-:Y:S01]  /*11f0*/  IMAD.MOV.U32 R22, RZ, RZ, R29 ;  /* 0x000000ffff167224 */ /* 0x000fe200078e001d */
[----:B--2---:R-:W-:Y:S01]  /*1200*/  IABS R29, R15 ;  /* 0x0000000f001d7213 */ /* 0x004fe20000000000 */
[----:B------:R-:W-:Y:S01]  /*1210*/  IMAD.MOV.U32 R13, RZ, RZ, R2 ;  /* 0x000000ffff0d7224 */ /* 0x000fe200078e0002 */
[----:B------:R0:W-:Y:S01]  /*1220*/  STL [R1+0x7c8], R15 ;  /* 0x0007c80f01007387 */ /* 0x0001e20000100800 */
[----:B------:R-:W-:Y:S01]  /*1230*/  IMAD.MOV.U32 R12, RZ, RZ, R28 ;  /* 0x000000ffff0c7224 */ /* 0x000fe200078e001c */
[----:B------:R-:W1:Y:S01]  /*1240*/  I2F.RP R2, R29 ;  /* 0x0000001d00027306 */ /* 0x000e620000209400 */
[----:B------:R-:W-:Y:S01]  /*1250*/  IABS R28, R14 ;  /* 0x0000000e001c7213 */ /* 0x000fe20000000000 */
[----:B------:R-:W-:Y:S02]  /*1260*/  IMAD.MOV.U32 R21, RZ, RZ, R27 ;  /* 0x000000ffff157224 */ /* 0x000fe400078e001b */
[----:B------:R-:W-:-:S02]  /*1270*/  IMAD.MOV.U32 R20, RZ, RZ, R3 ;  /* 0x000000ffff147224 */ /* 0x000fc400078e0003 */
[----:B------:R-:W-:Y:S01]  /*1280*/  IMAD.MOV.U32 R26, RZ, RZ, RZ ;  /* 0x000000ffff1a7224 */ /* 0x000fe200078e00ff */
[----:B------:R-:W-:Y:S01]  /*1290*/  IABS R6, R6 ;  /* 0x0000000600067213 */ /* 0x000fe20000000000 */
[----:B------:R-:W2:Y:S01]  /*12a0*/  I2F.RP R0, R28 ;  /* 0x0000001c00007306 */ /* 0x000ea20000209400 */
[----:B0-----:R-:W4:Y:S01]  /*12b0*/  LDL R15, [R1+0x5b8] ;  /* 0x0005b800010f7983 */ /* 0x001f220000100800 */
[----:B------:R-:W-:Y:S01]  /*12c0*/  IABS R4, R4 ;  /* 0x0000000400047213 */ /* 0x000fe20000000000 */
[----:B------:R-:W0:Y:S02]  /*12d0*/  LDCU UR5, c[0x0][0x3b0] ;  /* 0x00007600ff0577ac */ /* 0x000e240008000800 */
[----:B------:R5:W-:Y:S01]  /*12e0*/  STL [R1+0x7c4], R14 ;  /* 0x0007c40e01007387 */ /* 0x000be20000100800 */
[----:B------:R-:W0:Y:S02]  /*12f0*/  LDCU.128 UR12, c[0x0][0x380] ;  /* 0x00007000ff0c77ac */ /* 0x000e240008000c00 */
[----:B-1----:R-:W1:Y:S01]  /*1300*/  MUFU.RCP R2, R2 ;  /* 0x0000000200027308 */ /* 0x002e620000001000 */
[----:B------:R-:W0:Y:S01]  /*1310*/  LDCU UR7, c[0x0][0x3a4] ;  /* 0x00007480ff0777ac */ /* 0x000e220008000800 */
[----:B-----5:R-:W5:Y:S06]  /*1320*/  LDL R14, [R1+0x5ac] ;  /* 0x0005ac00010e7983 */ /* 0x020f6c0000100800 */
[----:B--2---:R-:W2:Y:S01]  /*1330*/  MUFU.RCP R0, R0 ;  /* 0x0000000000007308 */ /* 0x004ea20000001000 */
[----:B------:R-:W0:Y:S01]  /*1340*/  LDCU UR6, c[0x0][0x3ac] ;  /* 0x00007580ff0677ac */ /* 0x000e220008000800 */
[----:B------:R0:W-:Y:S01]  /*1350*/  STL [R1+0x800], R28 ;  /* 0x0008001c01007387 */ /* 0x0001e20000100800 */
[----:B-1----:R-:W-:-:S05]  /*1360*/  VIADD R2, R2, 0xffffffe ;  /* 0x0ffffffe02027836 */ /* 0x002fca0000000000 */
[----:B------:R1:W0:Y:S01]  /*1370*/  F2I.FTZ.U32.TRUNC.NTZ R27, R2 ;  /* 0x00000002001b7305 */ /* 0x000222000021f000 */
[----:B--2---:R-:W-:-:S07]  /*1380*/  VIADD R0, R0, 0xffffffe ;  /* 0x0ffffffe00007836 */ /* 0x004fce0000000000 */
[----:B------:R0:W2:Y:S01]  /*1390*/  F2I.FTZ.U32.TRUNC.NTZ R3, R0 ;  /* 0x0000000000037305 */ /* 0x0000a2000021f000 */
[----:B-1----:R-:W-:Y:S02]  /*13a0*/  IMAD.MOV.U32 R2, RZ, RZ, RZ ;  /* 0x000000ffff027224 */ /* 0x002fe400078e00ff */
[----:B0-----:R-:W-:-:S04]  /*13b0*/  IMAD.MOV R0, RZ, RZ, -R27 ;  /* 0x000000ffff007224 */ /* 0x001fc800078e0a1b */
[----:B------:R-:W-:-:S04]  /*13c0*/  IMAD R0, R0, R29, RZ ;  /* 0x0000001d00007224 */ /* 0x000fc800078e02ff */
[----:B------:R-:W-:Y:S01]  /*13d0*/  IMAD.HI.U32 R26, R27, R0, R26 ;  /* 0x000000001b1a7227 */ /* 0x000fe200078e001a */
[----:B------:R-:W-:-:S03]  /*13e0*/  IABS R0, R12 ;  /* 0x0000000c00007213 */ /* 0x000fc60000000000 */
[----:B------:R-:W-:Y:S02]  /*13f0*/  IMAD.MOV.U32 R27, RZ, RZ, R8 ;  /* 0x000000ffff1b7224 */ /* 0x000fe400078e0008 */
[----:B--2---:R-:W-:Y:S02]  /*1400*/  IMAD.MOV R8, RZ, RZ, -R3 ;  /* 0x000000ffff087224 */ /* 0x004fe400078e0a03 */
[----:B------:R-:W-:Y:S02]  /*1410*/  IMAD.MOV.U32 R12, RZ, RZ, R7 ;  /* 0x000000ffff0c7224 */ /* 0x000fe400078e0007 */
[----:B------:R-:W-:Y:S02]  /*1420*/  IMAD R8, R8, R28, RZ ;  /* 0x0000001c08087224 */ /* 0x000fe400078e02ff */
[----:B------:R-:W-:-:S04]  /*1430*/  IMAD.HI.U32 R7, R26, R6, RZ ;  /* 0x000000061a077227 */ /* 0x000fc800078e00ff */
[----:B------:R-:W-:Y:S02]  /*1440*/  IMAD.MOV.U32 R28, RZ, RZ, R5 ;  /* 0x000000ffff1c7224 */ /* 0x000fe400078e0005 */
[----:B------:R-:W-:-:S04]  /*1450*/  IMAD.HI.U32 R5, R26, R4, RZ ;  /* 0x000000041a057227 */ /* 0x000fc800078e00ff */
[----:B------:R-:W-:Y:S01]  /*1460*/  IMAD.HI.U32 R3, R3, R8, R2 ;  /* 0x0000000803037227 */ /* 0x000fe200078e0002 */
[----:B------:R-:W-:-:S03]  /*1470*/  IABS R8, R28 ;  /* 0x0000001c00087213 */ /* 0x000fc60000000000 */
[----:B------:R-:W-:Y:S01]  /*1480*/  IMAD.HI.U32 R2, R26, R0, RZ ;  /* 0x000000001a027227 */ /* 0x000fe200078e00ff */
[----:B------:R0:W-:Y:S03]  /*1490*/  STL [R1+0xac], R3 ;  /* 0x0000ac0301007387 */ /* 0x0001e60000100800 */
[----:B------:R-:W-:Y:S02]  /*14a0*/  IMAD.MOV R7, RZ, RZ, -R7 ;  /* 0x000000ffff077224 */ /* 0x000fe400078e0a07 */
[----:B------:R-:W-:Y:S02]  /*14b0*/  IMAD.MOV R5, RZ, RZ, -R5 ;  /* 0x000000ffff057224 */ /* 0x000fe400078e0a05 */
[----:B------:R-:W-:Y:S02]  /*14c0*/  IMAD.MOV R2, RZ, RZ, -R2 ;  /* 0x000000ffff027224 */ /* 0x000fe400078e0a02 */
[C---:B------:R-:W-:Y:S01]  /*14d0*/  IMAD R5, R29.reuse, R5, R4 ;  /* 0x000000051d057224 */ /* 0x040fe200078e0204 */
[----:B------:R-:W-:Y:S01]  /*14e0*/  IABS R4, R22 ;  /* 0x0000001600047213 */ /* 0x000fe20000000000 */
[----:B0-----:R-:W-:-:S02]  /*14f0*/  IMAD R3, R29, R7, R6 ;  /* 0x000000071d037224 */ /* 0x001fc400078e0206 */
[----:B------:R-:W-:Y:S01]  /*1500*/  IMAD R0, R29, R2, R0 ;  /* 0x000000021d007224 */ /* 0x000fe200078e0200 */
[----:B------:R-:W-:Y:S02]  /*1510*/  IABS R2, R9 ;  /* 0x0000000900027213 */ /* 0x000fe40000000000 */
[----:B------:R0:W-:Y:S04]  /*1520*/  STL [R1+0x9c], R3 ;  /* 0x00009c0301007387 */ /* 0x0001e80000100800 */
[----:B------:R-:W-:Y:S04]  /*1530*/  STL [R1+0x98], R5 ;  /* 0x0000980501007387 */ /* 0x000fe80000100800 */
[----:B------:R1:W-:Y:S01]  /*1540*/  STL [R1+0x94], R0 ;  /* 0x0000940001007387 */ /* 0x0003e20000100800 */
[----:B0-----:R-:W-:Y:S01]  /*1550*/  IABS R3, R27 ;  /* 0x0000001b00037213 */ /* 0x001fe20000000000 */
[----:B---3--:R-:W-:-:S02]  /*1560*/  IMAD.MOV.U32 R22, RZ, RZ, R23 ;  /* 0x000000ffff167224 */ /* 0x008fc400078e0017 */
[----:B------:R-:W2:Y:S01]  /*1570*/  LDL R23, [R1+0x630] ;  /* 0x0006300001177983 */ /* 0x000ea20000100800 */
[----:B------:R-:W-:Y:S01]  /*1580*/  IMAD.HI.U32 R9, R26, R8, RZ ;  /* 0x000000081a097227 */ /* 0x000fe200078e00ff */
[----:B-1----:R-:W-:-:S03]  /*1590*/  IABS R0, R12 ;  /* 0x0000000c00007213 */ /* 0x002fc60000000000 */
[----:B------:R-:W-:-:S04]  /*15a0*/  IMAD.HI.U32 R7, R26, R3, RZ ;  /* 0x000000031a077227 */ /* 0x000fc800078e00ff */
[----:B------:R-:W-:Y:S02]  /*15b0*/  IMAD.MOV R9, RZ, RZ, -R9 ;  /* 0x000000ffff097224 */ /* 0x000fe400078e0a09 */
[----:B------:R-:W-:-:S04]  /*15c0*/  IMAD.HI.U32 R6, R26, R4, RZ ;  /* 0x000000041a067227 */ /* 0x000fc800078e00ff */
[----:B------:R-:W-:Y:S02]  /*15d0*/  IMAD.MOV R7, RZ, RZ, -R7 ;  /* 0x000000ffff077224 */ /* 0x000fe400078e0a07 */
[C---:B------:R-:W-:Y:S02]  /*15e0*/  IMAD R8, R29.reuse, R9, R8 ;  /* 0x000000091d087224 */ /* 0x040fe400078e0208 */
[----:B------:R-:W-:Y:S02]  /*15f0*/  IMAD.MOV R6, RZ, RZ, -R6 ;  /* 0x000000ffff067224 */ /* 0x000fe400078e0a06 */
[C---:B------:R-:W-:Y:S01]  /*1600*/  IMAD R7, R29.reuse, R7, R3 ;  /* 0x000000071d077224 */ /* 0x040fe200078e0203 */
[----:B------:R0:W-:Y:S01]  /*1610*/  STL [R1+0x90], R8 ;  /* 0x0000900801007387 */ /* 0x0001e20000100800 */
[----:B------:R-:W-:Y:S02]  /*1620*/  IMAD R4, R29, R6, R4 ;  /* 0x000000061d047224 */ /* 0x000fe400078e0204 */
[C---:B------:R-:W-:Y:S01]  /*1630*/  IMAD.HI.U32 R5, R26.reuse, R2, RZ ;  /* 0x000000021a057227 */ /* 0x040fe200078e00ff */
[----:B------:R-:W-:Y:S03]  /*1640*/  STL [R1+0x8c], R7 ;  /* 0x00008c0701007387 */ /* 0x000fe60000100800 */
[----:B------:R-:W-:Y:S01]  /*1650*/  IMAD.MOV R5, RZ, RZ, -R5 ;  /* 0x000000ffff057224 */ /* 0x000fe200078e0a05 */
[----:B------:R-:W3:Y:S01]  /*1660*/  LDL R12, [R1+0x6a4] ;  /* 0x0006a400010c7983 */ /* 0x000ee20000100800 */
[----:B------:R-:W-:Y:S01]  /*1670*/  IMAD.HI.U32 R3, R26, R0, RZ ;  /* 0x000000001a037227 */ /* 0x000fe200078e00ff */
[----:B0-----:R-:W-:-:S02]  /*1680*/  IABS R8, R20 ;  /* 0x0000001400087213 */ /* 0x001fc40000000000 */
[----:B------:R0:W-:Y:S04]  /*1690*/  STL [R1+0x88], R4 ;  /* 0x0000880401007387 */ /* 0x0001e80000100800 */
[----:B------:R-:W4:Y:S01]  /*16a0*/  LDL R20, [R1+0x62c] ;  /* 0x00062c0001147983 */ /* 0x000f220000100800 */
[----:B------:R-:W-:Y:S01]  /*16b0*/  IMAD R5, R29, R5, R2 ;  /* 0x000000051d057224 */ /* 0x000fe200078e0202 */
[----:B0-----:R-:W-:Y:S02]  /*16c0*/  IABS R4, R13 ;  /* 0x0000000d00047213 */ /* 0x001fe40000000000 */
[----:B------:R-:W5:Y:S01]  /*16d0*/  LDL R13, [R1+0x6a0] ;  /* 0x0006a000010d7983 */ /* 0x000f620000100800 */
[----:B------:R-:W-:Y:S01]  /*16e0*/  IABS R2, R21 ;  /* 0x0000001500027213 */ /* 0x000fe20000000000 */
[----:B------:R-:W-:-:S02]  /*16f0*/  IMAD.HI.U32 R9, R26, R8, RZ ;  /* 0x000000081a097227 */ /* 0x000fc400078e00ff */
[----:B------:R-:W-:Y:S02]  /*1700*/  STL [R1+0x84], R5 ;  /* 0x0000840501007387 */ /* 0x000fe40000100800 */
[----:B------:R-:W-:Y:S02]  /*1710*/  IMAD.HI.U32 R7, R26, R4, RZ ;  /* 0x000000041a077227 */ /* 0x000fe400078e00ff */
[----:B------:R-:W5:Y:S02]  /*1720*/  LDL R21, [R1+0x628] ;  /* 0x0006280001157983 */ /* 0x000f640000100800 */
[----:B------:R-:W-:Y:S02]  /*1730*/  IMAD.MOV R3, RZ, RZ, -R3 ;  /* 0x000000ffff037224 */ /* 0x000fe400078e0a03 */
[----:B------:R-:W-:Y:S02]  /*1740*/  IMAD.MOV R9, RZ, RZ, -R9 ;  /* 0x000000ffff097224 */ /* 0x000fe400078e0a09 */
[----:B------:R-:W-:-:S02]  /*1750*/  IMAD.MOV R7, RZ, RZ, -R7 ;  /* 0x000000ffff077224 */ /* 0x000fc400078e0a07 */
[C---:B------:R-:W-:Y:S02]  /*1760*/  IMAD R0, R29.reuse, R3, R0 ;  /* 0x000000031d007224 */ /* 0x040fe400078e0200 */
[C---:B------:R-:W-:Y:S02]  /*1770*/  IMAD R8, R29.reuse, R9, R8 ;  /* 0x000000091d087224 */ /* 0x040fe400078e0208 */
[----:B------:R-:W-:Y:S01]  /*1780*/  IMAD R7, R29, R7, R4 ;  /* 0x000000071d077224 */ /* 0x000fe200078e0204 */
[----:B------:R-:W-:Y:S01]  /*1790*/  IABS R3, R22 ;  /* 0x0000001600037213 */ /* 0x000fe20000000000 */
[----:B------:R2:W-:Y:S04]  /*17a0*/  STL [R1+0x80], R0 ;  /* 0x0000800001007387 */ /* 0x0005e80000100800 */
[----:B------:R-:W5:Y:S04]  /*17b0*/  LDL R22, [R1+0x69c] ;  /* 0x00069c0001167983 */ /* 0x000f680000100800 */
[----:B------:R3:W-:Y:S04]  /*17c0*/  STL [R1+0x7c], R8 ;  /* 0x00007c0801007387 */ /* 0x0007e80000100800 */
[----:B------:R-:W-:Y:S01]  /*17d0*/  STL [R1+0x78], R7 ;  /* 0x0000780701007387 */ /* 0x000fe20000100800 */
[----:B--2---:R-:W-:-:S03]  /*17e0*/  IABS R0, R23 ;  /* 0x0000001700007213 */ /* 0x004fc60000000000 */
[----:B------:R-:W2:Y:S01]  /*17f0*/  LDL R23, [R1+0x624] ;  /* 0x0006240001177983 */ /* 0x000ea20000100800 */
[----:B------:R-:W-:-:S04]  /*1800*/  IMAD.HI.U32 R6, R26, R2, RZ ;  /* 0x000000021a067227 */ /* 0x000fc800078e00ff */
[----:B------:R-:W-:-:S04]  /*1810*/  IMAD.MOV R6, RZ, RZ, -R6 ;  /* 0x000000ffff067224 */ /* 0x000fc800078e0a06 */
[----:B------:R-:W-:Y:S02]  /*1820*/  IMAD R2, R29, R6, R2 ;  /* 0x000000061d027224 */ /* 0x000fe400078e0202 */
[----:B------:R-:W-:-:S03]  /*1830*/  IMAD.HI.U32 R5, R26, R3, RZ ;  /* 0x000000031a057227 */ /* 0x000fc600078e00ff */
[----:B------:R4:W-:Y:S01]  /*1840*/  STL [R1+0x74], R2 ;  /* 0x0000740201007387 */ /* 0x0009e20000100800 */
[----:B------:R-:W-:Y:S02]  /*1850*/  IMAD.MOV R5, RZ, RZ, -R5 ;  /* 0x000000ffff057224 */ /* 0x000fe400078e0a05 */
[----:B------:R-:W-:Y:S01]  /*1860*/  IMAD.HI.U32 R4, R26, R0, RZ ;  /* 0x000000001a047227 */ /* 0x000fe200078e00ff */
[----:B---3--:R-:W-:Y:S02]  /*1870*/  IABS R8, R12 ;  /* 0x0000000c00087213 */ /* 0x008fe40000000000 */
[----:B------:R-:W3:Y:S01]  /*1880*/  LDL R12, [R1+0x698] ;  /* 0x00069800010c7983 */ /* 0x000ee20000100800 */
[----:B------:R-:W-:Y:S01]  /*1890*/  IMAD R5, R29, R5, R3 ;  /* 0x000000051d057224 */ /* 0x000fe200078e0203 */
[----:B----4-:R-:W-:Y:S02]  /*18a0*/  IABS R2, R20 ;  /* 0x0000001400027213 */ /* 0x010fe40000000000 */
[----:B------:R-:W4:Y:S01]  /*18b0*/  LDL R20, [R1+0x620] ;  /* 0x0006200001147983 */ /* 0x000f220000100800 */
[----:B------:R-:W-:-:S03]  /*18c0*/  IMAD.MOV R4, RZ, RZ, -R4 ;  /* 0x000000ffff047224 */ /* 0x000fc600078e0a04 */
[----:B------:R0:W-:Y:S01]  /*18d0*/  STL [R1+0x70], R5 ;  /* 0x0000700501007387 */ /* 0x0001e20000100800 */
[----:B------:R-:W-:Y:S01]  /*18e0*/  IMAD R0, R29, R4, R0 ;  /* 0x000000041d007224 */ /* 0x000fe200078e0200 */
[----:B-----5:R-:W-:Y:S02]  /*18f0*/  IABS R3, R13 ;  /* 0x0000000d00037213 */ /* 0x020fe40000000000 */
[----:B------:R-:W5:Y:S01]  /*1900*/  LDL R13, [R1+0x694] ;  /* 0x00069400010d7983 */ /* 0x000f620000100800 */
[----:B------:R-:W-:-:S03]  /*1910*/  IMAD.HI.U32 R9, R26, R8, RZ ;  /* 0x000000081a097227 */ /* 0x000fc600078e00ff */
[----:B------:R1:W-:Y:S01]  /*1920*/  STL [R1+0x6c], R0 ;  /* 0x00006c0001007387 */ /* 0x0003e20000100800 */
[C---:B------:R-:W-:Y:S01]  /*1930*/  IMAD.HI.U32 R7, R26.reuse, R2, RZ ;  /* 0x000000021a077227 */ /* 0x040fe200078e00ff */
[----:B------:R-:W-:Y:S02]  /*1940*/  IABS R4, R21 ;  /* 0x0000001500047213 */ /* 0x000fe40000000000 */
[----:B------:R-:W5:Y:S01]  /*1950*/  LDL R21, [R1+0x61c] ;  /* 0x00061c0001157983 */ /* 0x000f620000100800 */
[----:B0-----:R-:W-:-:S04]  /*1960*/  IMAD.HI.U32 R5, R26, R3, RZ ;  /* 0x000000031a057227 */ /* 0x001fc800078e00ff */
[----:B------:R-:W-:Y:S02]  /*1970*/  IMAD.MOV R9, RZ, RZ, -R9 ;  /* 0x000000ffff097224 */ /* 0x000fe400078e0a09 */
[----:B------:R-:W-:Y:S02]  /*1980*/  IMAD.MOV R7, RZ, RZ, -R7 ;  /* 0x000000ffff077224 */ /* 0x000fe400078e0a07 */
[----:B------:R-:W-:Y:S02]  /*1990*/  IMAD.MOV R5, RZ, RZ, -R5 ;  /* 0x000000ffff057224 */ /* 0x000fe400078e0a05 */
[C---:B------:R-:W-:Y:S02]  /*19a0*/  IMAD R8, R29.reuse, R9, R8 ;  /* 0x000000091d087224 */ /* 0x040fe400078e0208 */
[C---:B------:R-:W-:Y:S02]  /*19b0*/  IMAD R7, R29.reuse, R7, R2 ;  /* 0x000000071d077224 */ /* 0x040fe400078e0202 */
[----:B------:R-:W-:Y:S01]  /*19c0*/  IMAD R3, R29, R5, R3 ;  /* 0x000000051d037224 */ /* 0x000fe200078e0203 */
[----:B------:R-:W-:Y:S01]  /*19d0*/  STL [R1+0x68], R8 ;  /* 0x0000680801007387 */ /* 0x000fe20000100800 */
[----:B-1----:R-:W-:-:S03]  /*19e0*/  IABS R0, R22 ;  /* 0x0000001600007213 */ /* 0x002fc60000000000 */
[----:B------:R-:W-:Y:S04]  /*19f0*/  STL [R1+0x64], R7 ;  /* 0x0000640701007387 */ /* 0x000fe80000100800 */
[----:B------:R-:W5:Y:S04]  /*1a00*/  LDL R22, [R1+0x690] ;  /* 0x0006900001167983 */ /* 0x000f680000100800 */
[----:B------:R3:W-:Y:S01]  /*1a10*/  STL [R1+0x60], R3 ;  /* 0x0000600301007387 */ /* 0x0007e20000100800 */
[----:B--2---:R-:W-:-:S03]  /*1a20*/  IABS R5, R23 ;  /* 0x0000001700057213 */ /* 0x004fc60000000000 */
[----:B------:R-:W2:Y:S01]  /*1a30*/  LDL R23, [R1+0x618] ;  /* 0x0006180001177983 */ /* 0x000ea20000100800 */
[----:B------:R-:W-:-:S04]  /*1a40*/  IMAD.HI.U32 R6, R26, R4, RZ ;  /* 0x000000041a067227 */ /* 0x000fc800078e00ff */
[----:B------:R-:W-:Y:S02]  /*1a50*/  IMAD.MOV R6, RZ, RZ, -R6 ;  /* 0x000000ffff067224 */ /* 0x000fe400078e0a06 */
[----:B------:R-:W-:-:S04]  /*1a60*/  IMAD.HI.U32 R2, R26, R0, RZ ;  /* 0x000000001a027227 */ /* 0x000fc800078e00ff */
[----:B------:R-:W-:Y:S02]  /*1a70*/  IMAD R6, R29, R6, R4 ;  /* 0x000000061d067224 */ /* 0x000fe400078e0204 */
[----:B------:R-:W-:-:S04]  /*1a80*/  IMAD.MOV R2, RZ, RZ, -R2 ;  /* 0x000000ffff027224 */ /* 0x000fc800078e0a02 */
[----:B------:R-:W-:Y:S01]  /*1a90*/  IMAD R2, R29, R2, R0 ;  /* 0x000000021d027224 */ /* 0x000fe200078e0200 */
[----:B---3--:R-:W-:Y:S02]  /*1aa0*/  IABS R3, R12 ;  /* 0x0000000c00037213 */ /* 0x008fe40000000000 */
[----:B------:R-:W3:Y:S04]  /*1ab0*/  LDL R12, [R1+0x68c] ;  /* 0x00068c00010c7983 */ /* 0x000ee80000100800 */
[----:B------:R0:W-:Y:S01]  /*1ac0*/  STL [R1+0x5c], R6 ;  /* 0x00005c0601007387 */ /* 0x0001e20000100800 */
[----:B----4-:R-:W-:-:S03]  /*1ad0*/  IABS R4, R20 ;  /* 0x0000001400047213 */ /* 0x010fc60000000000 */
[----:B------:R-:W4:Y:S01]  /*1ae0*/  LDL R20, [R1+0x614] ;  /* 0x0006140001147983 */ /* 0x000f220000100800 */
[----:B------:R-:W-:-:S03]  /*1af0*/  IMAD.HI.U32 R7, R26, R3, RZ ;  /* 0x000000031a077227 */ /* 0x000fc600078e00ff */
[----:B------:R1:W-:Y:S01]  /*1b00*/  STL [R1+0x58], R2 ;  /* 0x0000580201007387 */ /* 0x0003e20000100800 */
[C---:B0-----:R-:W-:Y:S01]  /*1b10*/  IMAD.HI.U32 R6, R26.reuse, R5, RZ ;  /* 0x000000051a067227 */ /* 0x041fe200078e00ff */
[----:B-----5:R-:W-:Y:S02]  /*1b20*/  IABS R0, R13 ;  /* 0x0000000d00007213 */ /* 0x020fe40000000000 */
[----:B------:R-:W5:Y:S01]  /*1b30*/  LDL R13, [R1+0x684] ;  /* 0x00068400010d7983 */ /* 0x000f620000100800 */
[----:B------:R-:W-:Y:S02]  /*1b40*/  IMAD.MOV R6, RZ, RZ, -R6 ;  /* 0x000000ffff067224 */ /* 0x000fe400078e0a06 */
[----:B------:R-:W-:Y:S01]  /*1b50*/  IMAD.MOV R7, RZ, RZ, -R7 ;  /* 0x000000ffff077224 */ /* 0x000fe200078e0a07 */
[----:B-1----:R-:W-:Y:S01]  /*1b60*/  IABS R2, R21 ;  /* 0x0000001500027213 */ /* 0x002fe20000000000 */
[----:B------:R-:W-:-:S04]  /*1b70*/  IMAD.HI.U32 R8, R26, R4, RZ ;  /* 0x000000041a087227 */ /* 0x000fc800078e00ff */
[C---:B------:R-:W-:Y:S02]  /*1b80*/  IMAD R21, R29.reuse, R6, R5 ;  /* 0x000000061d157224 */ /* 0x040fe400078e0205 */
[C---:B------:R-:W-:Y:S02]  /*1b90*/  IMAD R6, R29.reuse, R7, R3 ;  /* 0x000000071d067224 */ /* 0x040fe400078e0203 */
[----:B------:R-:W-:Y:S01]  /*1ba0*/  IMAD.MOV R8, RZ, RZ, -R8 ;  /* 0x000000ffff087224 */ /* 0x000fe200078e0a08 */
[----:B------:R0:W-:Y:S04]  /*1bb0*/  STL [R1+0x54], R21 ;  /* 0x0000541501007387 */ /* 0x0001e80000100800 */
[----:B------:R1:W-:Y:S04]  /*1bc0*/  STL [R1+0x50], R6 ;  /* 0x0000500601007387 */ /* 0x0003e80000100800 */
[----:B0-----:R-:W5:Y:S01]  /*1bd0*/  LDL R21, [R1+0x610] ;  /* 0x0006100001157983 */ /* 0x001f620000100800 */
[----:B-1----:R-:W-:Y:S01]  /*1be0*/  IMAD R6, R29, R8, R4 ;  /* 0x000000081d067224 */ /* 0x002fe200078e0204 */
[----:B------:R-:W-:-:S04]  /*1bf0*/  IABS R4, R22 ;  /* 0x0000001600047213 */ /* 0x000fc80000000000 */
[----:B------:R2:W-:Y:S04]  /*1c00*/  STL [R1+0x4c], R6 ;  /* 0x00004c0601007387 */ /* 0x0005e80000100800 */
[----:B------:R-:W5:Y:S01]  /*1c10*/  LDL R22, [R1+0x680] ;  /* 0x0006800001167983 */ /* 0x000f620000100800 */
[----:B--2---:R-:W-:-:S03]  /*1c20*/  IABS R6, R23 ;  /* 0x0000001700067213 */ /* 0x004fc60000000000 */
[----:B------:R-:W2:Y:S01]  /*1c30*/  LDL R23, [R1+0x60c] ;  /* 0x00060c0001177983 */ /* 0x000ea20000100800 */
[----:B------:R-:W-:-:S04]  /*1c40*/  IMAD.HI.U32 R9, R26, R0, RZ ;  /* 0x000000001a097227 */ /* 0x000fc800078e00ff */
[----:B------:R-:W-:-:S04]  /*1c50*/  IMAD.HI.U32 R5, R26, R2, RZ ;  /* 0x000000021a057227 */ /* 0x000fc800078e00ff */
[----:B------:R-:W-:Y:S02]  /*1c60*/  IMAD.MOV R3, RZ, RZ, -R9 ;  /* 0x000000ffff037224 */ /* 0x000fe400078e0a09 */
[----:B------:R-:W-:Y:S02]  /*1c70*/  IMAD.MOV R7, RZ, RZ, -R5 ;  /* 0x000000ffff077224 */ /* 0x000fe400078e0a05 */
[C---:B------:R-:W-:Y:S02]  /*1c80*/  IMAD R0, R29.reuse, R3, R0 ;  /* 0x000000031d007224 */ /* 0x040fe400078e0200 */
[----:B------:R-:W-:-:S03]  /*1c90*/  IMAD R2, R29, R7, R2 ;  /* 0x000000071d027224 */ /* 0x000fc600078e0202 */
[----:B------:R0:W-:Y:S01]  /*1ca0*/  STL [R1+0x48], R0 ;  /* 0x0000480001007387 */ /* 0x0001e20000100800 */
[----:B---3--:R-:W-:-:S03]  /*1cb0*/  IABS R5, R12 ;  /* 0x0000000c00057213 */ /* 0x008fc60000000000 */
[----:B------:R-:W3:Y:S01]  /*1cc0*/  LDL R12, [R1+0x67c] ;  /* 0x00067c00010c7983 */ /* 0x000ee20000100800 */
[----:B0-----:R-:W-:-:S03]  /*1cd0*/  IMAD.MOV.U32 R0, RZ, RZ, R4 ;  /* 0x000000ffff007224 */ /* 0x001fc600078e0004 */
[----:B------:R0:W-:Y:S01]  /*1ce0*/  STL [R1+0x44], R2 ;  /* 0x0000440201007387 */ /* 0x0001e20000100800 */
[----:B----4-:R-:W-:-:S03]  /*1cf0*/  IABS R4, R20 ;  /* 0x0000001400047213 */ /* 0x010fc60000000000 */
[----:B------:R-:W4:Y:S01]  /*1d00*/  LDL R20, [R1+0x608] ;  /* 0x0006080001147983 */ /* 0x000f220000100800 */
[----:B------:R-:W-:Y:S02]  /*1d10*/  IMAD.MOV.U32 R3, RZ, RZ, R6 ;  /* 0x000000ffff037224 */ /* 0x000fe400078e0006 */
[----:B------:R-:W-:-:S04]  /*1d20*/  IMAD.HI.U32 R6, R26, R0, RZ ;  /* 0x000000001a067227 */ /* 0x000fc800078e00ff */
[----:B0-----:R-:W-:Y:S01]  /*1d30*/  IMAD.MOV.U32 R2, RZ, RZ, R5 ;  /* 0x000000ffff027224 */ /* 0x001fe200078e0005 */
[----:B-----5:R-:W-:Y:S01]  /*1d40*/  IABS R5, R13 ;  /* 0x0000000d00057213 */ /* 0x020fe20000000000 */
[C---:B------:R-:W-:Y:S01]  /*1d50*/  IMAD.HI.U32 R7, R26.reuse, R3, RZ ;  /* 0x000000031a077227 */ /* 0x040fe200078e00ff */
[----:B------:R-:W5:Y:S03]  /*1d60*/  LDL R13, [R1+0x678] ;  /* 0x00067800010d7983 */ /* 0x000f660000100800 */
[----:B------:R-:W-:-:S04]  /*1d70*/  IMAD.HI.U32 R8, R26, R2, RZ ;  /* 0x000000021a087227 */ /* 0x000fc800078e00ff */
[----:B------:R-:W-:Y:S02]  /*1d80*/  IMAD.MOV R6, RZ, RZ, -R6 ;  /* 0x000000ffff067224 */ /* 0x000fe400078e0a06 */
[----:B------:R-:W-:Y:S02]  /*1d90*/  IMAD.MOV R7, RZ, RZ, -R7 ;  /* 0x000000ffff077224 */ /* 0x000fe400078e0a07 */
[----:B------:R-:W-:-:S04]  /*1da0*/  IMAD.HI.U32 R9, R26, R4, RZ ;  /* 0x000000041a097227 */ /* 0x000fc800078e00ff */
[----:B------:R-:W-:Y:S02]  /*1db0*/  IMAD.MOV R8, RZ, RZ, -R8 ;  /* 0x000000ffff087224 */ /* 0x000fe400078e0a08 */
[C---:B------:R-:W-:Y:S02]  /*1dc0*/  IMAD R6, R29.reuse, R6, R0 ;  /* 0x000000061d067224 */ /* 0x040fe400078e0200 */
[C---:B------:R-:W-:Y:S02]  /*1dd0*/  IMAD R0, R29.reuse, R7, R3 ;  /* 0x000000071d007224 */ /* 0x040fe400078e0203 */
[----:B------:R-:W-:Y:S01]  /*1de0*/  IMAD.MOV R3, RZ, RZ, -R9 ;  /* 0x000000ffff037224 */ /* 0x000fe200078e0a09 */
[----:B------:R-:W-:Y:S01]  /*1df0*/  STL [R1+0x40], R6 ;  /* 0x0000400601007387 */ /* 0x000fe20000100800 */
[C---:B------:R-:W-:Y:S02]  /*1e00*/  IMAD R2, R29.reuse, R8, R2 ;  /* 0x000000081d027224 */ /* 0x040fe400078e0202 */
[----:B------:R-:W-:Y:S01]  /*1e10*/  IMAD R4, R29, R3, R4 ;  /* 0x000000031d047224 */ /* 0x000fe200078e0204 */
[----:B------:R0:W-:Y:S02]  /*1e20*/  STL [R1+0x3c], R0 ;  /* 0x00003c0001007387 */ /* 0x0001e40000100800 */
[----:B0-----:R-:W-:-:S02]  /*1e30*/  IABS R0, R21 ;  /* 0x0000001500007213 */ /* 0x001fc40000000000 */
[----:B------:R-:W5:Y:S04]  /*1e40*/  LDL R21, [R1+0x604] ;  /* 0x0006040001157983 */ /* 0x000f680000100800 */
[----:B------:R0:W-:Y:S02]  /*1e50*/  STL [R1+0x38], R2 ;  /* 0x0000380201007387 */ /* 0x0001e40000100800 */
[----:B0-----:R-:W-:Y:S02]  /*1e60*/  IABS R2, R22 ;  /* 0x0000001600027213 */ /* 0x001fe40000000000 */
[----:B------:R-:W5:Y:S04]  /*1e70*/  LDL R22, [R1+0x674] ;  /* 0x0006740001167983 */ /* 0x000f680000100800 */
[----:B------:R3:W-:Y:S01]  /*1e80*/  STL [R1+0x34], R4 ;  /* 0x0000340401007387 */ /* 0x0007e20000100800 */
[----:B--2---:R-:W-:-:S03]  /*1e90*/  IABS R3, R23 ;  /* 0x0000001700037213 */ /* 0x004fc60000000000 */
[----:B------:R-:W2:Y:S01]  /*1ea0*/  LDL R23, [R1+0x600] ;  /* 0x0006000001177983 */ /* 0x000ea20000100800 */
[----:B------:R-:W-:-:S04]  /*1eb0*/  IMAD.HI.U32 R6, R26, R5, RZ ;  /* 0x000000051a067227 */ /* 0x000fc800078e00ff */
[----:B------:R-:W-:-:S04]  /*1ec0*/  IMAD.MOV R6, RZ, RZ, -R6 ;  /* 0x000000ffff067224 */ /* 0x000fc800078e0a06 */
[----:B------:R-:W-:Y:S02]  /*1ed0*/  IMAD R5, R29, R6, R5 ;  /* 0x000000061d057224 */ /* 0x000fe400078e0205 */
[----:B------:R-:W-:-:S04]  /*1ee0*/  IMAD.HI.U32 R6, R26, R0, RZ ;  /* 0x000000001a067227 */ /* 0x000fc800078e00ff */
[C---:B------:R-:W-:Y:S01]  /*1ef0*/  IMAD.HI.U32 R7, R26.reuse, R2, RZ ;  /* 0x000000021a077227 */ /* 0x040fe200078e00ff */
[----:B------:R4:W-:Y:S03]  /*1f00*/  STL [R1+0x30], R5 ;  /* 0x0000300501007387 */ /* 0x0009e60000100800 */
[----:B------:R-:W-:-:S04]  /*1f10*/  IMAD.HI.U32 R8, R26, R3, RZ ;  /* 0x000000031a087227 */ /* 0x000fc800078e00ff */
[----:B------:R-:W-:Y:S02]  /*1f20*/  IMAD.MOV R6, RZ, RZ, -R6 ;  /* 0x000000ffff067224 */ /* 0x000fe400078e0a06 */
[----:B------:R-:W-:Y:S01]  /*1f30*/  IMAD.MOV R7, RZ, RZ, -R7 ;  /* 0x000000ffff077224 */ /* 0x000fe200078e0a07 */
[----:B---3--:R-:W-:Y:S02]  /*1f40*/  IABS R4, R12 ;  /* 0x0000000c00047213 */ /* 0x008fe40000000000 */
[----:B------:R-:W3:Y:S01]  /*1f50*/  LDL R12, [R1+0x670] ;  /* 0x00067000010c7983 */ /* 0x000ee20000100800 */
[----:B------:R-:W-:Y:S01]  /*1f60*/  IMAD.MOV R8, RZ, RZ, -R8 ;  /* 0x000000ffff087224 */ /* 0x000fe200078e0a08 */
[----:B----4-:R-:W-:Y:S01]  /*1f70*/  IABS R5, R20 ;  /* 0x0000001400057213 */ /* 0x010fe20000000000 */
[C---:B------:R-:W-:Y:S02]  /*1f80*/  IMAD R20, R29.reuse, R6, R0 ;  /* 0x000000061d147224 */ /* 0x040fe400078e0200 */
[----:B------:R-:W-:-:S02]  /*1f90*/  IMAD R0, R29, R7, R2 ;  /* 0x000000071d007224 */ /* 0x000fc400078e0202 */
[----:B------:R-:W-:Y:S01]  /*1fa0*/  IMAD R3, R29, R8, R3 ;  /* 0x000000081d037224 */ /* 0x000fe200078e0203 */
[----:B------:R-:W-:Y:S04]  /*1fb0*/  STL [R1+0x2c], R20 ;  /* 0x00002c1401007387 */ /* 0x000fe80000100800 */
[----:B------:R5:W-:Y:S04]  /*1fc0*/  STL [R1+0x28], R0 ;  /* 0x0000280001007387 */ /* 0x000be80000100800 */
[----:B------:R-:W4:Y:S04]  /*1fd0*/  LDL R27, [R1+0x5fc] ;  /* 0x0005fc00011b7983 */ /* 0x000f280000100800 */
[----:B------:R0:W-:Y:S01]  /*1fe0*/  STL [R1+0x24], R3 ;  /* 0x0000240301007387 */ /* 0x0001e20000100800 */
[----:B-----5:R-:W-:-:S03]  /*1ff0*/  IABS R0, R13 ;  /* 0x0000000d00007213 */ /* 0x020fc60000000000 */
[----:B------:R-:W5:Y:S01]  /*2000*/  LDL R13, [R1+0x66c] ;  /* 0x00066c00010d7983 */ /* 0x000f620000100800 */
[----:B------:R-:W-:-:S03]  /*2010*/  IMAD.HI.U32 R9, R26, R4, RZ ;  /* 0x000000041a097227 */ /* 0x000fc600078e00ff */
[----:B------:R-:W4:Y:S01]  /*2020*/  LDL R20, [R1+0x5f8] ;  /* 0x0005f80001147983 */ /* 0x000f220000100800 */
[----:B------:R-:W-:-:S04]  /*2030*/  IMAD.MOV R2, RZ, RZ, -R9 ;  /* 0x000000ffff027224 */ /* 0x000fc800078e0a09 */
[----:B------:R-:W-:-:S05]  /*2040*/  IMAD R2, R29, R2, R4 ;  /* 0x000000021d027224 */ /* 0x000fca00078e0204 */
[----:B------:R1:W-:Y:S01]  /*2050*/  STL [R1+0x20], R2 ;  /* 0x0000200201007387 */ /* 0x0003e20000100800 */
[----:B--2---:R-:W-:-:S03]  /*2060*/  IABS R4, R23 ;  /* 0x0000001700047213 */ /* 0x004fc60000000000 */
[----:B------:R-:W2:Y:S01]  /*2070*/  LDL R23, [R1+0x5f4] ;  /* 0x0005f40001177983 */ /* 0x000ea20000100800 */
[C---:B------:R-:W-:Y:S01]  /*2080*/  IMAD.HI.U32 R6, R26.reuse, R5, RZ ;  /* 0x000000051a067227 */ /* 0x040fe200078e00ff */
[----:B------:R-:W-:Y:S02]  /*2090*/  IABS R7, R21 ;  /* 0x0000001500077213 */ /* 0x000fe40000000000 */
[----:B0-----:R-:W-:Y:S01]  /*20a0*/  IABS R3, R22 ;  /* 0x0000001600037213 */ /* 0x001fe20000000000 */
[----:B------:R-:W-:Y:S01]  /*20b0*/  IMAD.MOV R6, RZ, RZ, -R6 ;  /* 0x000000ffff067224 */ /* 0x000fe200078e0a06 */
[----:B------:R-:W2:Y:S01]  /*20c0*/  LDL R21, [R1+0x668] ;  /* 0x0006680001157983 */ /* 0x000ea20000100800 */
[----:B-1----:R-:W-:Y:S02]  /*20d0*/  IMAD.MOV.U32 R2, RZ, RZ, R7 ;  /* 0x000000ffff027224 */ /* 0x002fe400078e0007 */
[----:B------:R-:W-:Y:S02]  /*20e0*/  IMAD R5, R29, R6, R5 ;  /* 0x000000061d057224 */ /* 0x000fe400078e0205 */
[----:B------:R-:W-:-:S04]  /*20f0*/  IMAD.HI.U32 R6, R26, R0, RZ ;  /* 0x000000001a067227 */ /* 0x000fc800078e00ff */
[C---:B------:R-:W-:Y:S01]  /*2100*/  IMAD.HI.U32 R7, R26.reuse, R2, RZ ;  /* 0x000000021a077227 */ /* 0x040fe200078e00ff */
[----:B------:R3:W-:Y:S03]  /*2110*/  STL [R1+0x1c], R5 ;  /* 0x00001c0501007387 */ /* 0x0007e60000100800 */
[----:B------:R-:W-:Y:S02]  /*2120*/  IMAD.MOV R6, RZ, RZ, -R6 ;  /* 0x000000ffff067224 */ /* 0x000fe400078e0a06 */
[----:B------:R-:W-:Y:S02]  /*2130*/  IMAD.MOV R7, RZ, RZ, -R7 ;  /* 0x000000ffff077224 */ /* 0x000fe400078e0a07 */
[----:B------:R-:W-:Y:S01]  /*2140*/  IMAD.HI.U32 R8, R26, R3, RZ ;  /* 0x000000031a087227 */ /* 0x000fe200078e00ff */
[----:B---3--:R-:W-:-:S03]  /*2150*/  IABS R5, R12 ;  /* 0x0000000c00057213 */ /* 0x008fc60000000000 */
[C---:B------:R-:W-:Y:S02]  /*2160*/  IMAD R12, R29.reuse, R6, R0 ;  /* 0x000000061d0c7224 */ /* 0x040fe400078e0200 */
[----:B------:R-:W-:Y:S02]  /*2170*/  IMAD R0, R29, R7, R2 ;  /* 0x000000071d007224 */ /* 0x000fe400078e0202 */
[----:B------:R-:W-:Y:S01]  /*2180*/  IMAD.MOV R8, RZ, RZ, -R8 ;  /* 0x000000ffff087224 */ /* 0x000fe200078e0a08 */
[----:B------:R0:W-:Y:S01]  /*2190*/  STL [R1+0x18], R12 ;  /* 0x0000180c01007387 */ /* 0x0001e20000100800 */
[----:B------:R-:W-:-:S03]  /*21a0*/  IMAD.HI.U32 R9, R26, R4, RZ ;  /* 0x000000041a097227 */ /* 0x000fc600078e00ff */
[----:B------:R1:W-:Y:S01]  /*21b0*/  STL [R1+0x14], R0 ;  /* 0x0000140001007387 */ /* 0x0003e20000100800 */
[----:B------:R-:W-:-:S03]  /*21c0*/  IMAD.HI.U32 R6, R26, R5, RZ ;  /* 0x000000051a067227 */ /* 0x000fc600078e00ff */
[----:B------:R-:W3:Y:S01]  /*21d0*/  LDL R22, [R1+0x664] ;  /* 0x0006640001167983 */ /* 0x000ee20000100800 */
[----:B------:R-:W-:Y:S02]  /*21e0*/  IMAD.MOV R2, RZ, RZ, -R9 ;  /* 0x000000ffff027224 */ /* 0x000fe400078e0a09 */
[----:B------:R-:W-:Y:S01]  /*21f0*/  IMAD.MOV R6, RZ, RZ, -R6 ;  /* 0x000000ffff067224 */ /* 0x000fe200078e0a06 */
[----:B0-----:R-:W3:Y:S01]  /*2200*/  LDL R12, [R1+0x5f0] ;  /* 0x0005f000010c7983 */ /* 0x001ee20000100800 */
[C---:B-1----:R-:W-:Y:S02]  /*2210*/  IMAD R0, R29.reuse, R8, R3 ;  /* 0x000000081d007224 */ /* 0x042fe400078e0203 */
[----:B------:R-:W-:-:S03]  /*2220*/  IMAD R2, R29, R2, R4 ;  /* 0x000000021d027224 */ /* 0x000fc600078e0204 */
[----:B------:R4:W-:Y:S01]  /*2230*/  STL [R1+0x10], R0 ;  /* 0x0000100001007387 */ /* 0x0009e20000100800 */
[----:B------:R-:W-:Y:S01]  /*2240*/  IMAD R5, R29, R6, R5 ;  /* 0x000000061d057224 */ /* 0x000fe200078e0205 */
[----:B-----5:R-:W-:Y:S02]  /*2250*/  IABS R7, R13 ;  /* 0x0000000d00077213 */ /* 0x020fe40000000000 */
[----:B------:R-:W5:Y:S01]  /*2260*/  LDL R13, [R1+0x660] ;  /* 0x00066000010d7983 */ /* 0x000f620000100800 */
[----:B----4-:R-:W-:-:S03]  /*2270*/  IABS R0, R27 ;  /* 0x0000001b00007213 */ /* 0x010fc60000000000 */
[----:B------:R-:W-:Y:S04]  /*2280*/  STL [R1+0xc], R2 ;  /* 0x00000c0201007387 */ /* 0x000fe80000100800 */
[----:B------:R0:W-:Y:S02]  /*2290*/  STL [R1+0x8], R5 ;  /* 0x0000080501007387 */ /* 0x0001e40000100800 */
[----:B0-----:R-:W-:-:S04]  /*22a0*/  IMAD.HI.U32 R5, R26, R0, RZ ;  /* 0x000000001a057227 */ /* 0x001fc800078e00ff */
[----:B------:R-:W-:-:S04]  /*22b0*/  IMAD.MOV R5, RZ, RZ, -R5 ;  /* 0x000000ffff057224 */ /* 0x000fc800078e0a05 */
[----:B------:R-:W-:-:S05]  /*22c0*/  IMAD R28, R29, R5, R0 ;  /* 0x000000051d1c7224 */ /* 0x000fca00078e0200 */
[----:B------:R-:W-:Y:S01]  /*22d0*/  STL [R1+0x81c], R28 ;  /* 0x00081c1c01007387 */ /* 0x000fe20000100800 */
[----:B--2---:R-:W-:-:S03]  /*22e0*/  IABS R6, R23 ;  /* 0x0000001700067213 */ /* 0x004fc60000000000 */
[----:B------:R-:W2:Y:S01]  /*22f0*/  LDL R23, [R1+0x5e4] ;  /* 0x0005e40001177983 */ /* 0x000ea20000100800 */
[----:B------:R-:W-:Y:S01]  /*2300*/  IMAD.MOV.U32 R2, RZ, RZ, R7 ;  /* 0x000000ffff027224 */ /* 0x000fe200078e0007 */
[----:B------:R-:W-:-:S03]  /*2310*/  IABS R3, R20 ;  /* 0x0000001400037213 */ /* 0x000fc60000000000 */
[----:B------:R-:W-:Y:S01]  /*2320*/  IMAD.HI.U32 R7, R26, R2, RZ ;  /* 0x000000021a077227 */ /* 0x000fe200078e00ff */
[----:B------:R-:W-:-:S03]  /*2330*/  IABS R4, R21 ;  /* 0x0000001500047213 */ /* 0x000fc60000000000 */
[----:B------:R-:W-:Y:S02]  /*2340*/  IMAD.MOV R7, RZ, RZ, -R7 ;  /* 0x000000ffff077224 */ /* 0x000fe400078e0a07 */
[----:B------:R-:W-:-:S04]  /*2350*/  IMAD.HI.U32 R8, R26, R3, RZ ;  /* 0x000000031a087227 */ /* 0x000fc800078e00ff */
[----:B------:R-:W-:Y:S02]  /*2360*/  IMAD R0, R29, R7, R2 ;  /* 0x000000071d007224 */ /* 0x000fe400078e0202 */
[----:B------:R-:W-:Y:S02]  /*2370*/  IMAD.MOV R8, RZ, RZ, -R8 ;  /* 0x000000ffff087224 */ /* 0x000fe400078e0a08 */
[C---:B------:R-:W-:Y:S01]  /*2380*/  IMAD.HI.U32 R9, R26.reuse, R4, RZ ;  /* 0x000000041a097227 */ /* 0x040fe200078e00ff */
[----:B------:R0:W-:Y:S03]  /*2390*/  STL [R1], R0 ;  /* 0x0000000001007387 */ /* 0x0001e60000100800 */
[----:B------:R-:W-:-:S04]  /*23a0*/  IMAD.HI.U32 R5, R26, R6, RZ ;  /* 0x000000061a057227 */ /* 0x000fc800078e00ff */
[----:B------:R-:W-:Y:S02]  /*23b0*/  IMAD.MOV R2, RZ, RZ, -R9 ;  /* 0x000000ffff027224 */ /* 0x000fe400078e0a09 */
[C---:B0-----:R-:W-:Y:S02]  /*23c0*/  IMAD R0, R29.reuse, R8, R3 ;  /* 0x000000081d007224 */ /* 0x041fe400078e0203 */
[----:B------:R-:W-:Y:S02]  /*23d0*/  IMAD.MOV R9, RZ, RZ, -R5 ;  /* 0x000000ffff097224 */ /* 0x000fe400078e0a05 */
[----:B------:R-:W-:Y:S01]  /*23e0*/  IMAD R2, R29, R2, R4 ;  /* 0x000000021d027224 */ /* 0x000fe200078e0204 */
[----:B---3--:R-:W-:Y:S02]  /*23f0*/  IABS R3, R22 ;  /* 0x0000001600037213 */ /* 0x008fe40000000000 */
[----:B------:R-:W-:-:S03]  /*2400*/  IABS R7, R12 ;  /* 0x0000000c00077213 */ /* 0x000fc60000000000 */
[----:B------:R-:W-:Y:S02]  /*2410*/  IMAD.MOV.U32 R4, RZ, RZ, R3 ;  /* 0x000000ffff047224 */ /* 0x000fe400078e0003 */
[----:B------:R-:W-:Y:S02]  /*2420*/  IMAD R3, R29, R9, R6 ;  /* 0x000000091d037224 */ /* 0x000fe400078e0206 */
[----:B------:R-:W-:Y:S01]  /*2430*/  IMAD.MOV.U32 R5, RZ, RZ, R7 ;  /* 0x000000ffff057224 */ /* 0x000fe200078e0007 */
[----:B-----5:R-:W-:Y:S01]  /*2440*/  IABS R8, R13 ;  /* 0x0000000d00087213 */ /* 0x020fe20000000000 */
[----:B------:R-:W-:Y:S01]  /*2450*/  IMAD.HI.U32 R9, R26, R4, RZ ;  /* 0x000000041a097227 */ /* 0x000fe200078e00ff */
[----:B------:R-:W-:-:S03]  /*2460*/  IABS R7, R10 ;  /* 0x0000000a00077213 */ /* 0x000fc60000000000 */
[----:B------:R-:W-:Y:S01]  /*2470*/  IMAD.MOV.U32 R6, RZ, RZ, R8 ;  /* 0x000000ffff067224 */ /* 0x000fe200078e0008 */
[----:B------:R-:W-:Y:S01]  /*2480*/  IABS R8, R11 ;  /* 0x0000000b00087213 */ /* 0x000fe20000000000 */
[----:B------:R-:W-:-:S04]  /*2490*/  IMAD.HI.U32 R10, R26, R5, RZ ;  /* 0x000000051a0a7227 */ /* 0x000fc800078e00ff */
[----:B------:R-:W-:-:S04]  /*24a0*/  IMAD.HI.U32 R11, R26, R6, RZ ;  /* 0x000000061a0b7227 */ /* 0x000fc800078e00ff */
[----:B------:R-:W-:Y:S02]  /*24b0*/  IMAD.MOV R9, RZ, RZ, -R9 ;  /* 0x000000ffff097224 */ /* 0x000fe400078e0a09 */
[----:B------:R-:W-:Y:S02]  /*24c0*/  IMAD.MOV R10, RZ, RZ, -R10 ;  /* 0x000000ffff0a7224 */ /* 0x000fe400078e0a0a */
[----:B------:R-:W-:Y:S02]  /*24d0*/  IMAD.MOV R12, RZ, RZ, -R11 ;  /* 0x000000ffff0c7224 */ /* 0x000fe400078e0a0b */
[----:B------:R-:W-:Y:S01]  /*24e0*/  IMAD.HI.U32 R13, R26, R7, RZ ;  /* 0x000000071a0d7227 */ /* 0x000fe200078e00ff */
[----:B------:R0:W-:Y:S03]  /*24f0*/  STL [R1+0x814], R0 ;  /* 0x0008140001007387 */ /* 0x0001e60000100800 */
[----:B------:R-:W-:-:S02]  /*2500*/  IMAD R4, R29, R9, R4 ;  /* 0x000000091d047224 */ /* 0x000fc400078e0204 */
[C---:B------:R-:W-:Y:S02]  /*2510*/  IMAD R5, R29.reuse, R10, R5 ;  /* 0x0000000a1d057224 */ /* 0x040fe400078e0205 */
[C---:B------:R-:W-:Y:S01]  /*2520*/  IMAD R6, R29.reuse, R12, R6 ;  /* 0x0000000c1d067224 */ /* 0x040fe200078e0206 */
[----:B------:R-:W-:Y:S01]  /*2530*/  IABS R12, R19 ;  /* 0x00000013000c7213 */ /* 0x000fe20000000000 */
[----:B------:R-:W-:Y:S01]  /*2540*/  IMAD.HI.U32 R11, R26, R8, RZ ;  /* 0x000000081a0b7227 */ /* 0x000fe200078e00ff */
[----:B------:R-:W-:Y:S03]  /*2550*/  STL [R1+0x810], R2 ;  /* 0x0008100201007387 */ /* 0x000fe60000100800 */
[----:B------:R-:W-:Y:S01]  /*2560*/  IMAD.MOV R10, RZ, RZ, -R13 ;  /* 0x000000ffff0a7224 */ /* 0x000fe200078e0a0d */
[----:B------:R-:W-:Y:S01]  /*2570*/  STL [R1+0x818], R3 ;  /* 0x0008180301007387 */ /* 0x000fe20000100800 */
[----:B------:R-:W-:Y:S01]  /*2580*/  IMAD.MOV R13, RZ, RZ, -R11 ;  /* 0x000000ffff0d7224 */ /* 0x000fe200078e0a0b */
[----:B------:R-:W-:Y:S01]  /*2590*/  IABS R11, R17 ;  /* 0x00000011000b7213 */ /* 0x000fe20000000000 */
[----:B------:R-:W-:Y:S01]  /*25a0*/  IMAD R7, R29, R10, R7 ;  /* 0x0000000a1d077224 */ /* 0x000fe200078e0207 */
[----:B------:R-:W-:Y:S01]  /*25b0*/  STL [R1+0x820], R4 ;  /* 0x0008200401007387 */ /* 0x000fe20000100800 */
[----:B------:R-:W-:-:S03]  /*25c0*/  IMAD.MOV.U32 R10, RZ, RZ, R12 ;  /* 0x000000ffff0a7224 */ /* 0x000fc600078e000c */
[----:B------:R-:W-:Y:S01]  /*25d0*/  STL [R1+0x824], R5 ;  /* 0x0008240501007387 */ /* 0x000fe20000100800 */
[----:B------:R-:W-:-:S03]  /*25e0*/  IABS R12, R16 ;  /* 0x00000010000c7213 */ /* 0x000fc60000000000 */
[----:B------:R-:W-:Y:S01]  /*25f0*/  STL [R1+0x828], R6 ;  /* 0x0008280601007387 */ /* 0x000fe20000100800 */
[----:B------:R-:W-:-:S03]  /*2600*/  IMAD R8, R29, R13, R8 ;  /* 0x0000000d1d087224 */ /* 0x000fc600078e0208 */
[----:B------:R-:W3:Y:S01]  /*2610*/  LDL R22, [R1+0x5d8] ;  /* 0x0005d80001167983 */ /* 0x000ee20000100800 */
[C---:B------:R-:W-:Y:S01]  /*2620*/  IMAD.HI.U32 R17, R26.reuse, R10, RZ ;  /* 0x0000000a1a117227 */ /* 0x040fe200078e00ff */
[----:B------:R-:W-:Y:S02]  /*2630*/  IABS R13, R18 ;  /* 0x00000012000d7213 */ /* 0x000fe40000000000 */
[----:B------:R-:W4:Y:S01]  /*2640*/  LDL R21, [R1+0x654] ;  /* 0x0006540001157983 */ /* 0x000f220000100800 */
[----:B------:R-:W-:-:S03]  /*2650*/  IMAD.HI.U32 R18, R26, R11, RZ ;  /* 0x0000000b1a127227 */ /* 0x000fc600078e00ff */
[----:B------:R-:W-:Y:S01]  /*2660*/  STL [R1+0x82c], R7 ;  /* 0x00082c0701007387 */ /* 0x000fe20000100800 */
[----:B------:R-:W-:Y:S02]  /*2670*/  IMAD.MOV R17, RZ, RZ, -R17 ;  /* 0x000000ffff117224 */ /* 0x000fe400078e0a11 */
[----:B------:R-:W-:Y:S02]  /*2680*/  IMAD.MOV R19, RZ, RZ, -R18 ;  /* 0x000000ffff137224 */ /* 0x000fe400078e0a12 */
[C---:B------:R-:W-:Y:S02]  /*2690*/  IMAD R10, R29.reuse, R17, R10 ;  /* 0x000000111d0a7224 */ /* 0x040fe400078e020a */
[----:B------:R-:W-:Y:S01]  /*26a0*/  IMAD R11, R29, R19, R11 ;  /* 0x000000131d0b7224 */ /* 0x000fe200078e020b */
[----:B--2---:R-:W-:Y:S02]  /*26b0*/  IABS R9, R23 ;  /* 0x0000001700097213 */ /* 0x004fe40000000000 */
[----:B------:R-:W2:Y:S03]  /*26c0*/  LDL R23, [R1+0x64c] ;  /* 0x00064c0001177983 */ /* 0x000ea60000100800 */
[----:B------:R-:W-:-:S04]  /*26d0*/  IMAD.HI.U32 R16, R26, R9, RZ ;  /* 0x000000091a107227 */ /* 0x000fc800078e00ff */
[----:B------:R-:W-:-:S04]  /*26e0*/  IMAD.MOV R16, RZ, RZ, -R16 ;  /* 0x000000ffff107224 */ /* 0x000fc800078e0a10 */
[----:B------:R-:W-:Y:S01]  /*26f0*/  IMAD R9, R29, R16, R9 ;  /* 0x000000101d097224 */ /* 0x000fe200078e0209 */
[----:B------:R-:W-:Y:S04]  /*2700*/  STL [R1+0x80c], R8 ;  /* 0x00080c0801007387 */ /* 0x000fe80000100800 */
[----:B------:R-:W-:Y:S04]  /*2710*/  STL [R1+0x830], R9 ;  /* 0x0008300901007387 */ /* 0x000fe80000100800 */
[----:B------:R-:W-:Y:S04]  /*2720*/  STL [R1+0x808], R10 ;  /* 0x0008080a01007387 */ /* 0x000fe80000100800 */
[----:B------:R-:W-:Y:S04]  /*2730*/  STL [R1+0x834], R11 ;  /* 0x0008340b01007387 */ /* 0x000fe80000100800 */
[----:B0-----:R-:W5:Y:S01]  /*2740*/  LDL R0, [R1+0x5cc] ;  /* 0x0005cc0001007983 */ /* 0x001f620000100800 */
[----:B------:R-:W-:-:S04]  /*2750*/  IMAD.HI.U32 R20, R26, R12, RZ ;  /* 0x0000000c1a147227 */ /* 0x000fc800078e00ff */
[----:B------:R-:W-:-:S04]  /*2760*/  IMAD.HI.U32 R18, R26, R13, RZ ;  /* 0x0000000d1a127227 */ /* 0x000fc800078e00ff */
[----:B------:R-:W-:Y:S02]  /*2770*/  IMAD.MOV R17, RZ, RZ, -R20 ;  /* 0x000000ffff117224 */ /* 0x000fe400078e0a14 */
[----:B------:R-:W-:Y:S02]  /*2780*/  IMAD.MOV R20, RZ, RZ, -R18 ;  /* 0x000000ffff147224 */ /* 0x000fe400078e0a12 */
[C---:B------:R-:W-:Y:S02]  /*2790*/  IMAD R12, R29.reuse, R17, R12 ;  /* 0x000000111d0c7224 */ /* 0x040fe400078e020c */
[----:B------:R-:W-:Y:S01]  /*27a0*/  IMAD R13, R29, R20, R13 ;  /* 0x000000141d0d7224 */ /* 0x000fe200078e020d */
[----:B------:R-:W-:Y:S02]  /*27b0*/  IABS R20, R24 ;  /* 0x0000001800147213 */ /* 0x000fe40000000000 */
[----:B------:R-:W-:Y:S04]  /*27c0*/  STL [R1+0x804], R12 ;  /* 0x0008040c01007387 */ /* 0x000fe80000100800 */
[----:B------:R-:W5:Y:S04]  /*27d0*/  LDL R27, [R1+0x5c4] ;  /* 0x0005c400011b7983 */ /* 0x000f680000100800 */
[----:B------:R-:W-:Y:S04]  /*27e0*/  STL [R1+0x838], R13 ;  /* 0x0008380d01007387 */ /* 0x000fe80000100800 */
[----:B------:R-:W5:Y:S01]  /*27f0*/  LDL R28, [R1+0x5bc] ;  /* 0x0005bc00011c7983 */ /* 0x000f620000100800 */
[----:B---3--:R-:W-:-:S02]  /*2800*/  IABS R19, R22 ;  /* 0x0000001600137213 */ /* 0x008fc40000000000 */
[----:B----4-:R-:W-:-:S03]  /*2810*/  IABS R16, R21 ;  /* 0x0000001500107213 */ /* 0x010fc60000000000 */
[----:B------:R-:W-:Y:S01]  /*2820*/  IMAD.MOV.U32 R17, RZ, RZ, R19 ;  /* 0x000000ffff117224 */ /* 0x000fe200078e0013 */
[----:B------:R-:W-:-:S03]  /*2830*/  IABS R19, R25 ;  /* 0x0000001900137213 */ /* 0x000fc60000000000 */
[----:B------:R-:W-:-:S04]  /*2840*/  IMAD.HI.U32 R22, R26, R17, RZ ;  /* 0x000000111a167227 */ /* 0x000fc800078e00ff */
[----:B------:R-:W-:-:S04]  /*2850*/  IMAD.HI.U32 R21, R26, R16, RZ ;  /* 0x000000101a157227 */ /* 0x000fc800078e00ff */
[----:B------:R-:W-:Y:S02]  /*2860*/  IMAD.MOV R22, RZ, RZ, -R22 ;  /* 0x000000ffff167224 */ /* 0x000fe400078e0a16 */
[----:B------:R-:W-:-:S04]  /*2870*/  IMAD.HI.U32 R25, R26, R19, RZ ;  /* 0x000000131a197227 */ /* 0x000fc800078e00ff */
[----:B------:R-:W-:Y:S02]  /*2880*/  IMAD.MOV R21, RZ, RZ, -R21 ;  /* 0x000000ffff157224 */ /* 0x000fe400078e0a15 */
[C---:B------:R-:W-:Y:S02]  /*2890*/  IMAD R17, R29.reuse, R22, R17 ;  /* 0x000000161d117224 */ /* 0x040fe400078e0211 */
[----:B------:R-:W-:Y:S02]  /*28a0*/  IMAD.MOV R22, RZ, RZ, -R25 ;  /* 0x000000ffff167224 */ /* 0x000fe400078e0a19 */
[C---:B------:R-:W-:Y:S02]  /*28b0*/  IMAD R16, R29.reuse, R21, R16 ;  /* 0x000000151d107224 */ /* 0x040fe400078e0210 */
[----:B------:R-:W-:-:S03]  /*28c0*/  IMAD R19, R29, R22, R19 ;  /* 0x000000161d137224 */ /* 0x000fc600078e0213 */
[----:B------:R-:W-:Y:S01]  /*28d0*/  STL [R1+0x83c], R16 ;  /* 0x00083c1001007387 */ /* 0x000fe20000100800 */
[----:B------:R-:W-:-:S03]  /*28e0*/  IABS R21, R14 ;  /* 0x0000000e00157213 */ /* 0x000fc60000000000 */
[----:B------:R-:W-:Y:S01]  /*28f0*/  STL [R1+0x840], R17 ;  /* 0x0008401101007387 */ /* 0x000fe20000100800 */
[----:B--2---:R-:W-:-:S05]  /*2900*/  IABS R18, R23 ;  /* 0x0000001700127213 */ /* 0x004fca0000000000 */
[----:B------:R-:W-:-:S04]  /*2910*/  IMAD.HI.U32 R23, R26, R18, RZ ;  /* 0x000000121a177227 */ /* 0x000fc800078e00ff */
[----:B------:R-:W-:-:S04]  /*2920*/  IMAD.MOV R24, RZ, RZ, -R23 ;  /* 0x000000ffff187224 */ /* 0x000fc800078e0a17 */
[----:B------:R-:W-:Y:S02]  /*2930*/  IMAD R18, R29, R24, R18 ;  /* 0x000000181d127224 */ /* 0x000fe400078e0212 */
[----:B------:R-:W-:-:S03]  /*2940*/  IMAD.HI.U32 R23, R26, R20, RZ ;  /* 0x000000141a177227 */ /* 0x000fc600078e00ff */
[----:B------:R-:W-:Y:S01]  /*2950*/  STL [R1+0x844], R18 ;  /* 0x0008441201007387 */ /* 0x000fe20000100800 */
[----:B-----5:R-:W-:-:S03]  /*2960*/  IABS R24, R0 ;  /* 0x0000000000187213 */ /* 0x020fc60000000000 */
[----:B------:R0:W-:Y:S02]  /*2970*/  STL [R1+0x7cc], R14 ;  /* 0x0007cc0e01007387 */ /* 0x0001e40000100800 */
[----:B------:R-:W-:Y:S02]  /*2980*/  IMAD.MOV.U32 R22, RZ, RZ, R24 ;  /* 0x000000ffff167224 */ /* 0x000fe400078e0018 */
[----:B------:R-:W-:Y:S02]  /*2990*/  IMAD.MOV R25, RZ, RZ, -R23 ;  /* 0x000000ffff197224 */ /* 0x000fe400078e0a17 */
[----:B------:R-:W-:Y:S01]  /*29a0*/  IMAD.HI.U32 R0, R26, R22, RZ ;  /* 0x000000161a007227 */ /* 0x000fe200078e00ff */
[----:B0-----:R-:W2:Y:S03]  /*29b0*/  LDL R14, [R1+0x5c0] ;  /* 0x0005c000010e7983 */ /* 0x001ea60000100800 */
[----:B------:R-:W-:Y:S01]  /*29c0*/  IMAD.MOV R0, RZ, RZ, -R0 ;  /* 0x000000ffff007224 */ /* 0x000fe200078e0a00 */
[----:B------:R-:W-:Y:S01]  /*29d0*/  STL [R1+0x848], R19 ;  /* 0x0008481301007387 */ /* 0x000fe20000100800 */
[----:B------:R-:W-:-:S03]  /*29e0*/  IMAD R20, R29, R25, R20 ;  /* 0x000000191d147224 */ /* 0x000fc600078e0214 */
[----:B------:R-:W3:Y:S01]  /*29f0*/  LDL.LU R17, [R1+0x9c] ;  /* 0x00009c0001117983 */ /* 0x000ee20000300800 */
[----:B------:R-:W-:-:S03]  /*2a00*/  IMAD R22, R29, R0, R22 ;  /* 0x000000001d167224 */ /* 0x000fc600078e0216 */
[----:B------:R-:W4:Y:S04]  /*2a10*/  LDL.LU R16, [R1+0x98] ;  /* 0x0000980001107983 */ /* 0x000f280000300800 */
[----:B------:R-:W5:Y:S04]  /*2a20*/  LDL.LU R13, [R1+0x94] ;  /* 0x00009400010d7983 */ /* 0x000f680000300800 */
[----:B------:R-:W-:Y:S04]  /*2a30*/  STL [R1+0x84c], R20 ;  /* 0x00084c1401007387 */ /* 0x000fe80000100800 */
[----:B------:R-:W2:Y:S04]  /*2a40*/  LDL.LU R12, [R1+0x90] ;  /* 0x00009000010c7983 */ /* 0x000ea80000300800 */
[----:B------:R-:W2:Y:S04]  /*2a50*/  LDL.LU R11, [R1+0x8c] ;  /* 0x00008c00010b7983 */ /* 0x000ea80000300800 */
[----:B------:R0:W-:Y:S04]  /*2a60*/  STL [R1+0x850], R22 ;  /* 0x0008501601007387 */ /* 0x0001e80000100800 */
[----:B0-----:R-:W2:Y:S04]  /*2a70*/  LDL.LU R22, [R1+0x88] ;  /* 0x0000880001167983 */ /* 0x001ea80000300800 */
[----:B------:R-:W2:Y:S04]  /*2a80*/  LDL.LU R9, [R1+0x84] ;  /* 0x0000840001097983 */ /* 0x000ea80000300800 */
[----:B------:R-:W2:Y:S04]  /*2a90*/  LDL.LU R7, [R1+0x80] ;  /* 0x0000800001077983 */ /* 0x000ea80000300800 */
[----:B------:R-:W2:Y:S04]  /*2aa0*/  LDL.LU R6, [R1+0x7c] ;  /* 0x00007c0001067983 */ /* 0x000ea80000300800 */
[----:B------:R-:W2:Y:S01]  /*2ab0*/  LDL.LU R5, [R1+0x78] ;  /* 0x0000780001057983 */ /* 0x000ea20000300800 */
[----:B------:R-:W-:Y:S01]  /*2ac0*/  IABS R23, R27 ;  /* 0x0000001b00177213 */ /* 0x000fe20000000000 */
[----:B------:R-:W-:-:S02]  /*2ad0*/  IMAD.HI.U32 R27, R26, R21, RZ ;  /* 0x000000151a1b7227 */ /* 0x000fc400078e00ff */
[----:B------:R-:W2:Y:S02]  /*2ae0*/  LDL.LU R4, [R1+0x74] ;  /* 0x0000740001047983 */ /* 0x000ea40000300800 */
[----:B------:R-:W-:-:S04]  /*2af0*/  IMAD.MOV R27, RZ, RZ, -R27 ;  /* 0x000000ffff1b7224 */ /* 0x000fc800078e0a1b */
[----:B------:R-:W-:Y:S02]  /*2b00*/  IMAD R21, R29, R27, R21 ;  /* 0x0000001b1d157224 */ /* 0x000fe400078e0215 */
[----:B------:R-:W-:-:S03]  /*2b10*/  IMAD.HI.U32 R3, R26, R23, RZ ;  /* 0x000000171a037227 */ /* 0x000fc600078e00ff */
[----:B------:R-:W-:Y:S01]  /*2b20*/  ISETP.GT.U32.AND P1, PT, R29, R21, PT ;  /* 0x000000151d00720c */ /* 0x000fe20003f24070 */
[----:B------:R-:W-:Y:S02]  /*2b30*/  IMAD.MOV R27, RZ, RZ, -R3 ;  /* 0x000000ffff1b7224 */ /* 0x000fe400078e0a03 */
[----:B------:R-:W2:Y:S10]  /*2b40*/  LDL.LU R3, [R1+0x70] ;  /* 0x0000700001037983 */ /* 0x000eb40000300800 */
[----:B------:R-:W-:Y:S01]  /*2b50*/  @!P1 IMAD.IADD R21, R21, 0x1, -R29 ;  /* 0x0000000115159824 */ /* 0x000fe200078e0a1d */
[----:B------:R-:W-:-:S05]  /*2b60*/  IABS R25, R28 ;  /* 0x0000001c00197213 */ /* 0x000fca0000000000 */
[----:B------:R-:W-:-:S04]  /*2b70*/  IMAD.HI.U32 R0, R26, R25, RZ ;  /* 0x000000191a007227 */ /* 0x000fc800078e00ff */
[----:B------:R-:W-:-:S04]  /*2b80*/  IMAD.MOV R0, RZ, RZ, -R0 ;  /* 0x000000ffff007224 */ /* 0x000fc800078e0a00 */
[C---:B------:R-:W-:Y:S02]  /*2b90*/  IMAD R25, R29.reuse, R0, R25 ;  /* 0x000000001d197224 */ /* 0x040fe400078e0219 */
[C---:B------:R-:W-:Y:S01]  /*2ba0*/  IMAD R23, R29.reuse, R27, R23 ;  /* 0x0000001b1d177224 */ /* 0x040fe200078e0217 */
[----:B------:R-:W-:Y:S02]  /*2bb0*/  IABS R27, R15 ;  /* 0x0000000f001b7213 */ /* 0x000fe40000000000 */
[C---:B---3--:R-:W-:Y:S02]  /*2bc0*/  ISETP.GT.U32.AND P2, PT, R29.reuse, R17, PT ;  /* 0x000000111d00720c */ /* 0x048fe40003f44070 */
[C---:B----4-:R-:W-:Y:S02]  /*2bd0*/  ISETP.GT.U32.AND P3, PT, R29.reuse, R16, PT ;  /* 0x000000101d00720c */ /* 0x050fe40003f64070 */
[----:B-----5:R-:W-:-:S09]  /*2be0*/  ISETP.GT.U32.AND P5, PT, R29, R13, PT ;  /* 0x0000000d1d00720c */ /* 0x020fd20003fa4070 */
[--C-:B------:R-:W-:Y:S01]  /*2bf0*/  @!P2 IMAD.IADD R17, R17, 0x1, -R29.reuse ;  /* 0x000000011111a824 */ /* 0x100fe200078e0a1d */
[----:B--2---:R-:W-:Y:S02]  /*2c00*/  IABS R24, R14 ;  /* 0x0000000e00187213 */ /* 0x004fe40000000000 */
[----:B------:R-:W-:Y:S01]  /*2c10*/  ISETP.GT.U32.AND P4, PT, R29, R12, PT ;  /* 0x0000000c1d00720c */ /* 0x000fe20003f84070 */
[--C-:B------:R-:W-:Y:S02]  /*2c20*/  @!P3 IMAD.IADD R16, R16, 0x1, -R29.reuse ;  /* 0x000000011010b824 */ /* 0x100fe400078e0a1d */
[----:B------:R-:W-:Y:S01]  /*2c30*/  @!P5 IMAD.IADD R13, R13, 0x1, -R29 ;  /* 0x000000010d0dd824 */ /* 0x000fe200078e0a1d */
[C---:B------:R-:W-:Y:S02]  /*2c40*/  ISETP.GT.U32.AND P6, PT, R29.reuse, R22, PT ;  /* 0x000000161d00720c */ /* 0x040fe40003fc4070 */
[C---:B------:R-:W-:Y:S02]  /*2c50*/  ISETP.GT.U32.AND P1, PT, R29.reuse, R9, PT ;  /* 0x000000091d00720c */ /* 0x040fe40003f24070 */
[----:B------:R-:W-:-:S02]  /*2c60*/  ISETP.GT.U32.AND P2, PT, R29, R7, PT ;  /* 0x000000071d00720c */ /* 0x000fc40003f44070 */
[C---:B------:R-:W-:Y:S01]  /*2c70*/  ISETP.GT.U32.AND P3, PT, R29.reuse, R6, PT ;  /* 0x000000061d00720c */ /* 0x040fe20003f64070 */
[----:B------:R-:W-:Y:S01]  /*2c80*/  IMAD.HI.U32 R2, R26, R24, RZ ;  /* 0x000000181a027227 */ /* 0x000fe200078e00ff */
[----:B------:R-:W-:-:S05]  /*2c90*/  ISETP.GT.U32.AND P5, PT, R29, R5, PT ;  /* 0x000000051d00720c */ /* 0x000fca0003fa4070 */
[--C-:B------:R-:W-:Y:S01]  /*2ca0*/  @!P6 IMAD.IADD R22, R22, 0x1, -R29.reuse ;  /* 0x000000011616e824 */ /* 0x100fe200078e0a1d */
[----:B------:R-:W-:Y:S01]  /*2cb0*/  ISETP.GT.U32.AND P6, PT, R29, R21, PT ;  /* 0x000000151d00720c */ /* 0x000fe20003fc4070 */
[--C-:B------:R-:W-:Y:S01]  /*2cc0*/  @!P1 IMAD.IADD R9, R9, 0x1, -R29.reuse ;  /* 0x0000000109099824 */ /* 0x100fe200078e0a1d */
[----:B------:R-:W-:Y:S01]  /*2cd0*/  ISETP.GT.U32.AND P1, PT, R29, R17, PT ;  /* 0x000000111d00720c */ /* 0x000fe20003f24070 */
[----:B------:R-:W-:Y:S02]  /*2ce0*/  IMAD.MOV R2, RZ, RZ, -R2 ;  /* 0x000000ffff027224 */ /* 0x000fe400078e0a02 */
[--C-:B------:R-:W-:Y:S01]  /*2cf0*/  @!P2 IMAD.IADD R7, R7, 0x1, -R29.reuse ;  /* 0x000000010707a824 */ /* 0x100fe200078e0a1d */
[C---:B------:R-:W-:Y:S01]  /*2d00*/  ISETP.GT.U32.AND P2, PT, R29.reuse, R16, PT ;  /* 0x000000101d00720c */ /* 0x040fe20003f44070 */
[--C-:B------:R-:W-:Y:S01]  /*2d10*/  @!P4 IMAD.IADD R12, R12, 0x1, -R29.reuse ;  /* 0x000000010c0cc824 */ /* 0x100fe200078e0a1d */
[----:B------:R-:W-:Y:S01]  /*2d20*/  STL [R1+0x7d0], R14 ;  /* 0x0007d00e01007387 */ /* 0x000fe20000100800 */
[--C-:B------:R-:W-:Y:S01]  /*2d30*/  @!P3 IMAD.IADD R6, R6, 0x1, -R29.reuse ;  /* 0x000000010606b824 */ /* 0x100fe200078e0a1d */
[C---:B------:R-:W-:Y:S01]  /*2d40*/  ISETP.GT.U32.AND P3, PT, R29.reuse, R13, PT ;  /* 0x0000000d1d00720c */ /* 0x040fe20003f64070 */
[----:B------:R-:W-:Y:S01]  /*2d50*/  IMAD R24, R29, R2, R24 ;  /* 0x000000021d187224 */ /* 0x000fe200078e0218 */
[----:B------:R0:W-:Y:S01]  /*2d60*/  STL [R1+0x7d4], R15 ;  /* 0x0007d40f01007387 */ /* 0x0001e20000100800 */
[----:B------:R-:W-:Y:S01]  /*2d70*/  @!P5 IMAD.IADD R5, R5, 0x1, -R29 ;  /* 0x000000010505d824 */ /* 0x000fe200078e0a1d */
[----:B------:R-:W-:-:S02]  /*2d80*/  ISETP.GT.U32.AND P5, PT, R29, R12, PT ;  /* 0x0000000c1d00720c */ /* 0x000fc40003fa4070 */
[----:B------:R-:W2:Y:S01]  /*2d90*/  LDL.LU R2, [R1+0x6c] ;  /* 0x00006c0001027983 */ /* 0x000ea20000300800 */
[----:B------:R-:W-:-:S03]  /*2da0*/  @!P6 IMAD.IADD R21, R21, 0x1, -R29 ;  /* 0x000000011515e824 */ /* 0x000fc600078e0a1d */
[----:B------:R-:W3:Y:S01]  /*2db0*/  LDL.LU R28, [R1+0x68] ;  /* 0x00006800011c7983 */ /* 0x000ee20000300800 */
[----:B------:R-:W-:-:S03]  /*2dc0*/  @!P1 IMAD.IADD R17, R17, 0x1, -R29 ;  /* 0x0000000111119824 */ /* 0x000fc600078e0a1d */
[----:B------:R-:W4:Y:S01]  /*2dd0*/  LDL.LU R0, [R1+0x64] ;  /* 0x0000640001007983 */ /* 0x000f220000300800 */
[----:B------:R-:W-:-:S03]  /*2de0*/  @!P2 IMAD.IADD R16, R16, 0x1, -R29 ;  /* 0x000000011010a824 */ /* 0x000fc600078e0a1d */
[----:B------:R-:W5:Y:S04]  /*2df0*/  LDL.LU R10, [R1+0x60] ;  /* 0x00006000010a7983 */ /* 0x000f680000300800 */
[----:B------:R-:W5:Y:S04]  /*2e00*/  LDL.LU R8, [R1+0x5c] ;  /* 0x00005c0001087983 */ /* 0x000f680000300800 */
[----:B------:R-:W5:Y:S04]  /*2e10*/  LDL.LU R20, [R1+0x58] ;  /* 0x0000580001147983 */ /* 0x000f680000300800 */
[----:B0-----:R-:W5:Y:S01]  /*2e20*/  LDL.LU R15, [R1+0x28] ;  /* 0x00002800010f7983 */ /* 0x001f620000300800 */
[----:B------:R-:W-:-:S03]  /*2e30*/  @!P3 IMAD.IADD R13, R13, 0x1, -R29 ;  /* 0x000000010d0db824 */ /* 0x000fc600078e0a1d */
[----:B------:R-:W5:Y:S04]  /*2e40*/  LDL.LU R14, [R1+0x10] ;  /* 0x00001000010e7983 */ /* 0x000f680000300800 */
[----:B------:R-:W-:Y:S04]  /*2e50*/  STL [R1+0x7d8], R21 ;  /* 0x0007d81501007387 */ /* 0x000fe80000100800 */
[----:B------:R0:W-:Y:S01]  /*2e60*/  STL [R1+0x9c], R17 ;  /* 0x00009c1101007387 */ /* 0x0001e20000100800 */
[----:B------:R-:W-:-:S03]  /*2e70*/  @!P5 IMAD.IADD R12, R12, 0x1, -R29 ;  /* 0x000000010c0cd824 */ /* 0x000fc600078e0a1d */
[----:B------:R-:W5:Y:S04]  /*2e80*/  LDL.LU R19, [R1+0x54] ;  /* 0x0000540001137983 */ /* 0x000f680000300800 */
[----:B------:R1:W-:Y:S04]  /*2e90*/  STL [R1+0x98], R16 ;  /* 0x0000981001007387 */ /* 0x0003e80000100800 */
[----:B------:R-:W5:Y:S04]  /*2ea0*/  LDL.LU R18, [R1+0x50] ;  /* 0x0000500001127983 */ /* 0x000f680000300800 */
[----:B------:R1:W-:Y:S04]  /*2eb0*/  STL [R1+0x94], R13 ;  /* 0x0000940d01007387 */ /* 0x0003e80000100800 */
[----:B0-----:R-:W5:Y:S04]  /*2ec0*/  LDL.LU R17, [R1+0x4c] ;  /* 0x00004c0001117983 */ /* 0x001f680000300800 */
[----:B-1----:R-:W5:Y:S04]  /*2ed0*/  LDL.LU R16, [R1+0x48] ;  /* 0x0000480001107983 */ /* 0x002f680000300800 */
[----:B------:R-:W-:Y:S04]  /*2ee0*/  STL [R1+0x90], R12 ;  /* 0x0000900c01007387 */ /* 0x000fe80000100800 */
[----:B------:R-:W5:Y:S01]  /*2ef0*/  LDL.LU R13, [R1+0x44] ;  /* 0x00004400010d7983 */ /* 0x000f620000300800 */
[----:B------:R-:W-:-:S02]  /*2f00*/  ISETP.GT.U32.AND P0, PT, R29, R11, PT ;  /* 0x0000000b1d00720c */ /* 0x000fc40003f04070 */
[----:B------:R-:W-:-:S11]  /*2f10*/  ISETP.GT.U32.AND P4, PT, R29, R4, PT ;  /* 0x000000041d00720c */ /* 0x000fd60003f84070 */
[--C-:B------:R-:W-:Y:S01]  /*2f20*/  @!P0 IMAD.IADD R11, R11, 0x1, -R29.reuse ;  /* 0x000000010b0b8824 */ /* 0x100fe200078e0a1d */
[----:B------:R-:W-:Y:S01]  /*2f30*/  ISETP.GT.U32.AND P0, PT, R29, R3, PT ;  /* 0x000000031d00720c */ /* 0x000fe20003f04070 */
[----:B------:R-:W-:-:S03]  /*2f40*/  @!P4 IMAD.IADD R4, R4, 0x1, -R29 ;  /* 0x000000010404c824 */ /* 0x000fc600078e0a1d */
[C---:B------:R-:W-:Y:S02]  /*2f50*/  ISETP.GT.U32.AND P4, PT, R29.reuse, R11, PT ;  /* 0x0000000b1d00720c */ /* 0x040fe40003f84070 */
[----:B------:R-:W-:-:S07]  /*2f60*/  ISETP.GT.U32.AND P1, PT, R29, R9, PT ;  /* 0x000000091d00720c */ /* 0x000fce0003f24070 */
[--C-:B------:R-:W-:Y:S01]  /*2f70*/  @!P0 IMAD.IADD R3, R3, 0x1, -R29.reuse ;  /* 0x0000000103038824 */ /* 0x100fe200078e0a1d */
[C---:B------:R-:W-:Y:S02]  /*2f80*/  ISETP.GT.U32.AND P0, PT, R29.reuse, R22, PT ;  /* 0x000000161d00720c */ /* 0x040fe40003f04070 */
[----:B------:R-:W-:Y:S01]  /*2f90*/  ISETP.GT.U32.AND P3, PT, R29, R6, PT ;  /* 0x000000061d00720c */ /* 0x000fe20003f64070 */
[----:B------:R-:W-:Y:S01]  /*2fa0*/  @!P4 IMAD.IADD R11, R11, 0x1, -R29 ;  /* 0x000000010b0bc824 */ /* 0x000fe200078e0a1d */
[C---:B------:R-:W-:Y:S02]  /*2fb0*/  ISETP.GT.U32.AND P2, PT, R29.reuse, R7, PT ;  /* 0x000000071d00720c */ /* 0x040fe40003f44070 */
[C---:B------:R-:W-:Y:S02]  /*2fc0*/  ISETP.GT.U32.AND P6, PT, R29.reuse, R3, PT ;  /* 0x000000031d00720c */ /* 0x040fe40003fc4070 */
[----:B------:R0:W-:Y:S01]  /*2fd0*/  STL [R1+0x8c], R11 ;  /* 0x00008c0b01007387 */ /* 0x0001e20000100800 */
[----:B------:R-:W-:-:S04]  /*2fe0*/  ISETP.GT.U32.AND P5, PT, R29, R5, PT ;  /* 0x000000051d00720c */ /* 0x000fc80003fa4070 */
[--C-:B------:R-:W-:Y:S02]  /*2ff0*/  @!P0 IMAD.IADD R22, R22, 0x1, -R29.reuse ;  /* 0x0000000116168824 */ /* 0x100fe400078e0a1d */
[--C-:B------:R-:W-:Y:S01]  /*3000*/  @!P1 IMAD.IADD R9, R9, 0x1, -R29.reuse ;  /* 0x0000000109099824 */ /* 0x100fe200078e0a1d */
[----:B0-----:R-:W5:Y:S01]  /*3010*/  LDL.LU R11, [R1+0x40] ;  /* 0x00004000010b7983 */ /* 0x001f620000300800 */
[--C-:B------:R-:W-:Y:S02]  /*3020*/  @!P3 IMAD.IADD R6, R6, 0x1, -R29.reuse ;  /* 0x000000010606b824 */ /* 0x100fe400078e0a1d */
[--C-:B------:R-:W-:Y:S01]  /*3030*/  @!P2 IMAD.IADD R7, R7, 0x1, -R29.reuse ;  /* 0x000000010707a824 */ /* 0x100fe200078e0a1d */
[----:B------:R-:W5:Y:S01]  /*3040*/  LDL.LU R12, [R1+0x3c] ;  /* 0x00003c00010c7983 */ /* 0x000f620000300800 */
[--C-:B------:R-:W-:Y:S01]  /*3050*/  @!P6 IMAD.IADD R3, R3, 0x1, -R29.reuse ;  /* 0x000000010303e824 */ /* 0x100fe200078e0a1d */
[----:B------:R-:W-:Y:S01]  /*3060*/  ISETP.GT.U32.AND P4, PT, R29, R4, PT ;  /* 0x000000041d00720c */ /* 0x000fe20003f84070 */
[--C-:B------:R-:W-:Y:S01]  /*3070*/  @!P5 IMAD.IADD R5, R5, 0x1, -R29.reuse ;  /* 0x000000010505d824 */ /* 0x100fe200078e0a1d */
[----:B------:R0:W-:Y:S04]  /*3080*/  STL [R1+0x88], R22 ;  /* 0x0000881601007387 */ /* 0x0001e80000100800 */
[----:B0-----:R-:W5:Y:S07]  /*3090*/  LDL.LU R22, [R1+0x850] ;  /* 0x0008500001167983 */ /* 0x001f6e0000300800 */
[----:B------:R-:W-:Y:S01]  /*30a0*/  @!P4 IMAD.IADD R4, R4, 0x1, -R29 ;  /* 0x000000010404c824 */ /* 0x000fe200078e0a1d */
[----:B------:R0:W-:Y:S04]  /*30b0*/  STL [R1+0x84], R9 ;  /* 0x0000840901007387 */ /* 0x0001e80000100800 */
[----:B------:R1:W-:Y:S04]  /*30c0*/  STL [R1+0x80], R7 ;  /* 0x0000800701007387 */ /* 0x0003e80000100800 */
[----:B------:R0:W-:Y:S04]  /*30d0*/  STL [R1+0x7c], R6 ;  /* 0x00007c0601007387 */ /* 0x0001e80000100800 */
[----:B------:R0:W-:Y:S04]  /*30e0*/  STL [R1+0x78], R5 ;  /* 0x0000780501007387 */ /* 0x0001e80000100800 */
[----:B------:R-:W5:Y:S04]  /*30f0*/  LDL R21, [R1+0x5b4] ;  /* 0x0005b40001157983 */ /* 0x000f680000100800 */
[----:B------:R1:W-:Y:S04]  /*3100*/  STL [R1+0x74], R4 ;  /* 0x0000740401007387 */ /* 0x0003e80000100800 */
[----:B0-----:R-:W5:Y:S04]  /*3110*/  LDL.LU R9, [R1+0x38] ;  /* 0x0000380001097983 */ /* 0x001f680000300800 */
[----:B-1----:R-:W5:Y:S04]  /*3120*/  LDL.LU R7, [R1+0x34] ;  /* 0x0000340001077983 */ /* 0x002f680000300800 */
[----:B------:R-:W-:Y:S04]  /*3130*/  STL [R1+0x70], R3 ;  /* 0x0000700301007387 */ /* 0x000fe80000100800 */
[----:B------:R-:W5:Y:S04]  /*3140*/  LDL.LU R6, [R1+0x30] ;  /* 0x0000300001067983 */ /* 0x000f680000300800 */
[----:B------:R-:W5:Y:S04]  /*3150*/  LDL.LU R5, [R1+0x2c] ;  /* 0x00002c0001057983 */ /* 0x000f680000300800 */
[----:B------:R-:W5:Y:S01]  /*3160*/  LDL.LU R4, [R1+0x24] ;  /* 0x0000240001047983 */ /* 0x000f620000300800 */
[----:B--2---:R-:W-:-:S02]  /*3170*/  ISETP.GT.U32.AND P0, PT, R29, R2, PT ;  /* 0x000000021d00720c */ /* 0x004fc40003f04070 */
[C---:B---3--:R-:W-:Y:S02]  /*3180*/  ISETP.GT.U32.AND P1, PT, R29.reuse, R28, PT ;  /* 0x0000001c1d00720c */ /* 0x048fe40003f24070 */
[C---:B----4-:R-:W-:Y:S02]  /*3190*/  ISETP.GT.U32.AND P2, PT, R29.reuse, R0, PT ;  /* 0x000000001d00720c */ /* 0x050fe40003f44070 */
[----:B-----5:R-:W-:-:S07]  /*31a0*/  ISETP.GT.U32.AND P3, PT, R29, R10, PT ;  /* 0x0000000a1d00720c */ /* 0x020fce0003f64070 */
[--C-:B------:R-:W-:Y:S01]  /*31b0*/  @!P0 IMAD.IADD R2, R2, 0x1, -R29.reuse ;  /* 0x0000000102028824 */ /* 0x100fe200078e0a1d */
[C---:B------:R-:W-:Y:S01]  /*31c0*/  ISETP.GT.U32.AND P5, PT, R29.reuse, R8, PT ;  /* 0x000000081d00720c */ /* 0x040fe20003fa4070 */
[--C-:B------:R-:W-:Y:S02]  /*31d0*/  @!P1 IMAD.IADD R28, R28, 0x1, -R29.reuse ;  /* 0x000000011c1c9824 */ /* 0x100fe400078e0a1d */
[--C-:B------:R-:W-:Y:S02]  /*31e0*/  @!P2 IMAD.IADD R0, R0, 0x1, -R29.reuse ;  /* 0x000000010000a824 */ /* 0x100fe400078e0a1d */
[----:B------:R-:W-:Y:S01]  /*31f0*/  @!P3 IMAD.IADD R10, R10, 0x1, -R29 ;  /* 0x000000010a0ab824 */ /* 0x000fe200078e0a1d */
[C---:B------:R-:W-:Y:S02]  /*3200*/  ISETP.GT.U32.AND P6, PT, R29.reuse, R19, PT ;  /* 0x000000131d00720c */ /* 0x040fe40003fc4070 */
[C---:B------:R-:W-:Y:S02]  /*3210*/  ISETP.GT.U32.AND P0, PT, R29.reuse, R18, PT ;  /* 0x000000121d00720c */ /* 0x040fe40003f04070 */
[----:B------:R-:W-:-:S02]  /*3220*/  ISETP.GT.U32.AND P1, PT, R29, R17, PT ;  /* 0x000000111d00720c */ /* 0x000fc40003f24070 */
[----:B------:R-:W-:-:S07]  /*3230*/  ISETP.GT.U32.AND P2, PT, R29, R16, PT ;  /* 0x000000101d00720c */ /* 0x000fce0003f44070 */
[--C-:B------:R-:W-:Y:S01]  /*3240*/  @!P6 IMAD.IADD R19, R19, 0x1, -R29.reuse ;  /* 0x000000011313e824 */ /* 0x100fe200078e0a1d */
[C---:B------:R-:W-:Y:S02]  /*3250*/  ISETP.GT.U32.AND P6, PT, R29.reuse, R2, PT ;  /* 0x000000021d00720c */ /* 0x040fe40003fc4070 */
[C---:B------:R-:W-:Y:S01]  /*3260*/  ISETP.GT.U32.AND P3, PT, R29.reuse, R13, PT ;  /* 0x0000000d1d00720c */ /* 0x040fe20003f64070 */
[--C-:B------:R-:W-:Y:S01]  /*3270*/  @!P0 IMAD.IADD R18, R18, 0x1, -R29.reuse ;  /* 0x0000000112128824 */ /* 0x100fe200078e0a1d */
[----:B------:R-:W-:Y:S01]  /*3280*/  ISETP.GT.U32.AND P0, PT, R29, R28, PT ;  /* 0x0000001c1d00720c */ /* 0x000fe20003f04070 */
[--C-:B------:R-:W-:Y:S02]  /*3290*/  @!P5 IMAD.IADD R8, R8, 0x1, -R29.reuse ;  /* 0x000000010808d824 */ /* 0x100fe400078e0a1d */
[--C-:B------:R-:W-:Y:S01]  /*32a0*/  @!P1 IMAD.IADD R17, R17, 0x1, -R29.reuse ;  /* 0x0000000111119824 */ /* 0x100fe200078e0a1d */
[C---:B------:R-:W-:Y:S01]  /*32b0*/  ISETP.GT.U32.AND P1, PT, R29.reuse, R0, PT ;  /* 0x000000001d00720c */ /* 0x040fe20003f24070 */
[----:B------:R-:W-:Y:S01]  /*32c0*/  @!P2 IMAD.IADD R16, R16, 0x1, -R29 ;  /* 0x000000011010a824 */ /* 0x000fe200078e0a1d */
[----:B------:R-:W-:-:S05]  /*32d0*/  ISETP.GT.U32.AND P2, PT, R29, R10, PT ;  /* 0x0000000a1d00720c */ /* 0x000fca0003f44070 */
[--C-:B------:R-:W-:Y:S01]  /*32e0*/  @!P3 IMAD.IADD R13, R13, 0x1, -R29.reuse ;  /* 0x000000010d0db824 */ /* 0x100fe200078e0a1d */
[----:B------:R-:W-:Y:S01]  /*32f0*/  ISETP.GT.U32.AND P3, PT, R29, R8, PT ;  /* 0x000000081d00720c */ /* 0x000fe20003f64070 */
[--C-:B------:R-:W-:Y:S02]  /*3300*/  @!P6 IMAD.IADD R2, R2, 0x1, -R29.reuse ;  /* 0x000000010202e824 */ /* 0x100fe400078e0a1d */
[--C-:B------:R-:W-:Y:S02]  /*3310*/  @!P0 IMAD.IADD R28, R28, 0x1, -R29.reuse ;  /* 0x000000011c1c8824 */ /* 0x100fe400078e0a1d */
[--C-:B------:R-:W-:Y:S01]  /*3320*/  @!P1 IMAD.IADD R0, R0, 0x1, -R29.reuse ;  /* 0x0000000100009824 */ /* 0x100fe200078e0a1d */
[----:B------:R-:W-:Y:S01]  /*3330*/  STL [R1+0x6c], R2 ;  /* 0x00006c0201007387 */ /* 0x000fe20000100800 */
[----:B------:R-:W-:-:S03]  /*3340*/  @!P2 IMAD.IADD R10, R10, 0x1, -R29 ;  /* 0x000000010a0aa824 */ /* 0x000fc600078e0a1d */
[----:B------:R0:W-:Y:S03]  /*3350*/  STL [R1+0x68], R28 ;  /* 0x0000681c01007387 */ /* 0x0001e60000100800 */
[----:B------:R-:W-:Y:S01]  /*3360*/  @!P3 IMAD.IADD R8, R8, 0x1, -R29 ;  /* 0x000000010808b824 */ /* 0x000fe200078e0a1d */
[----:B0-----:R-:W2:Y:S04]  /*3370*/  LDL.LU R28, [R1+0x20] ;  /* 0x00002000011c7983 */ /* 0x001ea80000300800 */
[----:B------:R-:W3:Y:S04]  /*3380*/  LDL.LU R3, [R1+0x1c] ;  /* 0x00001c0001037983 */ /* 0x000ee80000300800 */
[----:B------:R0:W-:Y:S04]  /*3390*/  STL [R1+0x64], R0 ;  /* 0x0000640001007387 */ /* 0x0001e80000100800 */
[----:B0-----:R-:W4:Y:S04]  /*33a0*/  LDL.LU R0, [R1+0x18] ;  /* 0x0000180001007983 */ /* 0x001f280000300800 */
[----:B------:R-:W5:Y:S04]  /*33b0*/  LDL.LU R2, [R1+0x14] ;  /* 0x0000140001027983 */ /* 0x000f680000300800 */
[----:B------:R0:W-:Y:S04]  /*33c0*/  STL [R1+0x5c], R8 ;  /* 0x00005c0801007387 */ /* 0x0001e80000100800 */
[----:B------:R1:W-:Y:S04]  /*33d0*/  STL [R1+0x60], R10 ;  /* 0x0000600a01007387 */ /* 0x0003e80000100800 */
[----:B0-----:R-:W5:Y:S04]  /*33e0*/  LDL.LU R8, [R1+0xc] ;  /* 0x00000c0001087983 */ /* 0x001f680000300800 */
[----:B-1----:R-:W5:Y:S01]  /*33f0*/  LDL.LU R10, [R1+0x8] ;  /* 0x00000800010a7983 */ /* 0x002f620000300800 */
[----:B------:R-:W-:-:S02]  /*3400*/  ISETP.GT.U32.AND P4, PT, R29, R20, PT ;  /* 0x000000141d00720c */ /* 0x000fc40003f84070 */
[----:B------:R-:W-:-:S11]  /*3410*/  ISETP.GT.U32.AND P5, PT, R29, R11, PT ;  /* 0x0000000b1d00720c */ /* 0x000fd60003fa4070 */
[--C-:B------:R-:W-:Y:S01]  /*3420*/  @!P4 IMAD.IADD R20, R20, 0x1, -R29.reuse ;  /* 0x000000011414c824 */ /* 0x100fe200078e0a1d */
[----:B------:R-:W-:Y:S01]  /*3430*/  ISETP.GT.U32.AND P4, PT, R29, R12, PT ;  /* 0x0000000c1d00720c */ /* 0x000fe20003f84070 */
[----:B------:R-:W-:-:S03]  /*3440*/  @!P5 IMAD.IADD R11, R11, 0x1, -R29 ;  /* 0x000000010b0bd824 */ /* 0x000fc600078e0a1d */
[C---:B------:R-:W-:Y:S02]  /*3450*/  ISETP.GT.U32.AND P5, PT, R29.reuse, R20, PT ;  /* 0x000000141d00720c */ /* 0x040fe40003fa4070 */
[C---:B------:R-:W-:Y:S02]  /*3460*/  ISETP.GT.U32.AND P0, PT, R29.reuse, R18, PT ;  /* 0x000000121d00720c */ /* 0x040fe40003f04070 */
[----:B------:R-:W-:-:S05]  /*3470*/  ISETP.GT.U32.AND P1, PT, R29, R17, PT ;  /* 0x000000111d00720c */ /* 0x000fca0003f24070 */
[--C-:B------:R-:W-:Y:S01]  /*3480*/  @!P4 IMAD.IADD R12, R12, 0x1, -R29.reuse ;  /* 0x000000010c0cc824 */ /* 0x100fe200078e0a1d */
[C---:B------:R-:W-:Y:S02]  /*3490*/  ISETP.GT.U32.AND P4, PT, R29.reuse, R19, PT ;  /* 0x000000131d00720c */ /* 0x040fe40003f84070 */
[C---:B------:R-:W-:Y:S01]  /*34a0*/  ISETP.GT.U32.AND P3, PT, R29.reuse, R13, PT ;  /* 0x0000000d1d00720c */ /* 0x040fe20003f64070 */
[--C-:B------:R-:W-:Y:S01]  /*34b0*/  @!P5 IMAD.IADD R20, R20, 0x1, -R29.reuse ;  /* 0x000000011414d824 */ /* 0x100fe200078e0a1d */
[C---:B------:R-:W-:Y:S02]  /*34c0*/  ISETP.GT.U32.AND P5, PT, R29.reuse, R11, PT ;  /* 0x0000000b1d00720c */ /* 0x040fe40003fa4070 */
[C---:B------:R-:W-:Y:S01]  /*34d0*/  ISETP.GT.U32.AND P6, PT, R29.reuse, R12, PT ;  /* 0x0000000c1d00720c */ /* 0x040fe20003fc4070 */
[--C-:B------:R-:W-:Y:S01]  /*34e0*/  @!P0 IMAD.IADD R18, R18, 0x1, -R29.reuse ;  /* 0x0000000112128824 */ /* 0x100fe200078e0a1d */
[----:B------:R-:W-:Y:S01]  /*34f0*/  ISETP.GT.U32.AND P2, PT, R29, R16, PT ;  /* 0x000000101d00720c */ /* 0x000fe20003f44070 */
[----:B------:R-:W-:Y:S01]  /*3500*/  @!P1 IMAD.IADD R17, R17, 0x1, -R29 ;  /* 0x0000000111119824 */ /* 0x000fe200078e0a1d */
[----:B------:R-:W-:-:S03]  /*3510*/  ISETP.GT.U32.AND P0, PT, R29, R7, PT ;  /* 0x000000071d00720c */ /* 0x000fc60003f04070 */
[--C-:B------:R-:W-:Y:S01]  /*3520*/  @!P4 IMAD.IADD R19, R19, 0x1, -R29.reuse ;  /* 0x000000011313c824 */ /* 0x100fe200078e0a1d */
[----:B------:R-:W-:Y:S01]  /*3530*/  ISETP.GT.U32.AND P4, PT, R29, R9, PT ;  /* 0x000000091d00720c */ /* 0x000fe20003f84070 */
[--C-:B------:R-:W-:Y:S01]  /*3540*/  @!P3 IMAD.IADD R13, R13, 0x1, -R29.reuse ;  /* 0x000000010d0db824 */ /* 0x100fe200078e0a1d */
[----:B------:R-:W-:Y:S01]  /*3550*/  ISETP.GT.U32.AND P1, PT, R29, R6, PT ;  /* 0x000000061d00720c */ /* 0x000fe20003f24070 */
[--C-:B------:R-:W-:Y:S01]  /*3560*/  @!P5 IMAD.IADD R11, R11, 0x1, -R29.reuse ;  /* 0x000000010b0bd824 */ /* 0x100fe200078e0a1d */
[C---:B------:R-:W-:Y:S02]  /*3570*/  ISETP.GT.U32.AND P3, PT, R29.reuse, R15, PT ;  /* 0x0000000f1d00720c */ /* 0x040fe40003f64070 */
[C---:B------:R-:W-:Y:S01]  /*3580*/  ISETP.GT.U32.AND P5, PT, R29.reuse, R4, PT ;  /* 0x000000041d00720c */ /* 0x040fe20003fa4070 */
[--C-:B------:R-:W-:Y:S02]  /*3590*/  @!P6 IMAD.IADD R12, R12, 0x1, -R29.reuse ;  /* 0x000000010c0ce824 */ /* 0x100fe400078e0a1d */
[--C-:B------:R-:W-:Y:S01]  /*35a0*/  @!P2 IMAD.IADD R16, R16, 0x1, -R29.reuse ;  /* 0x000000011010a824 */ /* 0x100fe200078e0a1d */
[----:B------:R-:W-:Y:S01]  /*35b0*/  ISETP.GT.U32.AND P2, PT, R29, R5, PT ;  /* 0x000000051d00720c */ /* 0x000fe20003f44070 */
[----:B------:R-:W-:-:S02]  /*35c0*/  @!P0 IMAD.IADD R7, R7, 0x1, -R29 ;  /* 0x0000000107078824 */ /* 0x000fc400078e0a1d */
[--C-:B------:R-:W-:Y:S02]  /*35d0*/  @!P4 IMAD.IADD R9, R9, 0x1, -R29.reuse ;  /* 0x000000010909c824 */ /* 0x100fe400078e0a1d */
[----:B------:R-:W-:Y:S02]  /*35e0*/  @!P1 IMAD.IADD R6, R6, 0x1, -R29 ;  /* 0x0000000106069824 */ /* 0x000fe400078e0a1d */
[----:B------:R-:W-:-:S04]  /*35f0*/  IMAD.HI.U32 R26, R26, R27, RZ ;  /* 0x0000001b1a1a7227 */ /* 0x000fc800078e00ff */
[--C-:B------:R-:W-:Y:S02]  /*3600*/  @!P3 IMAD.IADD R15, R15, 0x1, -R29.reuse ;  /* 0x000000010f0fb824 */ /* 0x100fe400078e0a1d */
[--C-:B------:R-:W-:Y:S02]  /*3610*/  @!P5 IMAD.IADD R4, R4, 0x1, -R29.reuse ;  /* 0x000000010404d824 */ /* 0x100fe400078e0a1d */
[----:B------:R-:W-:Y:S01]  /*3620*/  IMAD.MOV R26, RZ, RZ, -R26 ;  /* 0x000000ffff1a7224 */ /* 0x000fe200078e0a1a */
[----:B------:R0:W-:Y:S01]  /*3630*/  STL [R1+0x58], R20 ;  /* 0x0000581401007387 */ /* 0x0001e20000100800 */
[----:B------:R-:W-:Y:S02]  /*3640*/  @!P2 IMAD.IADD R5, R5, 0x1, -R29 ;  /* 0x000000010505a824 */ /* 0x000fe400078e0a1d */
[C---:B------:R-:W-:Y:S01]  /*3650*/  IMAD R26, R29.reuse, R26, R27 ;  /* 0x0000001a1d1a7224 */ /* 0x040fe200078e021b */
[----:B------:R-:W-:Y:S01]  /*3660*/  IABS R27, R21 ;  /* 0x00000015001b7213 */ /* 0x000fe20000000000 */
[----:B0-----:R-:W5:Y:S04]  /*3670*/  LDL.LU R20, [R1+0x84c] ;  /* 0x00084c0001147983 */ /* 0x001f680000300800 */
[----:B------:R-:W5:Y:S04]  /*3680*/  LDL.LU R21, [R1] ;  /* 0x0000000001157983 */ /* 0x000f680000300800 */
[----:B------:R0:W-:Y:S04]  /*3690*/  STL [R1+0x54], R19 ;  /* 0x0000541301007387 */ /* 0x0001e80000100800 */
[----:B0-----:R-:W5:Y:S04]  /*36a0*/  LDL.LU R19, [R1+0x848] ;  /* 0x0008480001137983 */ /* 0x001f680000300800 */
        /* <DEDUP_REMOVED lines=11> */
[----:B0-----:R-:W5:Y:S01]  /*3760*/  LDL.LU R12, [R1+0xac] ;  /* 0x0000ac00010c7983 */ /* 0x001f620000300800 */
[----:B--2---:R-:W-:-:S02]  /*3770*/  ISETP.GT.U32.AND P6, PT, R29, R28, PT ;  /* 0x0000001c1d00720c */ /* 0x004fc40003fc4070 */
[C---:B---3--:R-:W-:Y:S02]  /*3780*/  ISETP.GT.U32.AND P4, PT, R29.reuse, R3, PT ;  /* 0x000000031d00720c */ /* 0x048fe40003f84070 */
[C---:B----4-:R-:W-:Y:S02]  /*3790*/  ISETP.GT.U32.AND P0, PT, R29.reuse, R0, PT ;  /* 0x000000001d00720c */ /* 0x050fe40003f04070 */
[----:B-----5:R-:W-:-:S07]  /*37a0*/  ISETP.GT.U32.AND P1, PT, R29, R2, PT ;  /* 0x000000021d00720c */ /* 0x020fce0003f24070 */
[--C-:B------:R-:W-:Y:S01]  /*37b0*/  @!P6 IMAD.IADD R28, R28, 0x1, -R29.reuse ;  /* 0x000000011c1ce824 */ /* 0x100fe200078e0a1d */
[----:B------:R-:W-:Y:S01]  /*37c0*/  ISETP.GT.U32.AND P6, PT, R29, R9, PT ;  /* 0x000000091d00720c */ /* 0x000fe20003fc4070 */
[--C-:B------:R-:W-:Y:S01]  /*37d0*/  @!P4 IMAD.IADD R3, R3, 0x1, -R29.reuse ;  /* 0x000000010303c824 */ /* 0x100fe200078e0a1d */
[C---:B------:R-:W-:Y:S02]  /*37e0*/  ISETP.GT.U32.AND P4, PT, R29.reuse, R7, PT ;  /* 0x000000071d00720c */ /* 0x040fe40003f84070 */
[C---:B------:R-:W-:Y:S02]  /*37f0*/  ISETP.GT.U32.AND P3, PT, R29.reuse, R8, PT ;  /* 0x000000081d00720c */ /* 0x040fe40003f64070 */
[C---:B------:R-:W-:Y:S01]  /*3800*/  ISETP.GT.U32.AND P5, PT, R29.reuse, R10, PT ;  /* 0x0000000a1d00720c */ /* 0x040fe20003fa4070 */
[--C-:B------:R-:W-:Y:S01]  /*3810*/  @!P0 IMAD.IADD R0, R0, 0x1, -R29.reuse ;  /* 0x0000000100008824 */ /* 0x100fe200078e0a1d */
[C---:B------:R-:W-:Y:S01]  /*3820*/  ISETP.GT.U32.AND P0, PT, R29.reuse, R6, PT ;  /* 0x000000061d00720c */ /* 0x040fe20003f04070 */
[----:B------:R-:W-:Y:S01]  /*3830*/  @!P1 IMAD.IADD R2, R2, 0x1, -R29 ;  /* 0x0000000102029824 */ /* 0x000fe200078e0a1d */
[----:B------:R-:W-:-:S07]  /*3840*/  ISETP.GT.U32.AND P1, PT, R29, R5, PT ;  /* 0x000000051d00720c */ /* 0x000fce0003f24070 */
[--C-:B------:R-:W-:Y:S01]  /*3850*/  @!P3 IMAD.IADD R8, R8, 0x1, -R29.reuse ;  /* 0x000000010808b824 */ /* 0x100fe200078e0a1d */
[C---:B------:R-:W-:Y:S01]  /*3860*/  ISETP.GT.U32.AND P3, PT, R29.reuse, R4, PT ;  /* 0x000000041d00720c */ /* 0x040fe20003f64070 */
[--C-:B------:R-:W-:Y:S01]  /*3870*/  @!P5 IMAD.IADD R10, R10, 0x1, -R29.reuse ;  /* 0x000000010a0ad824 */ /* 0x100fe200078e0a1d */
[----:B------:R-:W-:Y:S01]  /*3880*/  ISETP.GT.U32.AND P5, PT, R29, R28, PT ;  /* 0x0000001c1d00720c */ /* 0x000fe20003fa4070 */
[--C-:B------:R-:W-:Y:S02]  /*3890*/  @!P6 IMAD.IADD R9, R9, 0x1, -R29.reuse ;  /* 0x000000010909e824 */ /* 0x100fe400078e0a1d */
[--C-:B------:R-:W-:Y:S02]  /*38a0*/  @!P4 IMAD.IADD R7, R7, 0x1, -R29.reuse ;  /* 0x000000010707c824 */ /* 0x100fe400078e0a1d */
[--C-:B------:R-:W-:Y:S01]  /*38b0*/  @!P0 IMAD.IADD R6, R6, 0x1, -R29.reuse ;  /* 0x0000000106068824 */ /* 0x100fe200078e0a1d */
[----:B------:R0:W-:Y:S01]  /*38c0*/  STL [R1+0x38], R9 ;  /* 0x0000380901007387 */ /* 0x0001e20000100800 */
[----:B------:R-:W-:-:S04]  /*38d0*/  @!P1 IMAD.IADD R5, R5, 0x1, -R29 ;  /* 0x0000000105059824 */ /* 0x000fc800078e0a1d */
[--C-:B------:R-:W-:Y:S01]  /*38e0*/  @!P3 IMAD.IADD R4, R4, 0x1, -R29.reuse ;  /* 0x000000010404b824 */ /* 0x100fe200078e0a1d */
[----:B0-----:R-:W2:Y:S01]  /*38f0*/  LDL.LU R9, [R1+0x830] ;  /* 0x0008300001097983 */ /* 0x001ea20000300800 */
[----:B------:R-:W-:-:S03]  /*3900*/  @!P5 IMAD.IADD R28, R28, 0x1, -R29 ;  /* 0x000000011c1cd824 */ /* 0x000fc600078e0a1d */
[----:B------:R0:W-:Y:S04]  /*3910*/  STL [R1+0x34], R7 ;  /* 0x0000340701007387 */ /* 0x0001e80000100800 */
[----:B0-----:R-:W3:Y:S04]  /*3920*/  LDL.LU R7, [R1+0x82c] ;  /* 0x00082c0001077983 */ /* 0x001ee80000300800 */
[----:B------:R0:W-:Y:S04]  /*3930*/  STL [R1+0x30], R6 ;  /* 0x0000300601007387 */ /* 0x0001e80000100800 */
[----:B0-----:R-:W4:Y:S04]  /*3940*/  LDL.LU R6, [R1+0x828] ;  /* 0x0008280001067983 */ /* 0x001f280000300800 */
[----:B------:R0:W-:Y:S04]  /*3950*/  STL [R1+0x2c], R5 ;  /* 0x00002c0501007387 */ /* 0x0001e80000100800 */
[----:B0-----:R-:W5:Y:S04]  /*3960*/  LDL.LU R5, [R1+0x824] ;  /* 0x0008240001057983 */ /* 0x001f680000300800 */
[----:B------:R0:W-:Y:S04]  /*3970*/  STL [R1+0x24], R4 ;  /* 0x0000240401007387 */ /* 0x0001e80000100800 */
[----:B0-----:R-:W2:Y:S04]  /*3980*/  LDL.LU R4, [R1+0x820] ;  /* 0x0008200001047983 */ /* 0x001ea80000300800 */
[----:B------:R0:W-:Y:S04]  /*3990*/  STL [R1+0x20], R28 ;  /* 0x0000201c01007387 */ /* 0x0001e80000100800 */
[----:B0-----:R-:W2:Y:S01]  /*39a0*/  LDL.LU R28, [R1+0x81c] ;  /* 0x00081c00011c7983 */ /* 0x001ea20000300800 */
[----:B------:R-:W-:-:S02]  /*39b0*/  ISETP.GT.U32.AND P2, PT, R29, R14, PT ;  /* 0x0000000e1d00720c */ /* 0x000fc40003f44070 */
[C---:B------:R-:W-:Y:S02]  /*39c0*/  ISETP.GT.U32.AND P6, PT, R29.reuse, R3, PT ;  /* 0x000000031d00720c */ /* 0x040fe40003fc4070 */
[C---:B------:R-:W-:Y:S02]  /*39d0*/  ISETP.GT.U32.AND P0, PT, R29.reuse, R0, PT ;  /* 0x000000001d00720c */ /* 0x040fe40003f04070 */
[----:B------:R-:W-:-:S07]  /*39e0*/  ISETP.GT.U32.AND P1, PT, R29, R2, PT ;  /* 0x000000021d00720c */ /* 0x000fce0003f24070 */
[--C-:B------:R-:W-:Y:S01]  /*39f0*/  @!P2 IMAD.IADD R14, R14, 0x1, -R29.reuse ;  /* 0x000000010e0ea824 */ /* 0x100fe200078e0a1d */
[----:B------:R-:W-:Y:S01]  /*3a00*/  ISETP.GT.U32.AND P2, PT, R29, R15, PT ;  /* 0x0000000f1d00720c */ /* 0x000fe20003f44070 */
[--C-:B------:R-:W-:Y:S02]  /*3a10*/  @!P6 IMAD.IADD R3, R3, 0x1, -R29.reuse ;  /* 0x000000010303e824 */ /* 0x100fe400078e0a1d */
[--C-:B------:R-:W-:Y:S01]  /*3a20*/  @!P0 IMAD.IADD R0, R0, 0x1, -R29.reuse ;  /* 0x0000000100008824 */ /* 0x100fe200078e0a1d */
[C---:B------:R-:W-:Y:S01]  /*3a30*/  ISETP.GT.U32.AND P3, PT, R29.reuse, R8, PT ;  /* 0x000000081d00720c */ /* 0x040fe20003f64070 */
[----:B------:R-:W-:Y:S01]  /*3a40*/  @!P1 IMAD.IADD R2, R2, 0x1, -R29 ;  /* 0x0000000102029824 */ /* 0x000fe200078e0a1d */
[----:B------:R0:W-:Y:S01]  /*3a50*/  STL [R1+0x1c], R3 ;  /* 0x00001c0301007387 */ /* 0x0001e20000100800 */
[----:B------:R-:W-:-:S06]  /*3a60*/  ISETP.GT.U32.AND P4, PT, R29, R10, PT ;  /* 0x0000000a1d00720c */ /* 0x000fcc0003f84070 */
[--C-:B------:R-:W-:Y:S01]  /*3a70*/  @!P2 IMAD.IADD R15, R15, 0x1, -R29.reuse ;  /* 0x000000010f0fa824 */ /* 0x100fe200078e0a1d */
[----:B------:R-:W-:Y:S01]  /*3a80*/  ISETP.GT.U32.AND P2, PT, R29, R14, PT ;  /* 0x0000000e1d00720c */ /* 0x000fe20003f44070 */
[----:B0-----:R-:W3:Y:S04]  /*3a90*/  LDL.LU R3, [R1+0x818] ;  /* 0x0008180001037983 */ /* 0x001ee80000300800 */
[----:B------:R0:W-:Y:S01]  /*3aa0*/  STL [R1+0x18], R0 ;  /* 0x0000180001007387 */ /* 0x0001e20000100800 */
[----:B------:R-:W-:-:S03]  /*3ab0*/  @!P3 IMAD.IADD R8, R8, 0x1, -R29 ;  /* 0x000000010808b824 */ /* 0x000fc600078e0a1d */
[----:B0-----:R-:W3:Y:S04]  /*3ac0*/  LDL.LU R0, [R1+0x814] ;  /* 0x0008140001007983 */ /* 0x001ee80000300800 */
[----:B------:R0:W-:Y:S01]  /*3ad0*/  STL [R1+0x14], R2 ;  /* 0x0000140201007387 */ /* 0x0001e20000100800 */
[----:B------:R-:W-:-:S03]  /*3ae0*/  @!P2 IMAD.IADD R14, R14, 0x1, -R29 ;  /* 0x000000010e0ea824 */ /* 0x000fc600078e0a1d */
[----:B0-----:R-:W4:Y:S01]  /*3af0*/  LDL.LU R2, [R1+0x810] ;  /* 0x0008100001027983 */ /* 0x001f220000300800 */
[----:B------:R-:W-:-:S03]  /*3b00*/  @!P4 IMAD.IADD R10, R10, 0x1, -R29 ;  /* 0x000000010a0ac824 */ /* 0x000fc600078e0a1d */
[----:B------:R-:W-:Y:S04]  /*3b10*/  STL [R1+0x7ec], R14 ;  /* 0x0007ec0e01007387 */ /* 0x000fe80000100800 */
[----:B------:R0:W-:Y:S04]  /*3b20*/  STL [R1+0xc], R8 ;  /* 0x00000c0801007387 */ /* 0x0001e80000100800 */
[----:B0-----:R-:W4:Y:S04]  /*3b30*/  LDL.LU R8, [R1+0x80c] ;  /* 0x00080c0001087983 */ /* 0x001f280000300800 */
[----:B------:R0:W-:Y:S04]  /*3b40*/  STL [R1+0x8], R10 ;  /* 0x0000080a01007387 */ /* 0x0001e80000100800 */
[----:B0-----:R-:W4:Y:S01]  /*3b50*/  LDL.LU R10, [R1+0x808] ;  /* 0x00080800010a7983 */ /* 0x001f220000300800 */
[----:B------:R-:W-:-:S04]  /*3b60*/  IMAD.HI.U32 R12, R12, R27, RZ ;  /* 0x0000001b0c0c7227 */ /* 0x000fc800078e00ff */
[----:B------:R-:W-:Y:S02]  /*3b70*/  IMAD.MOV R14, RZ, RZ, -R12 ;  /* 0x000000ffff0e7224 */ /* 0x000fe400078e0a0c */
[----:B------:R-:W4:Y:S01]  /*3b80*/  LDL.LU R12, [R1+0x804] ;  /* 0x00080400010c7983 */ /* 0x000f220000300800 */
[C---:B-----5:R-:W-:Y:S02]  /*3b90*/  ISETP.GT.U32.AND P4, PT, R29.reuse, R5, PT ;  /* 0x000000051d00720c */ /* 0x060fe40003f84070 */
[----:B--2---:R-:W-:-:S11]  /*3ba0*/  ISETP.GT.U32.AND P5, PT, R29, R28, PT ;  /* 0x0000001c1d00720c */ /* 0x004fd60003fa4070 */
[--C-:B------:R-:W-:Y:S02]  /*3bb0*/  @!P4 IMAD.IADD R5, R5, 0x1, -R29.reuse ;  /* 0x000000010505c824 */ /* 0x100fe400078e0a1d */
[----:B------:R-:W-:-:S05]  /*3bc0*/  @!P5 IMAD.IADD R28, R28, 0x1, -R29 ;  /* 0x000000011c1cd824 */ /* 0x000fca00078e0a1d */
[----:B------:R-:W-:-:S13]  /*3bd0*/  ISETP.GT.U32.AND P4, PT, R29, R28, PT ;  /* 0x0000001c1d00720c */ /* 0x000fda0003f84070 */
[----:B------:R-:W-:-:S05]  /*3be0*/  @!P4 IMAD.IADD R28, R28, 0x1, -R29 ;  /* 0x000000011c1cc824 */ /* 0x000fca00078e0a1d */
[----:B------:R0:W-:Y:S04]  /*3bf0*/  STL [R1+0x4], R28 ;  /* 0x0000041c01007387 */ /* 0x0001e80000100800 */
[----:B0-----:R-:W2:Y:S01]  /*3c00*/  LDL.LU R28, [R1+0x800] ;  /* 0x00080000011c7983 */ /* 0x001ea20000300800 */
[C---:B------:R-:W-:Y:S02]  /*3c10*/  ISETP.GT.U32.AND P6, PT, R29.reuse, R21, PT ;  /* 0x000000151d00720c */ /* 0x040fe40003fc4070 */
[C---:B---3--:R-:W-:Y:S02]  /*3c20*/  ISETP.GT.U32.AND P0, PT, R29.reuse, R0, PT ;  /* 0x000000001d00720c */ /* 0x048fe40003f04070 */
[C---:B------:R-:W-:Y:S02]  /*3c30*/  ISETP.GT.U32.AND P2, PT, R29.reuse, R3, PT ;  /* 0x000000031d00720c */ /* 0x040fe40003f44070 */
[----:B------:R-:W-:-:S02]  /*3c40*/  ISETP.GT.U32.AND P3, PT, R29, R4, PT ;  /* 0x000000041d00720c */ /* 0x000fc40003f64070 */
[C---:B----4-:R-:W-:Y:S02]  /*3c50*/  ISETP.GT.U32.AND P1, PT, R29.reuse, R2, PT ;  /* 0x000000021d00720c */ /* 0x050fe40003f24070 */
[----:B------:R-:W-:-:S03]  /*3c60*/  ISETP.GT.U32.AND P5, PT, R29, R6, PT ;  /* 0x000000061d00720c */ /* 0x000fc60003fa4070 */
[--C-:B------:R-:W-:Y:S01]  /*3c70*/  @!P6 IMAD.IADD R21, R21, 0x1, -R29.reuse ;  /* 0x000000011515e824 */ /* 0x100fe200078e0a1d */
[----:B------:R-:W-:Y:S01]  /*3c80*/  ISETP.GT.U32.AND P6, PT, R29, R7, PT ;  /* 0x000000071d00720c */ /* 0x000fe20003fc4070 */
[--C-:B------:R-:W-:Y:S02]  /*3c90*/  @!P0 IMAD.IADD R0, R0, 0x1, -R29.reuse ;  /* 0x0000000100008824 */ /* 0x100fe400078e0a1d */
[--C-:B------:R-:W-:Y:S02]  /*3ca0*/  @!P2 IMAD.IADD R3, R3, 0x1, -R29.reuse ;  /* 0x000000010303a824 */ /* 0x100fe400078e0a1d */
[--C-:B------:R-:W-:Y:S02]  /*3cb0*/  @!P3 IMAD.IADD R4, R4, 0x1, -R29.reuse ;  /* 0x000000010404b824 */ /* 0x100fe400078e0a1d */
[----:B------:R-:W-:Y:S01]  /*3cc0*/  @!P1 IMAD.IADD R2, R2, 0x1, -R29 ;  /* 0x0000000102029824 */ /* 0x000fe200078e0a1d */
[C---:B------:R-:W-:Y:S02]  /*3cd0*/  ISETP.GT.U32.AND P1, PT, R29.reuse, R9, PT ;  /* 0x000000091d00720c */ /* 0x040fe40003f24070 */
[----:B------:R-:W-:-:S02]  /*3ce0*/  ISETP.GT.U32.AND P0, PT, R29, R8, PT ;  /* 0x000000081d00720c */ /* 0x000fc40003f04070 */
[C---:B------:R-:W-:Y:S01]  /*3cf0*/  ISETP.GT.U32.AND P3, PT, R29.reuse, R11, PT ;  /* 0x0000000b1d00720c */ /* 0x040fe20003f64070 */
[--C-:B------:R-:W-:Y:S01]  /*3d00*/  @!P5 IMAD.IADD R6, R6, 0x1, -R29.reuse ;  /* 0x000000010606d824 */ /* 0x100fe200078e0a1d */
[C---:B------:R-:W-:Y:S02]  /*3d10*/  ISETP.GT.U32.AND P5, PT, R29.reuse, R21, PT ;  /* 0x000000151d00720c */ /* 0x040fe40003fa4070 */
[----:B------:R-:W-:Y:S01]  /*3d20*/  ISETP.GT.U32.AND P2, PT, R29, R10, PT ;  /* 0x0000000a1d00720c */ /* 0x000fe20003f44070 */
[----:B------:R-:W-:Y:S01]  /*3d30*/  @!P6 IMAD.IADD R7, R7, 0x1, -R29 ;  /* 0x000000010707e824 */ /* 0x000fe200078e0a1d */
[----:B------:R-:W-:-:S05]  /*3d40*/  ISETP.GT.U32.AND P6, PT, R29, R0, PT ;  /* 0x000000001d00720c */ /* 0x000fca0003fc4070 */
[--C-:B------:R-:W-:Y:S01]  /*3d50*/  @!P0 IMAD.IADD R8, R8, 0x1, -R29.reuse ;  /* 0x0000000108088824 */ /* 0x100fe200078e0a1d */
[----:B------:R-:W-:Y:S01]  /*3d60*/  ISETP.GT.U32.AND P0, PT, R29, R2, PT ;  /* 0x000000021d00720c */ /* 0x000fe20003f04070 */
[--C-:B------:R-:W-:Y:S01]  /*3d70*/  @!P1 IMAD.IADD R9, R9, 0x1, -R29.reuse ;  /* 0x0000000109099824 */ /* 0x100fe200078e0a1d */
[----:B------:R-:W-:Y:S01]  /*3d80*/  ISETP.GT.U32.AND P1, PT, R29, R3, PT ;  /* 0x000000031d00720c */ /* 0x000fe20003f24070 */
[--C-:B------:R-:W-:Y:S01]  /*3d90*/  @!P3 IMAD.IADD R11, R11, 0x1, -R29.reuse ;  /* 0x000000010b0bb824 */ /* 0x100fe200078e0a1d */
[C---:B------:R-:W-:Y:S01]  /*3da0*/  ISETP.GT.U32.AND P3, PT, R29.reuse, R5, PT ;  /* 0x000000051d00720c */ /* 0x040fe20003f64070 */
[--C-:B------:R-:W-:Y:S01]  /*3db0*/  @!P2 IMAD.IADD R10, R10, 0x1, -R29.reuse ;  /* 0x000000010a0aa824 */ /* 0x100fe200078e0a1d */
[----:B------:R-:W-:Y:S01]  /*3dc0*/  ISETP.GT.U32.AND P2, PT, R29, R4, PT ;  /* 0x000000041d00720c */ /* 0x000fe20003f44070 */
[--C-:B------:R-:W-:Y:S01]  /*3dd0*/  @!P5 IMAD.IADD R21, R21, 0x1, -R29.reuse ;  /* 0x000000011515d824 */ /* 0x100fe200078e0a1d */
[C---:B------:R-:W-:Y:S02]  /*3de0*/  ISETP.GT.U32.AND P4, PT, R29.reuse, R6, PT ;  /* 0x000000061d00720c */ /* 0x040fe40003f84070 */
[----:B------:R-:W-:Y:S01]  /*3df0*/  ISETP.GT.U32.AND P5, PT, R29, R7, PT ;  /* 0x000000071d00720c */ /* 0x000fe20003fa4070 */
[----:B------:R-:W-:-:S02]  /*3e00*/  @!P6 IMAD.IADD R0, R0, 0x1, -R29 ;  /* 0x000000010000e824 */ /* 0x000fc400078e0a1d */
[--C-:B------:R-:W-:Y:S02]  /*3e10*/  @!P0 IMAD.IADD R2, R2, 0x1, -R29.reuse ;  /* 0x0000000102028824 */ /* 0x100fe400078e0a1d */
[--C-:B------:R-:W-:Y:S01]  /*3e20*/  @!P1 IMAD.IADD R3, R3, 0x1, -R29.reuse ;  /* 0x0000000103039824 */ /* 0x100fe200078e0a1d */
[----:B------:R-:W-:Y:S01]  /*3e30*/  STL [R1+0x7dc], R21 ;  /* 0x0007dc1501007387 */ /* 0x000fe20000100800 */
[--C-:B------:R-:W-:Y:S02]  /*3e40*/  @!P3 IMAD.IADD R5, R5, 0x1, -R29.reuse ;  /* 0x000000010505b824 */ /* 0x100fe400078e0a1d */
[--C-:B------:R-:W-:Y:S01]  /*3e50*/  @!P2 IMAD.IADD R4, R4, 0x1, -R29.reuse ;  /* 0x000000010404a824 */ /* 0x100fe200078e0a1d */
[----:B------:R-:W-:Y:S01]  /*3e60*/  STL [R1+0x7e0], R0 ;  /* 0x0007e00001007387 */ /* 0x000fe20000100800 */
[----:B------:R-:W-:-:S03]  /*3e70*/  @!P4 IMAD.IADD R6, R6, 0x1, -R29 ;  /* 0x000000010606c824 */ /* 0x000fc600078e0a1d */
[----:B------:R0:W-:Y:S01]  /*3e80*/  STL [R1+0x7e4], R2 ;  /* 0x0007e40201007387 */ /* 0x0001e20000100800 */
[----:B------:R-:W-:-:S03]  /*3e90*/  @!P5 IMAD.IADD R7, R7, 0x1, -R29 ;  /* 0x000000010707d824 */ /* 0x000fc600078e0a1d */
[----:B------:R1:W-:Y:S04]  /*3ea0*/  STL [R1+0x7e8], R3 ;  /* 0x0007e80301007387 */ /* 0x0003e80000100800 */
[----:B------:R3:W-:Y:S04]  /*3eb0*/  STL [R1+0x7f0], R4 ;  /* 0x0007f00401007387 */ /* 0x0007e80000100800 */
[----:B0-----:R-:W4:Y:S04]  /*3ec0*/  LDL R2, [R1+0x63c] ;  /* 0x00063c0001027983 */ /* 0x001f280000100800 */
[----:B-1----:R-:W5:Y:S04]  /*3ed0*/  LDL R3, [R1+0x6b8] ;  /* 0x0006b80001037983 */ /* 0x002f680000100800 */
[----:B---3--:R-:W3:Y:S04]  /*3ee0*/  LDL R4, [R1+0x6bc] ;  /* 0x0006bc0001047983 */ /* 0x008ee80000100800 */
[----:B------:R-:W4:Y:S04]  /*3ef0*/  LDL R0, [R1+0x6b0] ;  /* 0x0006b00001007983 */ /* 0x000f280000100800 */
[----:B------:R-:W4:Y:S01]  /*3f00*/  LDL R21, [R1+0x638] ;  /* 0x0006380001157983 */ /* 0x000f220000100800 */
[----:B--2---:R-:W-:-:S03]  /*3f10*/  IMAD R27, R28, R14, R27 ;  /* 0x0000000e1c1b7224 */ /* 0x004fc600078e021b */
[----:B------:R-:W2:Y:S04]  /*3f20*/  LDL R14, [R1+0x6b4] ;  /* 0x0006b400010e7983 */ /* 0x000ea80000100800 */
[----:B------:R0:W-:Y:S04]  /*3f30*/  STL [R1+0x7f4], R5 ;  /* 0x0007f40501007387 */ /* 0x0001e80000100800 */
[----:B0-----:R-:W2:Y:S04]  /*3f40*/  LDL R5, [R1+0x640] ;  /* 0x0006400001057983 */ /* 0x001ea80000100800 */
[----:B------:R0:W-:Y:S04]  /*3f50*/  STL [R1+0x7f8], R6 ;  /* 0x0007f80601007387 */ /* 0x0001e80000100800 */
[----:B------:R1:W-:Y:S01]  /*3f60*/  STL [R1+0x7fc], R7 ;  /* 0x0007fc0701007387 */ /* 0x0003e20000100800 */
[----:B------:R-:W-:-:S02]  /*3f70*/  ISETP.GT.U32.AND P0, PT, R29, R8, PT ;  /* 0x000000081d00720c */ /* 0x000fc40003f04070 */
[C---:B------:R-:W-:Y:S02]  /*3f80*/  ISETP.GT.U32.AND P1, PT, R29.reuse, R9, PT ;  /* 0x000000091d00720c */ /* 0x040fe40003f24070 */
[C---:B------:R-:W-:Y:S01]  /*3f90*/  ISETP.GT.U32.AND P2, PT, R29.reuse, R10, PT ;  /* 0x0000000a1d00720c */ /* 0x040fe20003f44070 */
[----:B0-----:R-:W4:Y:S04]  /*3fa0*/  LDL R6, [R1+0x6ac] ;  /* 0x0006ac0001067983 */ /* 0x001f280000100800 */
[----:B-1----:R-:W4:Y:S01]  /*3fb0*/  LDL R7, [R1+0x648] ;  /* 0x0006480001077983 */ /* 0x002f220000100800 */
[C---:B------:R-:W-:Y:S02]  /*3fc0*/  ISETP.GT.U32.AND P3, PT, R29.reuse, R12, PT ;  /* 0x0000000c1d00720c */ /* 0x040fe40003f64070 */
[C---:B------:R-:W-:Y:S01]  /*3fd0*/  ISETP.GT.U32.AND P4, PT, R29.reuse, R13, PT ;  /* 0x0000000d1d00720c */ /* 0x040fe20003f84070 */
[----:B------:R-:W-:Y:S01]  /*3fe0*/  @!P0 IMAD.IADD R8, R8, 0x1, -R29 ;  /* 0x0000000108088824 */ /* 0x000fe200078e0a1d */
[----:B------:R-:W-:-:S02]  /*3ff0*/  ISETP.GT.U32.AND P6, PT, R29, R11, PT ;  /* 0x0000000b1d00720c */ /* 0x000fc40003fc4070 */
[C---:B------:R-:W-:Y:S02]  /*4000*/  ISETP.GT.U32.AND P5, PT, R29.reuse, R16, PT ;  /* 0x000000101d00720c */ /* 0x040fe40003fa4070 */
[----:B------:R-:W-:Y:S01]  /*4010*/  ISETP.GT.U32.AND P0, PT, R29, R17, PT ;  /* 0x000000111d00720c */ /* 0x000fe20003f04070 */
[--C-:B------:R-:W-:Y:S01]  /*4020*/  @!P1 IMAD.IADD R9, R9, 0x1, -R29.reuse ;  /* 0x0000000109099824 */ /* 0x100fe200078e0a1d */
[C---:B------:R-:W-:Y:S01]  /*4030*/  ISETP.GT.U32.AND P1, PT, R29.reuse, R18, PT ;  /* 0x000000121d00720c */ /* 0x040fe20003f24070 */
[--C-:B------:R-:W-:Y:S01]  /*4040*/  @!P2 IMAD.IADD R10, R10, 0x1, -R29.reuse ;  /* 0x000000010a0aa824 */ /* 0x100fe200078e0a1d */
[C---:B------:R-:W-:Y:S01]  /*4050*/  ISETP.GT.U32.AND P2, PT, R29.reuse, R19, PT ;  /* 0x000000131d00720c */ /* 0x040fe20003f44070 */
        /* <DEDUP_REMOVED lines=9> */
[C---:B------:R-:W-:Y:S01]  /*40f0*/  ISETP.GT.U32.AND P0, PT, R29.reuse, R25, PT ;  /* 0x000000191d00720c */ /* 0x040fe20003f04070 */
[--C-:B------:R-:W-:Y:S01]  /*4100*/  @!P1 IMAD.IADD R18, R18, 0x1, -R29.reuse ;  /* 0x0000000112129824 */ /* 0x100fe200078e0a1d */
[----:B------:R-:W-:Y:S01]  /*4110*/  ISETP.GT.U32.AND P1, PT, R29, R26, PT ;  /* 0x0000001a1d00720c */ /* 0x000fe20003f24070 */
[--C-:B------:R-:W-:Y:S01]  /*4120*/  @!P2 IMAD.IADD R19, R19, 0x1, -R29.reuse ;  /* 0x000000011313a824 */ /* 0x100fe200078e0a1d */
[----:B------:R-:W-:Y:S01]  /*4130*/  ISETP.GT.U32.AND P2, PT, R28, R27, PT ;  /* 0x0000001b1c00720c */ /* 0x000fe20003f44070 */
[--C-:B------:R-:W-:Y:S01]  /*4140*/  @!P3 IMAD.IADD R22, R22, 0x1, -R29.reuse ;  /* 0x000000011616b824 */ /* 0x100fe200078e0a1d */
        /* <DEDUP_REMOVED lines=9> */
[----:B------:R-:W-:-:S02]  /*41e0*/  @!P1 IMAD.IADD R26, R26, 0x1, -R29 ;  /* 0x000000011a1a9824 */ /* 0x000fc400078e0a1d */
[----:B------:R-:W-:Y:S01]  /*41f0*/  @!P2 IMAD.IADD R27, R27, 0x1, -R28 ;  /* 0x000000011b1ba824 */ /* 0x000fe200078e0a1c */
        /* <DEDUP_REMOVED lines=8> */
[C---:B------:R-:W-:Y:S01]  /*4280*/  ISETP.GT.U32.AND P5, PT, R29.reuse, R24, PT ;  /* 0x000000181d00720c */ /* 0x040fe20003fa4070 */
[----:B------:R-:W-:Y:S01]  /*4290*/  @!P0 IMAD.IADD R18, R18, 0x1, -R29 ;  /* 0x0000000112128824 */ /* 0x000fe200078e0a1d */
[----:B------:R-:W-:-:S02]  /*42a0*/  ISETP.GT.U32.AND P0, PT, R29, R25, PT ;  /* 0x000000191d00720c */ /* 0x000fc40003f04070 */
[----:B------:R-:W-:Y:S01]  /*42b0*/  ISETP.GT.U32.AND P6, PT, R29, R26, PT ;  /* 0x0000001a1d00720c */ /* 0x000fe20003fc4070 */
[--C-:B------:R-:W-:Y:S02]  /*42c0*/  @!P2 IMAD.IADD R20, R20, 0x1, -R29.reuse ;  /* 0x000000011414a824 */ /* 0x100fe400078e0a1d */
[--C-:B------:R-:W-:Y:S02]  /*42d0*/  @!P3 IMAD.IADD R22, R22, 0x1, -R29.reuse ;  /* 0x000000011616b824 */ /* 0x100fe400078e0a1d */
[--C-:B------:R-:W-:Y:S01]  /*42e0*/  @!P4 IMAD.IADD R23, R23, 0x1, -R29.reuse ;  /* 0x000000011717c824 */ /* 0x100fe200078e0a1d */
[----:B-----5:R-:W-:Y:S01]  /*42f0*/  ISETP.GE.AND P4, PT, R3, RZ, PT ;  /* 0x000000ff0300720c */ /* 0x020fe20003f86270 */
[--C-:B------:R-:W-:Y:S01]  /*4300*/  @!P1 IMAD.IADD R19, R19, 0x1, -R29.reuse ;  /* 0x0000000113139824 */ /* 0x100fe200078e0a1d */
[----:B------:R-:W5:Y:S01]  /*4310*/  LDL R3, [R1+0x630] ;  /* 0x0006300001037983 */ /* 0x000f620000100800 */
[--C-:B------:R-:W-:Y:S01]  /*4320*/  @!P5 IMAD.IADD R24, R24, 0x1, -R29.reuse ;  /* 0x000000011818d824 */ /* 0x100fe200078e0a1d */
[----:B---3--:R-:W-:Y:S01]  /*4330*/  ISETP.GE.AND P3, PT, R4, RZ, PT ;  /* 0x000000ff0400720c */ /* 0x008fe20003f66270 */
[--C-:B------:R-:W-:Y:S01]  /*4340*/  @!P0 IMAD.IADD R25, R25, 0x1, -R29.reuse ;  /* 0x0000000119198824 */ /* 0x100fe200078e0a1d */
[----:B------:R-:W3:Y:S01]  /*4350*/  LDL R4, [R1+0x634] ;  /* 0x0006340001047983 */ /* 0x000ee20000100800 */
[----:B------:R-:W-:-:S03]  /*4360*/  @!P6 IMAD.IADD R26, R26, 0x1, -R29 ;  /* 0x000000011a1ae824 */ /* 0x000fc600078e0a1d */
[----:B------:R-:W3:Y:S01]  /*4370*/  LDL R29, [R1+0x644] ;  /* 0x00064400011d7983 */ /* 0x000ee20000100800 */
[----:B--2---:R-:W-:-:S03]  /*4380*/  ISETP.GE.AND P2, PT, R5, RZ, PT ;  /* 0x000000ff0500720c */ /* 0x004fc60003f46270 */
[----:B------:R-:W2:Y:S01]  /*4390*/  LDL R5, [R1+0x6a8] ;  /* 0x0006a80001057983 */ /* 0x000ea20000100800 */
[----:B----4-:R-:W-:-:S03]  /*43a0*/  ISETP.GE.AND P5, PT, R7, RZ, PT ;  /* 0x000000ff0700720c */ /* 0x010fc60003fa6270 */
[----:B------:R-:W4:Y:S01]  /*43b0*/  LDL.LU R7, [R1+0x9c] ;  /* 0x00009c0001077983 */ /* 0x000f220000300800 */
[----:B------:R-:W-:Y:S02]  /*43c0*/  ISETP.GT.U32.AND P1, PT, R28, R27, PT ;  /* 0x0000001b1c00720c */ /* 0x000fe40003f24070 */
[----:B------:R-:W-:Y:S02]  /*43d0*/  ISETP.GE.AND P0, PT, R14, RZ, PT ;  /* 0x000000ff0e00720c */ /* 0x000fe40003f06270 */
[----:B------:R-:W2:Y:S09]  /*43e0*/  LDL R14, [R1+0x6a4] ;  /* 0x0006a400010e7983 */ /* 0x000eb20000100800 */
[----:B------:R-:W-:-:S02]  /*43f0*/  @!P1 IMAD.IADD R27, R27, 0x1, -R28 ;  /* 0x000000011b1b9824 */ /* 0x000fc400078e0a1c */
[----:B------:R-:W2:Y:S01]  /*4400*/  LDL.LU R28, [R1+0x98] ;  /* 0x00009800011c7983 */ /* 0x000ea20000300800 */
[----:B----4-:R-:W-:Y:S01]  /*4410*/  @!P2 IMAD.MOV R7, RZ, RZ, -R7 ;  /* 0x000000ffff07a224 */ /* 0x010fe200078e0a07 */
[----:B------:R-:W-:Y:S02]  /*4420*/  ISETP.GE.AND P2, PT, R2, RZ, PT ;  /* 0x000000ff0200720c */ /* 0x000fe40003f46270 */
[----:B------:R-:W4:Y:S04]  /*4430*/  LDL R2, [R1+0x62c] ;  /* 0x00062c0001027983 */ /* 0x000f280000100800 */
[----:B------:R0:W-:Y:S04]  /*4440*/  STL [R1+0x9c], R7 ;  /* 0x00009c0701007387 */ /* 0x0001e80000100800 */
[----:B0-----:R-:W3:Y:S01]  /*4450*/  LDL.LU R7, [R1+0x94] ;  /* 0x0000940001077983 */ /* 0x001ee20000300800 */
[----:B--2---:R-:W-:Y:S01]  /*4460*/  @!P3 IMAD.MOV R28, RZ, RZ, -R28 ;  /* 0x000000ffff1cb224 */ /* 0x004fe200078e0a1c */
[----:B------:R-:W-:-:S02]  /*4470*/  ISETP.GE.AND P3, PT, R0, RZ, PT ;  /* 0x000000ff0000720c */ /* 0x000fc40003f66270 */
[----:B------:R-:W2:Y:S04]  /*4480*/  LDL R0, [R1+0x6a0] ;  /* 0x0006a00001007983 */ /* 0x000ea80000100800 */
[----:B------:R0:W-:Y:S04]  /*4490*/  STL [R1+0x98], R28 ;  /* 0x0000981c01007387 */ /* 0x0001e80000100800 */
[----:B0-----:R-:W2:Y:S01]  /*44a0*/  LDL.LU R28, [R1+0x90] ;  /* 0x00009000011c7983 */ /* 0x001ea20000300800 */
[----:B---3--:R-:W-:Y:S01]  /*44b0*/  @!P5 IMAD.MOV R7, RZ, RZ, -R7 ;  /* 0x000000ffff07d224 */ /* 0x008fe200078e0a07 */
[----:B------:R-:W-:-:S02]  /*44c0*/  ISETP.GE.AND P5, PT, R21, RZ, PT ;  /* 0x000000ff1500720c */ /* 0x000fc40003fa6270 */
[----:B------:R-:W3:Y:S04]  /*44d0*/  LDL R21, [R1+0x628] ;  /* 0x0006280001157983 */ /* 0x000ee80000100800 */
[----:B------:R0:W-:Y:S04]  /*44e0*/  STL [R1+0x94], R7 ;  /* 0x0000940701007387 */ /* 0x0001e80000100800 */
[----:B0-----:R-:W3:Y:S01]  /*44f0*/  LDL.LU R7, [R1+0x8c] ;  /* 0x00008c0001077983 */ /* 0x001ee20000300800 */
[----:B------:R-:W-:Y:S01]  /*4500*/  ISETP.GE.AND P1, PT, R29, RZ, PT ;  /* 0x000000ff1d00720c */ /* 0x000fe20003f26270 */
        /* <DEDUP_REMOVED lines=16> */
[----:B-----5:R-:W-:-:S02]  /*4610*/  ISETP.GE.AND P2, PT, R3, RZ, PT ;  /* 0x000000ff0300720c */ /* 0x020fc40003f46270 */
[----:B------:R-:W3:Y:S04]  /*4620*/  LDL R3, [R1+0x620] ;  /* 0x0006200001037983 */ /* 0x000ee80000100800 */
[----:B------:R0:W-:Y:S04]  /*4630*/  STL [R1+0x84], R7 ;  /* 0x0000840701007387 */ /* 0x0001e80000100800 */
[----:B0-----:R-:W5:Y:S01]  /*4640*/  LDL.LU R7, [R1+0x7c] ;  /* 0x00007c0001077983 */ /* 0x001f620000300800 */
[----:B--2---:R-:W-:Y:S01]  /*4650*/  @!P3 IMAD.MOV R28, RZ, RZ, -R28 ;  /* 0x000000ffff1cb224 */ /* 0x004fe200078e0a1c */
[----:B------:R-:W-:-:S02]  /*4660*/  ISETP.GE.AND P3, PT, R14, RZ, PT ;  /* 0x000000ff0e00720c */ /* 0x000fc40003f66270 */
[----:B------:R-:W2:Y:S04]  /*4670*/  LDL R14, [R1+0x694] ;  /* 0x00069400010e7983 */ /* 0x000ea80000100800 */
[----:B------:R0:W-:Y:S04]  /*4680*/  STL [R1+0x80], R28 ;  /* 0x0000801c01007387 */ /* 0x0001e80000100800 */
[----:B0-----:R-:W2:Y:S01]  /*4690*/  LDL.LU R28, [R1+0x78] ;  /* 0x00007800011c7983 */ /* 0x001ea20000300800 */
[----:B-----5:R-:W-:Y:S01]  /*46a0*/  @!P5 IMAD.MOV R7, RZ, RZ, -R7 ;  /* 0x000000ffff07d224 */ /* 0x020fe200078e0a07 */
[----:B----4-:R-:W-:-:S02]  /*46b0*/  ISETP.GE.AND P5, PT, R2, RZ, PT ;  /* 0x000000ff0200720c */ /* 0x010fc40003fa6270 */
[----:B------:R-:W4:Y:S04]  /*46c0*/  LDL R2, [R1+0x61c] ;  /* 0x00061c0001027983 */ /* 0x000f280000100800 */
        /* <DEDUP_REMOVED lines=8> */
[----:B------:R-:W-:-:S02]  /*4750*/  ISETP.GE.AND P1, PT, R21, RZ, PT ;  /* 0x000000ff1500720c */ /* 0x000fc40003f26270 */
[----:B------:R-:W5:Y:S04]  /*4760*/  LDL R21, [R1+0x618] ;  /* 0x0006180001157983 */ /* 0x000f680000100800 */
        /* <DEDUP_REMOVED lines=27> */
[----:B---3--:R-:W-:-:S05]  /*4920*/  @!P1 IMAD.MOV R7, RZ, RZ, -R7 ;  /* 0x000000ffff079224 */ /* 0x008fca00078e0a07 */
[----:B------:R0:W-:Y:S04]  /*4930*/  STL [R1+0x5c], R7 ;  /* 0x00005c0701007387 */ /* 0x0001e80000100800 */
[----:B0-----:R-:W3:Y:S01]  /*4940*/  LDL.LU R7, [R1+0x54] ;  /* 0x0000540001077983 */ /* 0x001ee20000300800 */
[----:B----4-:R-:W-:Y:S01]  /*4950*/  ISETP.GE.AND P1, PT, R2, RZ, PT ;  /* 0x000000ff0200720c */ /* 0x010fe20003f26270 */
[----:B--2---:R-:W-:Y:S02]  /*4960*/  @!P0 IMAD.MOV R28, RZ, RZ, -R28 ;  /* 0x000000ffff1c8224 */ /* 0x004fe400078e0a1c */
[----:B------:R-:W2:Y:S04]  /*4970*/  LDL R2, [R1+0x60c] ;  /* 0x00060c0001027983 */ /* 0x000ea80000100800 */
[----:B------:R0:W-:Y:S01]  /*4980*/  STL [R1+0x58], R28 ;  /* 0x0000581c01007387 */ /* 0x0001e20000100800 */
[----:B------:R-:W-:-:S03]  /*4990*/  ISETP.GE.AND P0, PT, R0, RZ, PT ;  /* 0x000000ff0000720c */ /* 0x000fc60003f06270 */
[----:B0-----:R-:W4:Y:S04]  /*49a0*/  LDL.LU R28, [R1+0x50] ;  /* 0x00005000011c7983 */ /* 0x001f280000300800 */
[----:B------:R-:W2:Y:S01]  /*49b0*/  LDL R0, [R1+0x67c] ;  /* 0x00067c0001007983 */ /* 0x000ea20000100800 */
[----:B---3--:R-:W-:-:S05]  /*49c0*/  @!P2 IMAD.MOV R7, RZ, RZ, -R7 ;  /* 0x000000ffff07a224 */ /* 0x008fca00078e0a07 */
[----:B------:R0:W-:Y:S04]  /*49d0*/  STL [R1+0x54], R7 ;  /* 0x0000540701007387 */ /* 0x0001e80000100800 */
[----:B0-----:R-:W3:Y:S01]  /*49e0*/  LDL.LU R7, [R1+0x4c] ;  /* 0x00004c0001077983 */ /* 0x001ee20000300800 */
[----:B-----5:R-:W-:Y:S01]  /*49f0*/  ISETP.GE.AND P2, PT, R21, RZ, PT ;  /* 0x000000ff1500720c */ /* 0x020fe20003f46270 */
[----:B----4-:R-:W-:Y:S02]  /*4a00*/  @!P3 IMAD.MOV R28, RZ, RZ, -R28 ;  /* 0x000000ffff1cb224 */ /* 0x010fe400078e0a1c */
[----:B------:R-:W4:Y:S01]  /*4a10*/  LDL R21, [R1+0x608] ;  /* 0x0006080001157983 */ /* 0x000f220000100800 */
[----:B------:R-:W-:-:S03]  /*4a20*/  ISETP.GE.AND P3, PT, R6, RZ, PT ;  /* 0x000000ff0600720c */ /* 0x000fc60003f66270 */
[----:B------:R-:W5:Y:S04]  /*4a30*/  LDL.LU R6, [R1+0x48] ;  /* 0x0000480001067983 */ /* 0x000f680000300800 */
[----:B------:R-:W-:Y:S04]  /*4a40*/  STL [R1+0x50], R28 ;  /* 0x0000501c01007387 */ /* 0x000fe80000100800 */
[----:B------:R-:W2:Y:S01]  /*4a50*/  LDL R29, [R1+0x678] ;  /* 0x00067800011d7983 */ /* 0x000ea20000100800 */
[----:B---3--:R-:W-:Y:S01]  /*4a60*/  @!P5 IMAD.MOV R7, RZ, RZ, -R7 ;  /* 0x000000ffff07d224 */ /* 0x008fe200078e0a07 */
[----:B------:R-:W-:-:S02]  /*4a70*/  ISETP.GE.AND P5, PT, R4, RZ, PT ;  /* 0x000000ff0400720c */ /* 0x000fc40003fa6270 */
[----:B------:R-:W3:Y:S01]  /*4a80*/  LDL.LU R4, [R1+0x44] ;  /* 0x0000440001047983 */ /* 0x000ee20000300800 */
[----:B-----5:R-:W-:-:S03]  /*4a90*/  @!P4 IMAD.MOV R6, RZ, RZ, -R6 ;  /* 0x000000ffff06c224 */ /* 0x020fc600078e0a06 */
[----:B------:R-:W-:Y:S01]  /*4aa0*/  STL [R1+0x4c], R7 ;  /* 0x00004c0701007387 */ /* 0x000fe20000100800 */
[----:B------:R-:W-:-:S03]  /*4ab0*/  ISETP.GE.AND P4, PT, R5, RZ, PT ;  /* 0x000000ff0500720c */ /* 0x000fc60003f86270 */
[----:B------:R0:W-:Y:S04]  /*4ac0*/  STL [R1+0x48], R6 ;  /* 0x0000480601007387 */ /* 0x0001e80000100800 */
[----:B0-----:R-:W5:Y:S04]  /*4ad0*/  LDL R6, [R1+0x604] ;  /* 0x0006040001067983 */ /* 0x001f680000100800 */
[----:B------:R-:W2:Y:S04]  /*4ae0*/  LDL.LU R7, [R1+0x40] ;  /* 0x0000400001077983 */ /* 0x000ea80000300800 */
[----:B------:R-:W4:Y:S01]  /*4af0*/  LDL R5, [R1+0x674] ;  /* 0x0006740001057983 */ /* 0x000f220000100800 */
[----:B---3--:R-:W-:Y:S01]  /*4b00*/  @!P1 IMAD.MOV R4, RZ, RZ, -R4 ;  /* 0x000000ffff049224 */ /* 0x008fe200078e0a04 */
[----:B------:R-:W-:-:S02]  /*4b10*/  ISETP.GE.AND P1, PT, R3, RZ, PT ;  /* 0x000000ff0300720c */ /* 0x000fc40003f26270 */
[----:B------:R-:W3:Y:S04]  /*4b20*/  LDL.LU R3, [R1+0x3c] ;  /* 0x00003c0001037983 */ /* 0x000ee80000300800 */
[----:B------:R0:W-:Y:S04]  /*4b30*/  STL [R1+0x44], R4 ;  /* 0x0000440401007387 */ /* 0x0001e80000100800 */
[----:B0-----:R-:W4:Y:S01]  /*4b40*/  LDL R4, [R1+0x600] ;  /* 0x0006000001047983 */ /* 0x001f220000100800 */
[----:B--2---:R-:W-:Y:S01]  /*4b50*/  @!P0 IMAD.MOV R7, RZ, RZ, -R7 ;  /* 0x000000ffff078224 */ /* 0x004fe200078e0a07 */
[----:B------:R-:W-:-:S02]  /*4b60*/  ISETP.GE.AND P0, PT, R14, RZ, PT ;  /* 0x000000ff0e00720c */ /* 0x000fc40003f06270 */
[----:B------:R-:W2:Y:S04]  /*4b70*/  LDL R14, [R1+0x670] ;  /* 0x00067000010e7983 */ /* 0x000ea80000100800 */
[----:B------:R-:W2:Y:S04]  /*4b80*/  LDL.LU R28, [R1+0x38] ;  /* 0x00003800011c7983 */ /* 0x000ea80000300800 */
[----:B------:R-:W-:Y:S01]  /*4b90*/  STL [R1+0x40], R7 ;  /* 0x0000400701007387 */ /* 0x000fe20000100800 */
[----:B---3--:R-:W-:-:S05]  /*4ba0*/  @!P2 IMAD.MOV R3, RZ, RZ, -R3 ;  /* 0x000000ffff03a224 */ /* 0x008fca00078e0a03 */
[----:B------:R0:W-:Y:S04]  /*4bb0*/  STL [R1+0x3c], R3 ;  /* 0x00003c0301007387 */ /* 0x0001e80000100800 */
[----:B0-----:R-:W3:Y:S04]  /*4bc0*/  LDL R3, [R1+0x5fc] ;  /* 0x0005fc0001037983 */ /* 0x001ee80000100800 */
[----:B------:R-:W3:Y:S01]  /*4bd0*/  LDL.LU R7, [R1+0x34] ;  /* 0x0000340001077983 */ /* 0x000ee20000300800 */
[----:B------:R-:W-:-:S03]  /*4be0*/  ISETP.GE.AND P2, PT, R2, RZ, PT ;  /* 0x000000ff0200720c */ /* 0x000fc60003f46270 */
[----:B------:R-:W5:Y:S01]  /*4bf0*/  LDL R2, [R1+0x66c] ;  /* 0x00066c0001027983 */ /* 0x000f620000100800 */
[----:B--2---:R-:W-:Y:S01]  /*4c00*/  @!P3 IMAD.MOV R28, RZ, RZ, -R28 ;  /* 0x000000ffff1cb224 */ /* 0x004fe200078e0a1c */
[----:B------:R-:W-:-:S04]  /*4c10*/  ISETP.GE.AND P3, PT, R0, RZ, PT ;  /* 0x000000ff0000720c */ /* 0x000fc80003f66270 */
[----:B------:R0:W-:Y:S04]  /*4c20*/  STL [R1+0x38], R28 ;  /* 0x0000381c01007387 */ /* 0x0001e80000100800 */
[----:B0-----:R-:W2:Y:S04]  /*4c30*/  LDL.LU R28, [R1+0x30] ;  /* 0x00003000011c7983 */ /* 0x001ea80000300800 */
[----:B------:R-:W5:Y:S01]  /*4c40*/  LDL R0, [R1+0x5f8] ;  /* 0x0005f80001007983 */ /* 0x000f620000100800 */
[----:B---3--:R-:W-:Y:S01]  /*4c50*/  @!P5 IMAD.MOV R7, RZ, RZ, -R7 ;  /* 0x000000ffff07d224 */ /* 0x008fe200078e0a07 */
[----:B----4-:R-:W-:-:S02]  /*4c60*/  ISETP.GE.AND P5, PT, R21, RZ, PT ;  /* 0x000000ff1500720c */ /* 0x010fc40003fa6270 */
[----:B------:R-:W3:Y:S04]  /*4c70*/  LDL R21, [R1+0x668] ;  /* 0x0006680001157983 */ /* 0x000ee80000100800 */
[----:B------:R0:W-:Y:S04]  /*4c80*/  STL [R1+0x34], R7 ;  /* 0x0000340701007387 */ /* 0x0001e80000100800 */
[----:B0-----:R-:W4:Y:S01]  /*4c90*/  LDL.LU R7, [R1+0x2c] ;  /* 0x00002c0001077983 */ /* 0x001f220000300800 */
[----:B------:R-:W-:Y:S02]  /*4ca0*/  @!P0 IMAD.MOV R15, RZ, RZ, -R15 ;  /* 0x000000ffff0f8224 */ /* 0x000fe400078e0a0f */
[----:B--2---:R-:W-:Y:S01]  /*4cb0*/  @!P4 IMAD.MOV R28, RZ, RZ, -R28 ;  /* 0x000000ffff1cc224 */ /* 0x004fe200078e0a1c */
[----:B------:R-:W-:-:S04]  /*4cc0*/  ISETP.GE.AND P4, PT, R29, RZ, PT ;  /* 0x000000ff1d00720c */ /* 0x000fc80003f86270 */
[----:B------:R0:W-:Y:S04]  /*4cd0*/  STL [R1+0x30], R28 ;  /* 0x0000301c01007387 */ /* 0x0001e80000100800 */
[----:B------:R-:W2:Y:S01]  /*4ce0*/  LDL R29, [R1+0x664] ;  /* 0x00066400011d7983 */ /* 0x000ea20000100800 */
[----:B------:R-:W-:-:S03]  /*4cf0*/  ISETP.GE.AND P0, PT, R5, RZ, PT ;  /* 0x000000ff0500720c */ /* 0x000fc60003f06270 */
[----:B0-----:R-:W2:Y:S01]  /*4d00*/  LDL R28, [R1+0x5f4] ;  /* 0x0005f400011c7983 */ /* 0x001ea20000100800 */
[----:B----4-:R-:W-:Y:S01]  /*4d10*/  @!P1 IMAD.MOV R7, RZ, RZ, -R7 ;  /* 0x000000ffff079224 */ /* 0x010fe200078e0a07 */
[----:B-----5:R-:W-:-:S04]  /*4d20*/  ISETP.GE.AND P1, PT, R6, RZ, PT ;  /* 0x000000ff0600720c */ /* 0x020fc80003f26270 */
[----:B------:R0:W-:Y:S04]  /*4d30*/  STL [R1+0x2c], R7 ;  /* 0x00002c0701007387 */ /* 0x0001e80000100800 */
[----:B0-----:R-:W4:Y:S04]  /*4d40*/  LDL.LU R7, [R1+0x7fc] ;  /* 0x0007fc0001077983 */ /* 0x001f280000300800 */
[----:B------:R-:W5:Y:S04]  /*4d50*/  LDL.LU R6, [R1+0x24] ;  /* 0x0000240001067983 */ /* 0x000f680000300800 */
[----:B------:R0:W-:Y:S04]  /*4d60*/  STL [R1+0x28], R15 ;  /* 0x0000280f01007387 */ /* 0x0001e80000100800 */
[----:B0-----:R-:W2:Y:S04]  /*4d70*/  LDL R15, [R1+0x5f0] ;  /* 0x0005f000010f7983 */ /* 0x001ea80000100800 */
[----:B------:R-:W2:Y:S01]  /*4d80*/  LDL.LU R5, [R1+0x20] ;  /* 0x0000200001057983 */ /* 0x000ea20000300800 */
[----:B-----5:R-:W-:Y:S01]  /*4d90*/  @!P2 IMAD.MOV R6, RZ, RZ, -R6 ;  /* 0x000000ffff06a224 */ /* 0x020fe200078e0a06 */
[----:B------:R-:W-:-:S04]  /*4da0*/  ISETP.GE.AND P2, PT, R4, RZ, PT ;  /* 0x000000ff0400720c */ /* 0x000fc80003f46270 */
[----:B------:R0:W-:Y:S04]  /*4db0*/  STL [R1+0x24], R6 ;  /* 0x0000240601007387 */ /* 0x0001e80000100800 */
[----:B0-----:R-:W5:Y:S01]  /*4dc0*/  LDL.LU R6, [R1+0x7f8] ;  /* 0x0007f80001067983 */ /* 0x001f620000300800 */
[----:B--2---:R-:W-:-:S03]  /*4dd0*/  @!P3 IMAD.MOV R5, RZ, RZ, -R5 ;  /* 0x000000ffff05b224 */ /* 0x004fc600078e0a05 */
[----:B------:R-:W2:Y:S01]  /*4de0*/  LDL.LU R4, [R1+0x1c] ;  /* 0x00001c0001047983 */ /* 0x000ea20000300800 */
[----:B------:R-:W-:-:S03]  /*4df0*/  ISETP.GE.AND P3, PT, R14, RZ, PT ;  /* 0x000000ff0e00720c */ /* 0x000fc60003f66270 */
[----:B------:R0:W-:Y:S04]  /*4e00*/  STL [R1+0x20], R5 ;  /* 0x0000200501007387 */ /* 0x0001e80000100800 */
[----:B0-----:R-:W3:Y:S04]  /*4e10*/  LDL.LU R5, [R1+0x7f4] ;  /* 0x0007f40001057983 */ /* 0x001ee80000300800 */
[----:B------:R-:W3:Y:S01]  /*4e20*/  LDL.LU R14, [R1+0x18] ;  /* 0x00001800010e7983 */ /* 0x000ee20000300800 */
[----:B--2---:R-:W-:Y:S01]  /*4e30*/  @!P5 IMAD.MOV R4, RZ, RZ, -R4 ;  /* 0x000000ffff04d224 */ /* 0x004fe200078e0a04 */
[----:B------:R-:W-:-:S04]  /*4e40*/  ISETP.GE.AND P5, PT, R3, RZ, PT ;  /* 0x000000ff0300720c */ /* 0x000fc80003fa6270 */
[----:B------:R0:W-:Y:S04]  /*4e50*/  STL [R1+0x1c], R4 ;  /* 0x00001c0401007387 */ /* 0x0001e80000100800 */
[----:B0-----:R-:W2:Y:S01]  /*4e60*/  LDL.LU R4, [R1+0x7f0] ;  /* 0x0007f00001047983 */ /* 0x001ea20000300800 */
[----:B---3--:R-:W-:-:S03]  /*4e70*/  @!P4 IMAD.MOV R14, RZ, RZ, -R14 ;  /* 0x000000ffff0ec224 */ /* 0x008fc600078e0a0e */
[----:B------:R-:W3:Y:S04]  /*4e80*/  LDL.LU R3, [R1+0x14] ;  /* 0x0000140001037983 */ /* 0x000ee80000300800 */
[----:B------:R0:W-:Y:S04]  /*4e90*/  STL [R1+0x18], R14 ;  /* 0x0000180e01007387 */ /* 0x0001e80000100800 */
[----:B0-----:R-:W2:Y:S01]  /*4ea0*/  LDL.LU R14, [R1+0x7ec] ;  /* 0x0007ec00010e7983 */ /* 0x001ea20000300800 */
[----:B------:R-:W-:Y:S01]  /*4eb0*/  ISETP.GE.AND P4, PT, R2, RZ, PT ;  /* 0x000000ff0200720c */ /* 0x000fe20003f86270 */
[----:B---3--:R-:W-:Y:S01]  /*4ec0*/  @!P1 IMAD.MOV R3, RZ, RZ, -R3 ;  /* 0x000000ffff039224 */ /* 0x008fe200078e0a03 */
[----:B------:R-:W-:Y:S01]  /*4ed0*/  ISETP.GE.AND P1, PT, R0, RZ, PT ;  /* 0x000000ff0000720c */ /* 0x000fe20003f26270 */
[----:B--2---:R-:W-:-:S02]  /*4ee0*/  IMAD.MOV.U32 R2, RZ, RZ, R14 ;  /* 0x000000ffff027224 */ /* 0x004fc400078e000e */
[----:B------:R-:W2:Y:S02]  /*4ef0*/  LDL R14, [R1+0x65c] ;  /* 0x00065c00010e7983 */ /* 0x000ea40000100800 */
[----:B------:R-:W-:Y:S02]  /*4f00*/  @!P0 IMAD.MOV R2, RZ, RZ, -R2 ;  /* 0x000000ffff028224 */ /* 0x000fe400078e0a02 */
[----:B------:R0:W-:Y:S01]  /*4f10*/  STL [R1+0x14], R3 ;  /* 0x0000140301007387 */ /* 0x0001e20000100800 */
[----:B------:R-:W-:-:S03]  /*4f20*/  ISETP.GE.AND P0, PT, R21, RZ, PT ;  /* 0x000000ff1500720c */ /* 0x000fc60003f06270 */
[----:B0-----:R-:W3:Y:S04]  /*4f30*/  LDL.LU R3, [R1+0x7e8] ;  /* 0x0007e80001037983 */ /* 0x001ee80000300800 */
[----:B------:R-:W2:Y:S04]  /*4f40*/  LDL.LU R0, [R1+0xc] ;  /* 0x00000c0001007983 */ /* 0x000ea80000300800 */
        /* <DEDUP_REMOVED lines=15> */
[----:B------:R-:W2:Y:S02]  /*5040*/  LDL.LU R21, [R1+0x7d8] ;  /* 0x0007d80001157983 */ /* 0x000ea40000300800 */
[----:B------:R-:W-:Y:S02]  /*5050*/  @!P4 IMAD.MOV R29, RZ, RZ, -R29 ;  /* 0x000000ffff1dc224 */ /* 0x000fe400078e0a1d */
[----:B------:R0:W-:Y:S04]  /*5060*/  STL [R1+0x748], R28 ;  /* 0x0007481c01007387 */ /* 0x0001e80000100800 */
[----:B0-----:R-:W3:Y:S04]  /*5070*/  LDL R28, [R1+0x5e8] ;  /* 0x0005e800011c7983 */ /* 0x001ee80000100800 */
[----:B------:R-:W2:Y:S04]  /*5080*/  LDL.LU R15, [R1+0x7d4] ;  /* 0x0007d400010f7983 */ /* 0x000ea80000300800 */
[----:B------:R0:W-:Y:S04]  /*5090*/  STL [R1+0x74c], R29 ;  /* 0x00074c1d01007387 */ /* 0x0001e80000100800 */
[----:B0-----:R-:W2:Y:S01]  /*50a0*/  LDL R29, [R1+0x660] ;  /* 0x00066000011d7983 */ /* 0x001ea20000100800 */
[----:B------:R-:W-:-:S02]  /*50b0*/  @!P1 IMAD.MOV R0, RZ, RZ, -R0 ;  /* 0x000000ffff009224 */ /* 0x000fc400078e0a00 */
[----:B------:R-:W-:Y:S02]  /*50c0*/  @!P0 IMAD.MOV R2, RZ, RZ, -R2 ;  /* 0x000000ffff028224 */ /* 0x000fe400078e0a02 */
[----:B------:R-:W-:Y:S01]  /*50d0*/  @!P2 IMAD.MOV R3, RZ, RZ, -R3 ;  /* 0x000000ffff03a224 */ /* 0x000fe200078e0a03 */
[----:B------:R-:W-:Y:S02]  /*50e0*/  ISETP.GE.AND P0, PT, R14, RZ, PT ;  /* 0x000000ff0e00720c */ /* 0x000fe40003f06270 */
[----:B---3--:R-:W-:Y:S02]  /*50f0*/  ISETP.GE.AND P1, PT, R28, RZ, PT ;  /* 0x000000ff1c00720c */ /* 0x008fe40003f26270 */
[----:B--2---:R-:W-:Y:S02]  /*5100*/  ISETP.GE.AND P4, PT, R29, RZ, PT ;  /* 0x000000ff1d00720c */ /* 0x004fe40003f86270 */
[----:B------:R-:W2:Y:S04]  /*5110*/  LDL R29, [R1+0x650] ;  /* 0x00065000011d7983 */ /* 0x000ea80000100800 */
[----:B------:R0:W-:Y:S04]  /*5120*/  STL [R1+0x750], R0 ;  /* 0x0007500001007387 */ /* 0x0001e80000100800 */
[----:B------:R-:W3:Y:S04]  /*5130*/  LDL R28, [R1+0x654] ;  /* 0x00065400011c7983 */ /* 0x000ee80000100800 */
[----:B0-----:R-:W2:Y:S04]  /*5140*/  LDL R0, [R1+0x5e0] ;  /* 0x0005e00001007983 */ /* 0x001ea80000100800 */
[----:B------:R0:W-:Y:S04]  /*5150*/  STL [R1+0x754], R2 ;  /* 0x0007540201007387 */ /* 0x0001e80000100800 */
[----:B0-----:R-:W3:Y:S04]  /*5160*/  LDL R2, [R1+0x658] ;  /* 0x0006580001027983 */ /* 0x001ee80000100800 */
[----:B------:R-:W4:Y:S04]  /*5170*/  LDL.LU R14, [R1+0x7d0] ;  /* 0x0007d000010e7983 */ /* 0x000f280000300800 */
[----:B------:R0:W-:Y:S04]  /*5180*/  STL [R1+0x758], R3 ;  /* 0x0007580301007387 */ /* 0x0001e80000100800 */
[----:B0-----:R-:W4:Y:S01]  /*5190*/  LDL R3, [R1+0x5e4] ;  /* 0x0005e40001037983 */ /* 0x001f220000100800 */
[----:B------:R-:W-:-:S02]  /*51a0*/  @!P3 IMAD.MOV R4, RZ, RZ, -R4 ;  /* 0x000000ffff04b224 */ /* 0x000fc400078e0a04 */
[----:B------:R-:W-:Y:S02]  /*51b0*/  @!P5 IMAD.MOV R5, RZ, RZ, -R5 ;  /* 0x000000ffff05d224 */ /* 0x000fe400078e0a05 */
[----:B-----5:R-:W-:Y:S01]  /*51c0*/  @!P4 IMAD.MOV R6, RZ, RZ, -R6 ;  /* 0x000000ffff06c224 */ /* 0x020fe200078e0a06 */
[----:B------:R0:W-:Y:S04]  /*51d0*/  STL [R1+0x75c], R4 ;  /* 0x00075c0401007387 */ /* 0x0001e80000100800 */
[----:B0-----:R-:W5:Y:S01]  /*51e0*/  LDL R4, [R1+0x64c] ;  /* 0x00064c0001047983 */ /* 0x001f620000100800 */
[----:B--2---:R-:W-:Y:S02]  /*51f0*/  ISETP.GE.AND P5, PT, R0, RZ, PT ;  /* 0x000000ff0000720c */ /* 0x004fe40003fa6270 */
[----:B---3--:R-:W-:-:S02]  /*5200*/  ISETP.GE.AND P3, PT, R2, RZ, PT ;  /* 0x000000ff0200720c */ /* 0x008fc40003f66270 */
[----:B----4-:R-:W-:Y:S02]  /*5210*/  ISETP.GE.AND P2, PT, R3, RZ, PT ;  /* 0x000000ff0300720c */ /* 0x010fe40003f46270 */
[----:B------:R-:W2:Y:S04]  /*5220*/  LDL R3, [R1+0x5d4] ;  /* 0x0005d40001037983 */ /* 0x000ea80000100800 */
[----:B------:R0:W-:Y:S04]  /*5230*/  STL [R1+0x760], R5 ;  /* 0x0007600501007387 */ /* 0x0001e80000100800 */
[----:B------:R-:W3:Y:S04]  /*5240*/  LDL R2, [R1+0x5d0] ;  /* 0x0005d00001027983 */ /* 0x000ee80000100800 */
[----:B------:R-:W4:Y:S04]  /*5250*/  LDL R0, [R1+0x5cc] ;  /* 0x0005cc0001007983 */ /* 0x000f280000100800 */
[----:B0-----:R-:W2:Y:S04]  /*5260*/  LDL R5, [R1+0x5d8] ;  /* 0x0005d80001057983 */ /* 0x001ea80000100800 */
[----:B------:R0:W-:Y:S04]  /*5270*/  STL [R1+0x764], R6 ;  /* 0x0007640601007387 */ /* 0x0001e80000100800 */
[----:B0-----:R-:W3:Y:S01]  /*5280*/  LDL R6, [R1+0x5dc] ;  /* 0x0005dc0001067983 */ /* 0x001ee20000100800 */
[----:B------:R-:W-:Y:S01]  /*5290*/  ISETP.GE.AND P4, PT, R29, RZ, PT ;  /* 0x000000ff1d00720c */ /* 0x000fe20003f86270 */
[----:B------:R-:W-:-:S02]  /*52a0*/  @!P1 IMAD.MOV R7, RZ, RZ, -R7 ;  /* 0x000000ffff079224 */ /* 0x000fc400078e0a07 */
[----:B------:R-:W-:Y:S01]  /*52b0*/  @!P0 IMAD.MOV R8, RZ, RZ, -R8 ;  /* 0x000000ffff088224 */ /* 0x000fe200078e0a08 */
[----:B------:R-:W-:Y:S01]  /*52c0*/  ISETP.GE.AND P0, PT, R28, RZ, PT ;  /* 0x000000ff1c00720c */ /* 0x000fe20003f06270 */
[----:B------:R-:W-:Y:S01]  /*52d0*/  @!P2 IMAD.MOV R9, RZ, RZ, -R9 ;  /* 0x000000ffff09a224 */ /* 0x000fe200078e0a09 */
[----:B------:R-:W4:Y:S01]  /*52e0*/  LDL R29, [R1+0x5c4] ;  /* 0x0005c400011d7983 */ /* 0x000f220000100800 */
[----:B------:R-:W-:Y:S02]  /*52f0*/  @!P3 IMAD.MOV R10, RZ, RZ, -R10 ;  /* 0x000000ffff0ab224 */ /* 0x000fe400078e0a0a */
[----:B------:R-:W-:Y:S01]  /*5300*/  @!P5 IMAD.MOV R11, RZ, RZ, -R11 ;  /* 0x000000ffff0bd224 */ /* 0x000fe200078e0a0b */
[----:B------:R0:W-:Y:S03]  /*5310*/  STL [R1+0x768], R7 ;  /* 0x0007680701007387 */ /* 0x0001e60000100800 */
[----:B------:R-:W-:Y:S01]  /*5320*/  @!P4 IMAD.MOV R12, RZ, RZ, -R12 ;  /* 0x000000ffff0cc224 */ /* 0x000fe200078e0a0c */
[----:B------:R-:W-:Y:S04]  /*5330*/  STL [R1+0x76c], R8 ;  /* 0x00076c0801007387 */ /* 0x000fe80000100800 */
[----:B------:R-:W4:Y:S01]  /*5340*/  LDL R28, [R1+0x5bc] ;  /* 0x0005bc00011c7983 */ /* 0x000f220000100800 */
[----:B------:R-:W-:-:S03]  /*5350*/  @!P0 IMAD.MOV R16, RZ, RZ, -R16 ;  /* 0x000000ffff108224 */ /* 0x000fc600078e0a10 */
[----:B------:R-:W-:Y:S04]  /*5360*/  STL [R1+0x770], R9 ;  /* 0x0007700901007387 */ /* 0x000fe80000100800 */
[----:B------:R-:W-:Y:S04]  /*5370*/  STL [R1+0x774], R10 ;  /* 0x0007740a01007387 */ /* 0x000fe80000100800 */
[----:B------:R-:W-:Y:S04]  /*5380*/  STL [R1+0x778], R11 ;  /* 0x0007780b01007387 */ /* 0x000fe80000100800 */
[----:B------:R-:W-:Y:S01]  /*5390*/  STL [R1+0x77c], R12 ;  /* 0x00077c0c01007387 */ /* 0x000fe20000100800 */
[----:B--2---:R-:W-:-:S02]  /*53a0*/  ISETP.GE.AND P2, PT, R5, RZ, PT ;  /* 0x000000ff0500720c */ /* 0x004fc40003f46270 */
[----:B---3--:R-:W-:-:S11]  /*53b0*/  ISETP.GE.AND P1, PT, R6, RZ, PT ;  /* 0x000000ff0600720c */ /* 0x008fd60003f26270 */
[----:B------:R-:W-:Y:S01]  /*53c0*/  @!P2 IMAD.MOV R17, RZ, RZ, -R17 ;  /* 0x000000ffff11a224 */ /* 0x000fe200078e0a11 */
[----:B------:R-:W-:Y:S01]  /*53d0*/  ISETP.GE.AND P2, PT, R14, RZ, PT ;  /* 0x000000ff0e00720c */ /* 0x000fe20003f46270 */
[----:B------:R-:W-:-:S05]  /*53e0*/  @!P1 IMAD.MOV R13, RZ, RZ, -R13 ;  /* 0x000000ffff0d9224 */ /* 0x000fca00078e0a0d */
[----:B------:R-:W-:Y:S04]  /*53f0*/  STL [R1+0x780], R13 ;  /* 0x0007800d01007387 */ /* 0x000fe80000100800 */
[----:B------:R-:W2:Y:S04]  /*5400*/  LDL R6, [R1+0x5b4] ;  /* 0x0005b40001067983 */ /* 0x000ea80000100800 */
[----:B------:R-:W-:Y:S04]  /*5410*/  STL [R1+0x784], R16 ;  /* 0x0007841001007387 */ /* 0x000fe80000100800 */
[----:B------:R-:W-:Y:S04]  /*5420*/  STL [R1+0x788], R17 ;  /* 0x0007881101007387 */ /* 0x000fe80000100800 */
[----:B------:R-:W3:Y:S01]  /*5430*/  LDL.LU R14, [R1+0x7cc] ;  /* 0x0007cc00010e7983 */ /* 0x000ee20000300800 */
[----:B-----5:R-:W-:-:S02]  /*5440*/  ISETP.GE.AND P3, PT, R4, RZ, PT ;  /* 0x000000ff0400720c */ /* 0x020fc40003f66270 */
[----:B------:R-:W-:Y:S02]  /*5450*/  ISETP.GE.AND P5, PT, R3, RZ, PT ;  /* 0x000000ff0300720c */ /* 0x000fe40003fa6270 */
[----:B------:R-:W-:-:S09]  /*5460*/  ISETP.GE.AND P4, PT, R2, RZ, PT ;  /* 0x000000ff0200720c */ /* 0x000fd20003f86270 */
[----:B------:R-:W-:Y:S02]  /*5470*/  @!P3 IMAD.MOV R18, RZ, RZ, -R18 ;  /* 0x000000ffff12b224 */ /* 0x000fe400078e0a12 */
[----:B------:R-:W-:Y:S01]  /*5480*/  @!P5 IMAD.MOV R19, RZ, RZ, -R19 ;  /* 0x000000ffff13d224 */ /* 0x000fe200078e0a13 */
[----:B------:R-:W-:Y:S01]  /*5490*/  ISETP.GE.AND P5, PT, R15, RZ, PT ;  /* 0x000000ff0f00720c */ /* 0x000fe20003fa6270 */
[----:B------:R-:W-:Y:S01]  /*54a0*/  @!P4 IMAD.MOV R20, RZ, RZ, -R20 ;  /* 0x000000ffff14c224 */ /* 0x000fe200078e0a14 */
[----:B------:R-:W-:Y:S04]  /*54b0*/  STL [R1+0x78c], R18 ;  /* 0x00078c1201007387 */ /* 0x000fe80000100800 */
[----:B------:R-:W-:Y:S04]  /*54c0*/  STL [R1+0x790], R19 ;  /* 0x0007901301007387 */ /* 0x000fe80000100800 */
[----:B------:R-:W5:Y:S04]  /*54d0*/  LDL.LU R15, [R1+0x7c8] ;  /* 0x0007c800010f7983 */ /* 0x000f680000300800 */
[----:B------:R-:W-:Y:S01]  /*54e0*/  STL [R1+0x794], R20 ;  /* 0x0007941401007387 */ /* 0x000fe20000100800 */
[----:B----4-:R-:W-:-:S02]  /*54f0*/  ISETP.GE.AND P1, PT, R0, RZ, PT ;  /* 0x000000ff0000720c */ /* 0x010fc40003f26270 */
[----:B---3--:R-:W-:Y:S02]  /*5500*/  ISETP.GE.AND P4, PT, R14, RZ, PT ;  /* 0x000000ff0e00720c */ /* 0x008fe40003f86270 */
[----:B------:R-:W3:Y:S04]  /*5510*/  LDL.LU R14, [R1+0x7c4] ;  /* 0x0007c400010e7983 */ /* 0x000ee80000300800 */
[----:B------:R-:W0:Y:S04]  /*5520*/  LDL.LU R5, [R1+0x9c] ;  /* 0x00009c0001057983 */ /* 0x000e280000300800 */
[----:B------:R-:W4:Y:S04]  /*5530*/  LDL.LU R4, [R1+0x98] ;  /* 0x0000980001047983 */ /* 0x000f280000300800 */
[----:B------:R-:W4:Y:S04]  /*5540*/  LDL.LU R3, [R1+0x94] ;  /* 0x0000940001037983 */ /* 0x000f280000300800 */
[----:B------:R-:W4:Y:S04]  /*5550*/  LDL.LU R2, [R1+0x90] ;  /* 0x0000900001027983 */ /* 0x000f280000300800 */
[----:B------:R-:W4:Y:S01]  /*5560*/  LDL.LU R0, [R1+0x8c] ;  /* 0x00008c0001007983 */ /* 0x000f220000300800 */
[----:B------:R-:W-:-:S02]  /*5570*/  ISETP.GE.AND P0, PT, R29, RZ, PT ;  /* 0x000000ff1d00720c */ /* 0x000fc40003f06270 */
[----:B------:R-:W-:Y:S02]  /*5580*/  ISETP.GE.AND P3, PT, R28, RZ, PT ;  /* 0x000000ff1c00720c */ /* 0x000fe40003f66270 */
[----:B--2---:R-:W-:Y:S01]  /*5590*/  ISETP.GE.AND P6, PT, R6, RZ, PT ;  /* 0x000000ff0600720c */ /* 0x004fe20003fc6270 */
[----:B------:R-:W-:Y:S01]  /*55a0*/  @!P1 IMAD.MOV R22, RZ, RZ, -R22 ;  /* 0x000000ffff169224 */ /* 0x000fe200078e0a16 */
[----:B------:R-:W2:Y:S01]  /*55b0*/  LDL.LU R29, [R1+0x88] ;  /* 0x00008800011d7983 */ /* 0x000ea20000300800 */
[----:B-----5:R-:W-:Y:S01]  /*55c0*/  ISETP.NE.AND P1, PT, R15, RZ, PT ;  /* 0x000000ff0f00720c */ /* 0x020fe20003f25270 */
[----:B------:R-:W-:Y:S01]  /*55d0*/  @!P2 IMAD.MOV R24, RZ, RZ, -R24 ;  /* 0x000000ffff18a224 */ /* 0x000fe200078e0a18 */
[----:B------:R-:W-:Y:S01]  /*55e0*/  LOP3.LUT R15, RZ, R15, RZ, 0x33, !PT ;  /* 0x0000000fff0f7212 */ /* 0x000fe200078e33ff */
[----:B------:R-:W5:Y:S03]  /*55f0*/  LDL.LU R28, [R1+0x84] ;  /* 0x00008400011c7983 */ /* 0x000f660000300800 */
[----:B------:R-:W-:Y:S01]  /*5600*/  @!P0 IMAD.MOV R23, RZ, RZ, -R23 ;  /* 0x000000ffff178224 */ /* 0x000fe200078e0a17 */
[----:B------:R-:W-:Y:S01]  /*5610*/  STL [R1+0x798], R22 ;  /* 0x0007981601007387 */ /* 0x000fe20000100800 */
[----:B------:R-:W-:-:S02]  /*5620*/  @!P3 IMAD.MOV R25, RZ, RZ, -R25 ;  /* 0x000000ffff19b224 */ /* 0x000fc400078e0a19 */
[----:B------:R-:W-:Y:S01]  /*5630*/  @!P5 IMAD.MOV R26, RZ, RZ, -R26 ;  /* 0x000000ffff1ad224 */ /* 0x000fe200078e0a1a */
[----:B------:R-:W-:Y:S01]  /*5640*/  STL [R1+0x79c], R23 ;  /* 0x00079c1701007387 */ /* 0x000fe20000100800 */
[----:B------:R-:W-:Y:S02]  /*5650*/  @!P4 IMAD.MOV R21, RZ, RZ, -R21 ;  /* 0x000000ffff15c224 */ /* 0x000fe400078e0a15 */
[----:B------:R-:W-:Y:S01]  /*5660*/  @!P6 IMAD.MOV R27, RZ, RZ, -R27 ;  /* 0x000000ffff1be224 */ /* 0x000fe200078e0a1b */
[----:B---3--:R-:W-:Y:S04]  /*5670*/  STL [R1+0x7a0], R14 ;  /* 0x0007a00e01007387 */ /* 0x008fe80000100800 */
[----:B------:R-:W-:Y:S01]  /*5680*/  STL [R1+0x7a4], R24 ;  /* 0x0007a41801007387 */ /* 0x000fe20000100800 */
[----:B0-----:R-:W-:-:S03]  /*5690*/  SEL R7, R15, R5, !P1 ;  /* 0x000000050f077207 */ /* 0x001fc60004800000 */
[----:B------:R-:W-:Y:S01]  /*56a0*/  STL [R1+0x7a8], R25 ;  /* 0x0007a81901007387 */ /* 0x000fe20000100800 */
[----:B----4-:R-:W-:-:S03]  /*56b0*/  SEL R6, R15, R4, !P1 ;  /* 0x000000040f067207 */ /* 0x010fc60004800000 */
[----:B------:R-:W-:Y:S01]  /*56c0*/  STL [R1+0x7ac], R26 ;  /* 0x0007ac1a01007387 */ /* 0x000fe20000100800 */
[----:B------:R-:W-:-:S03]  /*56d0*/  SEL R5, R15, R3, !P1 ;  /* 0x000000030f057207 */ /* 0x000fc60004800000 */
[----:B------:R-:W-:Y:S01]  /*56e0*/  STL [R1+0x7b0], R21 ;  /* 0x0007b01501007387 */ /* 0x000fe20000100800 */
[----:B------:R-:W-:-:S03]  /*56f0*/  SEL R4, R15, R2, !P1 ;  /* 0x000000020f047207 */ /* 0x000fc60004800000 */
[----:B------:R0:W-:Y:S01]  /*5700*/  STL [R1+0x7b4], R27 ;  /* 0x0007b41b01007387 */ /* 0x0001e20000100800 */
[----:B------:R-:W-:-:S03]  /*5710*/  SEL R3, R15, R0, !P1 ;  /* 0x000000000f037207 */ /* 0x000fc60004800000 */
[----:B------:R-:W-:Y:S04]  /*5720*/  STL [R1+0xc8], R7 ;  /* 0x0000c80701007387 */ /* 0x000fe80000100800 */
[----:B------:R-:W-:Y:S04]  /*5730*/  STL [R1+0xc4], R6 ;  /* 0x0000c40601007387 */ /* 0x000fe80000100800 */
[----:B------:R-:W-:Y:S04]  /*5740*/  STL [R1+0xc0], R5 ;  /* 0x0000c00501007387 */ /* 0x000fe80000100800 */
[----:B------:R-:W-:Y:S04]  /*5750*/  STL [R1+0xbc], R4 ;  /* 0x0000bc0401007387 */ /* 0x000fe80000100800 */
[----:B------:R-:W-:Y:S04]  /*5760*/  STL [R1+0xb8], R3 ;  /* 0x0000b80301007387 */ /* 0x000fe80000100800 */
[----:B0-----:R-:W3:Y:S01]  /*5770*/  LDL.LU R27, [R1+0x74] ;  /* 0x00007400011b7983 */ /* 0x001ee20000300800 */
[----:B--2---:R-:W-:-:S02]  /*5780*/  SEL R2, R15, R29, !P1 ;  /* 0x0000001d0f027207 */ /* 0x004fc40004800000 */
[----:B-----5:R-:W-:-:S03]  /*5790*/  SEL R0, R15, R28, !P1 ;  /* 0x0000001c0f007207 */ /* 0x020fc60004800000 */
[----:B------:R-:W-:Y:S04]  /*57a0*/  STL [R1+0xb4], R2 ;  /* 0x0000b40201007387 */ /* 0x000fe80000100800 */
[----:B---3--:R0:W-:Y:S04]  /*57b0*/  STL [R1+0x7b8], R27 ;  /* 0x0007b81b01007387 */ /* 0x0081e80000100800 */
[----:B------:R-:W-:Y:S04]  /*57c0*/  STL [R1+0xb0], R0 ;  /* 0x0000b00001007387 */ /* 0x000fe80000100800 */
[----:B0-----:R-:W2:Y:S04]  /*57d0*/  LDL.LU R27, [R1+0x78] ;  /* 0x00007800011b7983 */ /* 0x001ea80000300800 */
[----:B--2---:R0:W-:Y:S04]  /*57e0*/  STL [R1+0x7bc], R27 ;  /* 0x0007bc1b01007387 */ /* 0x0041e80000100800 */
[----:B0-----:R-:W2:Y:S01]  /*57f0*/  LDL.LU R27, [R1+0x7c] ;  /* 0x00007c00011b7983 */ /* 0x001ea20000300800 */
[----:B------:R-:W-:-:S03]  /*5800*/  ISETP.NE.AND P0, PT, R14, RZ, PT ;  /* 0x000000ff0e00720c */ /* 0x000fc60003f05270 */
[----:B--2---:R0:W-:Y:S04]  /*5810*/  STL [R1+0x7c0], R27 ;  /* 0x0007c01b01007387 */ /* 0x0041e80000100800 */
[----:B0-----:R-:W2:Y:S04]  /*5820*/  LDL.LU R27, [R1+0x80] ;  /* 0x00008000011b7983 */ /* 0x001ea80000300800 */
[----:B------:R-:W3:Y:S04]  /*5830*/  LDL.LU R21, [R1+0x70] ;  /* 0x0000700001157983 */ /* 0x000ee80000300800 */
[----:B------:R-:W4:Y:S04]  /*5840*/  LDL.LU R26, [R1+0x6c] ;  /* 0x00006c00011a7983 */ /* 0x000f280000300800 */
[----:B------:R-:W5:Y:S04]  /*5850*/  LDL.LU R25, [R1+0x68] ;  /* 0x0000680001197983 */ /* 0x000f680000300800 */
[----:B------:R-:W3:Y:S04]  /*5860*/  LDL.LU R24, [R1+0x64] ;  /* 0x0000640001187983 */ /* 0x000ee80000300800 */
        /* <DEDUP_REMOVED lines=22> */
[----:B------:R-:W3:Y:S01]  /*59d0*/  LDL.LU R28, [R1+0x8] ;  /* 0x00000800011c7983 */ /* 0x000ee20000300800 */
[----:B--2---:R-:W-:-:S05]  /*59e0*/  SEL R27, R15, R27, !P1 ;  /* 0x0000001b0f1b7207 */ /* 0x004fca0004800000 */
[----:B------:R0:W-:Y:S04]  /*59f0*/  STL [R1+0xac], R27 ;  /* 0x0000ac1b01007387 */ /* 0x0001e80000100800 */
[----:B0-----:R-:W2:Y:S02]  /*5a00*/  LDL.LU R27, [R1+0x7c0] ;  /* 0x0007c000011b7983 */ /* 0x001ea40000300800 */
[----:B--2---:R-:W-:-:S05]  /*5a10*/  SEL R27, R15, R27, !P1 ;  /* 0x0000001b0f1b7207 */ /* 0x004fca0004800000 */
[----:B------:R0:W-:Y:S04]  /*5a20*/  STL [R1+0xa8], R27 ;  /* 0x0000a81b01007387 */ /* 0x0001e80000100800 */
[----:B0-----:R-:W2:Y:S02]  /*5a30*/  LDL.LU R27, [R1+0x7bc] ;  /* 0x0007bc00011b7983 */ /* 0x001ea40000300800 */
[----:B--2---:R-:W-:-:S05]  /*5a40*/  SEL R27, R15, R27, !P1 ;  /* 0x0000001b0f1b7207 */ /* 0x004fca0004800000 */
[----:B------:R0:W-:Y:S04]  /*5a50*/  STL [R1+0xa4], R27 ;  /* 0x0000a41b01007387 */ /* 0x0001e80000100800 */
[----:B0-----:R-:W2:Y:S01]  /*5a60*/  LDL.LU R27, [R1+0x7b8] ;  /* 0x0007b800011b7983 */ /* 0x001ea20000300800 */
[C---:B---3--:R-:W-:Y:S02]  /*5a70*/  SEL R21, R15.reuse, R21, !P1 ;  /* 0x000000150f157207 */ /* 0x048fe40004800000 */
[C---:B----4-:R-:W-:Y:S02]  /*5a80*/  SEL R26, R15.reuse, R26, !P1 ;  /* 0x0000001a0f1a7207 */ /* 0x050fe40004800000 */
[C---:B-----5:R-:W-:Y:S02]  /*5a90*/  SEL R25, R15.reuse, R25, !P1 ;  /* 0x000000190f197207 */ /* 0x060fe40004800000 */
[----:B------:R-:W-:-:S02]  /*5aa0*/  SEL R24, R15, R24, !P1 ;  /* 0x000000180f187207 */ /* 0x000fc40004800000 */
[C---:B------:R-:W-:Y:S02]  /*5ab0*/  SEL R14, R15.reuse, R14, !P1 ;  /* 0x0000000e0f0e7207 */ /* 0x040fe40004800000 */
[C---:B------:R-:W-:Y:S02]  /*5ac0*/  SEL R23, R15.reuse, R23, !P1 ;  /* 0x000000170f177207 */ /* 0x040fe40004800000 */
[C---:B------:R-:W-:Y:S02]  /*5ad0*/  SEL R22, R15.reuse, R22, !P1 ;  /* 0x000000160f167207 */ /* 0x040fe40004800000 */
[C---:B------:R-:W-:Y:S02]  /*5ae0*/  SEL R20, R15.reuse, R20, !P1 ;  /* 0x000000140f147207 */ /* 0x040fe40004800000 */
[C---:B------:R-:W-:Y:S02]  /*5af0*/  SEL R19, R15.reuse, R19, !P1 ;  /* 0x000000130f137207 */ /* 0x040fe40004800000 */
        /* <DEDUP_REMOVED lines=18> */
[----:B--2---:R-:W-:-:S05]  /*5c20*/  SEL R27, R15, R27, !P1 ;  /* 0x0000001b0f1b7207 */ /* 0x004fca0004800000 */
[----:B------:R0:W-:Y:S04]  /*5c30*/  STL [R1+0xa0], R27 ;  /* 0x0000a01b01007387 */ /* 0x0001e80000100800 */
[----:B0-----:R0:W2:Y:S04]  /*5c40*/  LDL.LU R27, [R1+0x7b4] ;  /* 0x0007b400011b7983 */ /* 0x0010a80000300800 */
[----:B------:R1:W-:Y:S04]  /*5c50*/  STL [R1+0x9c], R21 ;  /* 0x00009c1501007387 */ /* 0x0003e80000100800 */
[----:B-1----:R-:W3:Y:S04]  /*5c60*/  LDL.LU R21, [R1+0x7b0] ;  /* 0x0007b00001157983 */ /* 0x002ee80000300800 */
[----:B------:R1:W-:Y:S04]  /*5c70*/  STL [R1+0x98], R26 ;  /* 0x0000981a01007387 */ /* 0x0003e80000100800 */
[----:B-1----:R-:W4:Y:S04]  /*5c80*/  LDL.LU R26, [R1+0x7ac] ;  /* 0x0007ac00011a7983 */ /* 0x002f280000300800 */
[----:B------:R1:W-:Y:S04]  /*5c90*/  STL [R1+0x94], R25 ;  /* 0x0000941901007387 */ /* 0x0003e80000100800 */
[----:B-1----:R-:W5:Y:S04]  /*5ca0*/  LDL.LU R25, [R1+0x7a8] ;  /* 0x0007a80001197983 */ /* 0x002f680000300800 */
[----:B------:R1:W-:Y:S04]  /*5cb0*/  STL [R1+0x90], R24 ;  /* 0x0000901801007387 */ /* 0x0003e80000100800 */
[----:B-1----:R-:W2:Y:S04]  /*5cc0*/  LDL.LU R24, [R1+0x7a4] ;  /* 0x0007a40001187983 */ /* 0x002ea80000300800 */
        /* <DEDUP_REMOVED lines=19> */
[----:B-1----:R-:W3:Y:S04]  /*5e00*/  LDL.LU R12, [R1+0x77c] ;  /* 0x00077c00010c7983 */ /* 0x002ee80000300800 */
[----:B------:R1:W-:Y:S04]  /*5e10*/  STL [R1+0x64], R11 ;  /* 0x0000640b01007387 */ /* 0x0003e80000100800 */
[----:B-1----:R-:W4:Y:S04]  /*5e20*/  LDL.LU R11, [R1+0x778] ;  /* 0x00077800010b7983 */ /* 0x002f280000300800 */
[----:B------:R1:W-:Y:S04]  /*5e30*/  STL [R1+0x5c], R10 ;  /* 0x00005c0a01007387 */ /* 0x0003e80000100800 */
[----:B-1----:R-:W5:Y:S04]  /*5e40*/  LDL.LU R10, [R1+0x774] ;  /* 0x00077400010a7983 */ /* 0x002f680000300800 */
        /* <DEDUP_REMOVED lines=21> */
[----:B-1----:R-:W5:Y:S01]  /*5fa0*/  LDL.LU R28, [R1+0x748] ;  /* 0x00074800011c7983 */ /* 0x002f620000300800 */
[----:B--2---:R-:W-:-:S02]  /*5fb0*/  SEL R13, R15, R13, !P1 ;  /* 0x0000000d0f0d7207 */ /* 0x004fc40004800000 */
[C---:B---3--:R-:W-:Y:S02]  /*5fc0*/  SEL R12, R15.reuse, R12, !P1 ;  /* 0x0000000c0f0c7207 */ /* 0x048fe40004800000 */
[C---:B----4-:R-:W-:Y:S02]  /*5fd0*/  SEL R11, R15.reuse, R11, !P1 ;  /* 0x0000000b0f0b7207 */ /* 0x050fe40004800000 */
[C---:B-----5:R-:W-:Y:S02]  /*5fe0*/  SEL R10, R15.reuse, R10, !P1 ;  /* 0x0000000a0f0a7207 */ /* 0x060fe40004800000 */
[C---:B------:R-:W-:Y:S02]  /*5ff0*/  SEL R9, R15.reuse, R9, !P1 ;  /* 0x000000090f097207 */ /* 0x040fe40004800000 */
[C---:B------:R-:W-:Y:S02]  /*6000*/  SEL R8, R15.reuse, R8, !P1 ;  /* 0x000000080f087207 */ /* 0x040fe40004800000 */
[----:B------:R-:W-:-:S02]  /*6010*/  SEL R7, R15, R7, !P1 ;  /* 0x000000070f077207 */ /* 0x000fc40004800000 */
[C---:B------:R-:W-:Y:S02]  /*6020*/  SEL R2, R15.reuse, R2, !P1 ;  /* 0x000000020f027207 */ /* 0x040fe40004800000 */
[C---:B------:R-:W-:Y:S02]  /*6030*/  SEL R29, R15.reuse, R29, !P1 ;  /* 0x0000001d0f1d7207 */ /* 0x040fe40004800000 */
[----:B------:R-:W-:-:S05]  /*6040*/  SEL R28, R15, R28, !P1 ;  /* 0x0000001c0f1c7207 */ /* 0x000fca0004800000 */
[----:B------:R1:W-:Y:S04]  /*6050*/  STL [R1+0x20], R28 ;  /* 0x0000201c01007387 */ /* 0x0003e80000100800 */
[----:B------:R-:W-:Y:S01]  /*6060*/  STL [R1+0x1c], R29 ;  /* 0x00001c1d01007387 */ /* 0x000fe20000100800 */
[C---:B-1----:R-:W-:Y:S02]  /*6070*/  SEL R28, R15.reuse, R0, !P1 ;  /* 0x000000000f1c7207 */ /* 0x042fe40004800000 */
[C---:B------:R-:W-:Y:S02]  /*6080*/  SEL R0, R15.reuse, R3, !P1 ;  /* 0x000000030f007207 */ /* 0x040fe40004800000 */
[C---:B------:R-:W-:Y:S01]  /*6090*/  SEL R3, R15.reuse, R4, !P1 ;  /* 0x000000040f037207 */ /* 0x040fe20004800000 */
[----:B------:R-:W-:Y:S04]  /*60a0*/  STL [R1+0x18], R28 ;  /* 0x0000181c01007387 */ /* 0x000fe80000100800 */
[----:B------:R1:W-:Y:S04]  /*60b0*/  STL [R1+0x14], R2 ;  /* 0x0000140201007387 */ /* 0x0003e80000100800 */
[----:B------:R2:W-:Y:S01]  /*60c0*/  STL [R1+0x10], R0 ;  /* 0x0000100001007387 */ /* 0x0005e20000100800 */
[----:B-1----:R-:W-:-:S03]  /*60d0*/  SEL R2, R15, R5, !P1 ;  /* 0x000000050f027207 */ /* 0x002fc60004800000 */
[----:B------:R1:W-:Y:S01]  /*60e0*/  STL [R1+0x8], R3 ;  /* 0x0000080301007387 */ /* 0x0003e20000100800 */
[----:B--2---:R-:W-:-:S03]  /*60f0*/  SEL R0, R15, R6, !P1 ;  /* 0x000000060f007207 */ /* 0x004fc60004800000 */
[----:B------:R-:W2:Y:S04]  /*6100*/  LDL.LU R29, [R1+0xc8] ;  /* 0x0000c800011d7983 */ /* 0x000ea80000300800 */
[----:B------:R3:W-:Y:S04]  /*6110*/  STL [R1+0x4], R2 ;  /* 0x0000040201007387 */ /* 0x0007e80000100800 */
[----:B------:R-:W4:Y:S04]  /*6120*/  LDL.LU R28, [R1+0xc4] ;  /* 0x0000c400011c7983 */ /* 0x000f280000300800 */
[----:B------:R5:W-:Y:S04]  /*6130*/  STL [R1], R0 ;  /* 0x0000000001007387 */ /* 0x000be80000100800 */
[----:B------:R-:W4:Y:S04]  /*6140*/  LDL.LU R6, [R1+0xb8] ;  /* 0x0000b80001067983 */ /* 0x000f280000300800 */
[----:B------:R-:W4:Y:S04]  /*6150*/  LDL.LU R5, [R1+0xb4] ;  /* 0x0000b40001057983 */ /* 0x000f280000300800 */
[----:B------:R-:W4:Y:S04]  /*6160*/  LDL.LU R4, [R1+0xb0] ;  /* 0x0000b00001047983 */ /* 0x000f280000300800 */
[----:B-1----:R-:W4:Y:S04]  /*6170*/  LDL.LU R3, [R1+0xac] ;  /* 0x0000ac0001037983 */ /* 0x002f280000300800 */
[----:B---3--:R-:W3:Y:S04]  /*6180*/  LDL.LU R2, [R1+0xa8] ;  /* 0x0000a80001027983 */ /* 0x008ee80000300800 */
[----:B-----5:R-:W5:Y:S04]  /*6190*/  LDL.LU R0, [R1+0xa4] ;  /* 0x0000a40001007983 */ /* 0x020f680000300800 */
        /* <DEDUP_REMOVED lines=14> */
[----:B------:R-:W-:-:S02]  /*6280*/  SEL R16, R15, R16, !P1 ;  /* 0x000000100f107207 */ /* 0x000fc40004800000 */
[C---:B------:R-:W-:Y:S02]  /*6290*/  SEL R17, R15.reuse, R17, !P1 ;  /* 0x000000110f117207 */ /* 0x040fe40004800000 */
[C---:B------:R-:W-:Y:S02]  /*62a0*/  SEL R18, R15.reuse, R18, !P1 ;  /* 0x000000120f127207 */ /* 0x040fe40004800000 */
[C---:B------:R-:W-:Y:S01]  /*62b0*/  SEL R19, R15.reuse, R19, !P1 ;  /* 0x000000130f137207 */ /* 0x040fe20004800000 */
[----:B------:R-:W-:Y:S01]  /*62c0*/  STL [R1+0x6e8], R16 ;  /* 0x0006e81001007387 */ /* 0x000fe20000100800 */
[C---:B------:R-:W-:Y:S02]  /*62d0*/  SEL R20, R15.reuse, R20, !P1 ;  /* 0x000000140f147207 */ /* 0x040fe40004800000 */
[C---:B------:R-:W-:Y:S01]  /*62e0*/  SEL R22, R15.reuse, R22, !P1 ;  /* 0x000000160f167207 */ /* 0x040fe20004800000 */
[----:B------:R-:W-:Y:S01]  /*62f0*/  STL [R1+0x6ec], R17 ;  /* 0x0006ec1101007387 */ /* 0x000fe20000100800 */
[----:B------:R-:W-:-:S02]  /*6300*/  SEL R23, R15, R23, !P1 ;  /* 0x000000170f177207 */ /* 0x000fc40004800000 */
[C---:B------:R-:W-:Y:S01]  /*6310*/  SEL R24, R15.reuse, R24, !P1 ;  /* 0x000000180f187207 */ /* 0x040fe20004800000 */
[----:B------:R-:W-:Y:S01]  /*6320*/  STL [R1+0x6f0], R18 ;  /* 0x0006f01201007387 */ /* 0x000fe20000100800 */
[C---:B------:R-:W-:Y:S02]  /*6330*/  SEL R25, R15.reuse, R25, !P1 ;  /* 0x000000190f197207 */ /* 0x040fe40004800000 */
[C---:B------:R-:W-:Y:S01]  /*6340*/  SEL R26, R15.reuse, R26, !P1 ;  /* 0x0000001a0f1a7207 */ /* 0x040fe20004800000 */
[----:B------:R-:W-:Y:S01]  /*6350*/  STL [R1+0x6f4], R19 ;  /* 0x0006f41301007387 */ /* 0x000fe20000100800 */
[----:B------:R-:W-:-:S03]  /*6360*/  SEL R21, R15, R21, !P1 ;  /* 0x000000150f157207 */ /* 0x000fc60004800000 */
[----:B------:R-:W-:Y:S01]  /*6370*/  STL [R1+0x6f8], R20 ;  /* 0x0006f81401007387 */ /* 0x000fe20000100800 */
[----:B------:R-:W-:-:S03]  /*6380*/  @!P0 LOP3.LUT R27, RZ, R14, RZ, 0x33, !PT ;  /* 0x0000000eff1b8212 */ /* 0x000fc600078e33ff */
[----:B------:R-:W-:Y:S04]  /*6390*/  STL [R1+0x6fc], R22 ;  /* 0x0006fc1601007387 */ /* 0x000fe80000100800 */
[----:B------:R-:W-:Y:S04]  /*63a0*/  STL [R1+0x700], R23 ;  /* 0x0007001701007387 */ /* 0x000fe80000100800 */
[----:B------:R-:W-:Y:S04]  /*63b0*/  STL [R1+0x704], R24 ;  /* 0x0007041801007387 */ /* 0x000fe80000100800 */
[----:B------:R-:W-:Y:S04]  /*63c0*/  STL [R1+0x708], R25 ;  /* 0x0007081901007387 */ /* 0x000fe80000100800 */
[----:B------:R-:W-:Y:S04]  /*63d0*/  STL [R1+0x70c], R26 ;  /* 0x00070c1a01007387 */ /* 0x000fe80000100800 */
[----:B------:R-:W-:Y:S04]  /*63e0*/  STL [R1+0x710], R21 ;  /* 0x0007101501007387 */ /* 0x000fe80000100800 */
[----:B------:R-:W-:Y:S01]  /*63f0*/  STL [R1+0x714], R27 ;  /* 0x0007141b01007387 */ /* 0x000fe20000100800 */
[----:B--2---:R-:W-:-:S02]  /*6400*/  IMAD R29, R29, UR5, RZ ;  /* 0x000000051d1d7c24 */ /* 0x004fc4000f8e02ff */
[----:B----4-:R-:W-:-:S03]  /*6410*/  IMAD R28, R28, UR5, RZ ;  /* 0x000000051c1c7c24 */ /* 0x010fc6000f8e02ff */
[----:B------:R-:W-:Y:S04]  /*6420*/  STL [R1+0x718], R29 ;  /* 0x0007181d01007387 */ /* 0x000fe80000100800 */
[----:B------:R-:W-:Y:S01]  /*6430*/  STL [R1+0x71c], R28 ;  /* 0x00071c1c01007387 */ /* 0x000fe20000100800 */
[----:B------:R-:W-:Y:S02]  /*6440*/  IMAD R6, R6, UR5, RZ ;  /* 0x0000000506067c24 */ /* 0x000fe4000f8e02ff */
[----:B------:R-:W-:Y:S02]  /*6450*/  IMAD R5, R5, UR5, RZ ;  /* 0x0000000505057c24 */ /* 0x000fe4000f8e02ff */
[----:B------:R-:W-:Y:S02]  /*6460*/  IMAD R4, R4, UR5, RZ ;  /* 0x0000000504047c24 */ /* 0x000fe4000f8e02ff */
[----:B------:R-:W-:-:S02]  /*6470*/  IMAD R3, R3, UR5, RZ ;  /* 0x0000000503037c24 */ /* 0x000fc4000f8e02ff */
[----:B---3--:R-:W-:Y:S02]  /*6480*/  IMAD R2, R2, UR5, RZ ;  /* 0x0000000502027c24 */ /* 0x008fe4000f8e02ff */
[----:B-----5:R-:W-:Y:S02]  /*6490*/  IMAD R0, R0, UR5, RZ ;  /* 0x0000000500007c24 */ /* 0x020fe4000f8e02ff */
[----:B------:R-:W-:Y:S02]  /*64a0*/  IMAD R14, R12, UR5, RZ ;  /* 0x000000050c0e7c24 */ /* 0x000fe4000f8e02ff */
[----:B------:R-:W-:-:S05]  /*64b0*/  IMAD R15, R13, UR5, RZ ;  /* 0x000000050d0f7c24 */ /* 0x000fca000f8e02ff */
[----:B------:R-:W-:Y:S04]  /*64c0*/  STL [R1+0x720], R15 ;  /* 0x0007200f01007387 */ /* 0x000fe80000100800 */
[----:B------:R-:W-:Y:S04]  /*64d0*/  STL [R1+0x724], R14 ;  /* 0x0007240e01007387 */ /* 0x000fe80000100800 */
[----:B------:R-:W-:Y:S04]  /*64e0*/  STL [R1+0x728], R6 ;  /* 0x0007280601007387 */ /* 0x000fe80000100800 */
[----:B------:R-:W-:Y:S04]  /*64f0*/  STL [R1+0x72c], R5 ;  /* 0x00072c0501007387 */ /* 0x000fe80000100800 */
[----:B------:R-:W-:Y:S04]  /*6500*/  STL [R1+0x730], R4 ;  /* 0x0007300401007387 */ /* 0x000fe80000100800 */
[----:B------:R1:W-:Y:S04]  /*6510*/  STL [R1+0x734], R3 ;  /* 0x0007340301007387 */ /* 0x0003e80000100800 */
[----:B------:R2:W-:Y:S04]  /*6520*/  STL [R1+0x738], R2 ;  /* 0x0007380201007387 */ /* 0x0005e80000100800 */
[----:B------:R3:W-:Y:S01]  /*6530*/  STL [R1+0x73c], R0 ;  /* 0x00073c0001007387 */ /* 0x0007e20000100800 */
[----:B-1----:R-:W-:-:S02]  /*6540*/  IMAD R3, R11, UR5, RZ ;  /* 0x000000050b037c24 */ /* 0x002fc4000f8e02ff */
[----:B--2---:R-:W-:-:S03]  /*6550*/  IMAD R2, R10, UR5, RZ ;  /* 0x000000050a027c24 */ /* 0x004fc6000f8e02ff */
[----:B------:R-:W-:Y:S01]  /*6560*/  STL [R1+0xc], R3 ;  /* 0x00000c0301007387 */ /* 0x000fe20000100800 */
[----:B---3--:R-:W-:-:S03]  /*6570*/  IMAD R0, R9, UR5, RZ ;  /* 0x0000000509007c24 */ /* 0x008fc6000f8e02ff */
[----:B------:R-:W-:Y:S04]  /*6580*/  STL [R1+0x24], R2 ;  /* 0x0000240201007387 */ /* 0x000fe80000100800 */
[----:B------:R1:W-:Y:S04]  /*6590*/  STL [R1+0x38], R0 ;  /* 0x0000380001007387 */ /* 0x0003e80000100800 */
[----:B-1----:R-:W2:Y:S01]  /*65a0*/  LDL.LU R0, [R1+0x8c] ;  /* 0x00008c0001007983 */ /* 0x002ea20000300800 */
[----:B------:R-:W-:Y:S02]  /*65b0*/  IMAD R3, R8, UR5, RZ ;  /* 0x0000000508037c24 */ /* 0x000fe4000f8e02ff */
[----:B------:R-:W-:-:S03]  /*65c0*/  IMAD R2, R7, UR5, RZ ;  /* 0x0000000507027c24 */ /* 0x000fc6000f8e02ff */
[----:B------:R-:W-:Y:S04]  /*65d0*/  STL [R1+0x54], R3 ;  /* 0x0000540301007387 */ /* 0x000fe80000100800 */
[----:B--2---:R1:W-:Y:S04]  /*65e0*/  STL [R1+0x740], R0 ;  /* 0x0007400001007387 */ /* 0x0043e80000100800 */
[----:B------:R-:W-:Y:S04]  /*65f0*/  STL [R1+0x60], R2 ;  /* 0x0000600201007387 */ /* 0x000fe80000100800 */
[----:B-1----:R-:W2:Y:S04]  /*6600*/  LDL.LU R0, [R1+0x84] ;  /* 0x0000840001007983 */ /* 0x002ea80000300800 */
[----:B--2---:R1:W-:Y:S04]  /*6610*/  STL [R1+0x744], R0 ;  /* 0x0007440001007387 */ /* 0x0043e80000100800 */
[----:B-1----:R-:W2:Y:S04]  /*6620*/  LDL.LU R0, [R1+0x74] ;  /* 0x0000740001007983 */ /* 0x002ea80000300800 */
        /* <DEDUP_REMOVED lines=27> */
[----:B------:R-:W3:Y:S01]  /*67e0*/  LDL.LU R7, [R1] ;  /* 0x0000000001077983 */ /* 0x000ee20000300800 */
[----:B--2---:R-:W-:-:S05]  /*67f0*/  IMAD R0, R0, UR5, RZ ;  /* 0x0000000500007c24 */ /* 0x004fca000f8e02ff */
[----:B------:R1:W-:Y:S04]  /*6800*/  STL [R1+0x74], R0 ;  /* 0x0000740001007387 */ /* 0x0003e80000100800 */
[----:B-1----:R-:W2:Y:S02]  /*6810*/  LDL.LU R0, [R1+0x744] ;  /* 0x0007440001007983 */ /* 0x002ea40000300800 */
[----:B--2---:R-:W-:-:S05]  /*6820*/  IMAD R0, R0, UR5, RZ ;  /* 0x0000000500007c24 */ /* 0x004fca000f8e02ff */
[----:B------:R1:W-:Y:S04]  /*6830*/  STL [R1+0x84], R0 ;  /* 0x0000840001007387 */ /* 0x0003e80000100800 */
[----:B-1----:R-:W2:Y:S01]  /*6840*/  LDL.LU R0, [R1+0x740] ;  /* 0x0007400001007983 */ /* 0x002ea20000300800 */
[----:B---3--:R-:W-:Y:S02]  /*6850*/  IMAD R2, R2, UR5, RZ ;  /* 0x0000000502027c24 */ /* 0x008fe4000f8e02ff */
[----:B----4-:R-:W-:Y:S02]  /*6860*/  IMAD R3, R3, UR5, RZ ;  /* 0x0000000503037c24 */ /* 0x010fe4000f8e02ff */
[----:B-----5:R-:W-:Y:S02]  /*6870*/  IMAD R4, R4, UR5, RZ ;  /* 0x0000000504047c24 */ /* 0x020fe4000f8e02ff */
[----:B------:R-:W-:-:S02]  /*6880*/  IMAD R5, R5, UR5, RZ ;  /* 0x0000000505057c24 */ /* 0x000fc4000f8e02ff */
[----:B------:R-:W-:Y:S02]  /*6890*/  IMAD R6, R6, UR5, RZ ;  /* 0x0000000506067c24 */ /* 0x000fe4000f8e02ff */
[----:B------:R-:W-:Y:S02]  /*68a0*/  IMAD R14, R14, UR5, RZ ;  /* 0x000000050e0e7c24 */ /* 0x000fe4000f8e02ff */
[----:B------:R-:W-:Y:S02]  /*68b0*/  IMAD R15, R15, UR5, RZ ;  /* 0x000000050f0f7c24 */ /* 0x000fe4000f8e02ff */
[----:B------:R-:W-:Y:S02]  /*68c0*/  IMAD R28, R28, UR5, RZ ;  /* 0x000000051c1c7c24 */ /* 0x000fe4000f8e02ff */
[----:B------:R-:W-:Y:S02]  /*68d0*/  IMAD R29, R29, UR5, RZ ;  /* 0x000000051d1d7c24 */ /* 0x000fe4000f8e02ff */
        /* <DEDUP_REMOVED lines=19> */
[----:B--2---:R-:W-:-:S05]  /*6a10*/  IMAD R0, R0, UR5, RZ ;  /* 0x0000000500007c24 */ /* 0x004fca000f8e02ff */
        /* <DEDUP_REMOVED lines=56> */
[----:B------:R1:W-:Y:S04]  /*6da0*/  STL [R1], R7 ;  /* 0x0000000701007387 */ /* 0x0003e80000100800 */
[----:B-1----:R-:W5:Y:S01]  /*6db0*/  LDL.LU R7, [R1+0x6cc] ;  /* 0x0006cc0001077983 */ /* 0x002f620000300800 */
[----:B--2---:R-:W-:-:S02]  /*6dc0*/  IMAD R17, R17, UR5, RZ ;  /* 0x0000000511117c24 */ /* 0x004fc4000f8e02ff */
[----:B---3--:R-:W-:Y:S02]  /*6dd0*/  IMAD R16, R16, UR5, RZ ;  /* 0x0000000510107c24 */ /* 0x008fe4000f8e02ff */
[----:B----4-:R-:W-:Y:S02]  /*6de0*/  IMAD R13, R13, UR5, RZ ;  /* 0x000000050d0d7c24 */ /* 0x010fe4000f8e02ff */
[----:B-----5:R-:W-:Y:S02]  /*6df0*/  IMAD R8, R8, UR5, RZ ;  /* 0x0000000508087c24 */ /* 0x020fe4000f8e02ff */
[----:B------:R-:W-:-:S05]  /*6e00*/  IMAD R7, R7, UR5, RZ ;  /* 0x0000000507077c24 */ /* 0x000fca000f8e02ff */
[----:B------:R1:W-:Y:S04]  /*6e10*/  STL [R1+0x90], R7 ;  /* 0x0000900701007387 */ /* 0x0003e80000100800 */
[----:B------:R2:W-:Y:S01]  /*6e20*/  STL [R1+0x94], R8 ;  /* 0x0000940801007387 */ /* 0x0005e20000100800 */
[----:B-1----:R-:W-:Y:S02]  /*6e30*/  IMAD R7, R9, UR5, RZ ;  /* 0x0000000509077c24 */ /* 0x002fe4000f8e02ff */
[----:B------:R-:W-:Y:S02]  /*6e40*/  IMAD R9, R10, UR5, RZ ;  /* 0x000000050a097c24 */ /* 0x000fe4000f8e02ff */
[----:B--2---:R-:W-:Y:S01]  /*6e50*/  IMAD R8, R11, UR5, RZ ;  /* 0x000000050b087c24 */ /* 0x004fe2000f8e02ff */
[----:B------:R1:W-:Y:S04]  /*6e60*/  STL [R1+0x98], R7 ;  /* 0x0000980701007387 */ /* 0x0003e80000100800 */
[----:B------:R-:W-:Y:S01]  /*6e70*/  STL [R1+0x9c], R9 ;  /* 0x00009c0901007387 */ /* 0x000fe20000100800 */
[----:B-1----:R-:W-:-:S03]  /*6e80*/  IMAD R7, R12, UR5, RZ ;  /* 0x000000050c077c24 */ /* 0x002fc6000f8e02ff */
[----:B------:R1:W-:Y:S04]  /*6e90*/  STL [R1+0xa0], R8 ;  /* 0x0000a00801007387 */ /* 0x0003e80000100800 */
[----:B------:R-:W-:Y:S04]  /*6ea0*/  STL [R1+0x6c0], R13 ;  /* 0x0006c00d01007387 */ /* 0x000fe80000100800 */
[----:B------:R2:W-:Y:S01]  /*6eb0*/  STL [R1+0xa4], R7 ;  /* 0x0000a40701007387 */ /* 0x0005e20000100800 */
[----:B-1----:R-:W-:-:S03]  /*6ec0*/  IADD3 R8, P6, PT, R28, UR14, RZ ;  /* 0x0000000e1c087c10 */ /* 0x002fc6000ffde0ff */
[----:B------:R-:W-:Y:S01]  /*6ed0*/  STL [R1+0x6c4], R16 ;  /* 0x0006c41001007387 */ /* 0x000fe20000100800 */
[----:B--2---:R-:W-:-:S03]  /*6ee0*/  IADD3 R7, P4, PT, R29, UR14, RZ ;  /* 0x0000000e1d077c10 */ /* 0x004fc6000ff9e0ff */
[----:B------:R-:W-:Y:S01]  /*6ef0*/  STL [R1+0x6c8], R17 ;  /* 0x0006c81101007387 */ /* 0x000fe20000100800 */
[----:B------:R-:W-:-:S03]  /*6f00*/  SHF.R.S32.HI R10, RZ, 0x1f, R15 ;  /* 0x0000001fff0a7819 */ /* 0x000fc6000001140f */
[----:B------:R1:W-:Y:S01]  /*6f10*/  STL [R1+0x234], R7 ;  /* 0x0002340701007387 */ /* 0x0003e20000100800 */
[----:B------:R-:W-:-:S03]  /*6f20*/  SHF.R.S32.HI R11, RZ, 0x1f, R28 ;  /* 0x0000001fff0b7819 */ /* 0x000fc6000001141c */
[----:B------:R-:W-:Y:S01]  /*6f30*/  STL [R1+0x238], R8 ;  /* 0x0002380801007387 */ /* 0x000fe20000100800 */
[----:B-1----:R-:W-:-:S03]  /*6f40*/  IADD3 R7, P5, PT, R15, UR14, RZ ;  /* 0x0000000e0f077c10 */ /* 0x002fc6000ffbe0ff */
[----:B------:R-:W2:Y:S01]  /*6f50*/  LDL.LU R15, [R1+0x24] ;  /* 0x00002400010f7983 */ /* 0x000ea20000300800 */
[----:B------:R-:W-:-:S03]  /*6f60*/  SHF.R.S32.HI R9, RZ, 0x1f, R14 ;  /* 0x0000001fff097819 */ /* 0x000fc6000001140e */
[----:B------:R-:W3:Y:S04]  /*6f70*/  LDL.LU R28, [R1+0x38] ;  /* 0x00003800011c7983 */ /* 0x000ee80000300800 */
[----:B------:R1:W-:Y:S02]  /*6f80*/  STL [R1+0x23c], R7 ;  /* 0x00023c0701007387 */ /* 0x0003e40000100800 */
[----:B-1----:R-:W-:Y:S02]  /*6f90*/  IADD3 R7, P3, PT, R14, UR14, RZ ;  /* 0x0000000e0e077c10 */ /* 0x002fe4000ff7e0ff */
[----:B------:R-:W4:Y:S01]  /*6fa0*/  LDL.LU R14, [R1+0xc] ;  /* 0x00000c00010e7983 */ /* 0x000f220000300800 */
[----:B------:R-:W-:Y:S02]  /*6fb0*/  SHF.R.S32.HI R12, RZ, 0x1f, R29 ;  /* 0x0000001fff0c7819 */ /* 0x000fe4000001141d */
[----:B------:R-:W-:Y:S01]  /*6fc0*/  SHF.R.S32.HI R8, RZ, 0x1f, R6 ;  /* 0x0000001fff087819 */ /* 0x000fe20000011406 */
[----:B------:R-:W5:Y:S01]  /*6fd0*/  LDL.LU R29, [R1+0x54] ;  /* 0x00005400011d7983 */ /* 0x000f620000300800 */
[----:B------:R-:W-:-:S03]  /*6fe0*/  IADD3 R6, P2, PT, R6, UR14, RZ ;  /* 0x0000000e06067c10 */ /* 0x000fc6000ff5e0ff */
[----:B------:R1:W-:Y:S04]  /*6ff0*/  STL [R1+0x240], R7 ;  /* 0x0002400701007387 */ /* 0x0003e80000100800 */
[----:B------:R0:W-:Y:S04]  /*7000*/  STL [R1+0x244], R6 ;  /* 0x0002440601007387 */ /* 0x0001e80000100800 */
[----:B------:R-:W2:Y:S01]  /*7010*/  LDL.LU R17, [R1+0x60] ;  /* 0x0000600001117983 */ /* 0x000ea20000300800 */
[----:B-1----:R-:W-:Y:S02]  /*7020*/  SHF.R.S32.HI R7, RZ, 0x1f, R5 ;  /* 0x0000001fff077819 */ /* 0x002fe40000011405 */
[----:B------:R-:W-:-:S02]  /*7030*/  IADD3 R5, P1, PT, R5, UR14, RZ ;  /* 0x0000000e05057c10 */ /* 0x000fc4000ff3e0ff */
[----:B0-----:R-:W-:-:S03]  /*7040*/  SHF.R.S32.HI R6, RZ, 0x1f, R4 ;  /* 0x0000001fff067819 */ /* 0x001fc60000011404 */
[----:B------:R0:W-:Y:S01]  /*7050*/  STL [R1+0x248], R5 ;  /* 0x0002480501007387 */ /* 0x0001e20000100800 */
[----:B------:R-:W-:-:S03]  /*7060*/  IADD3 R4, P0, PT, R4, UR14, RZ ;  /* 0x0000000e04047c10 */ /* 0x000fc6000ff1e0ff */
[----:B------:R-:W3:Y:S04]  /*7070*/  LDL.LU R16, [R1+0x74] ;  /* 0x0000740001107983 */ /* 0x000ee80000300800 */
[----:B------:R1:W-:Y:S04]  /*7080*/  STL [R1+0x24c], R4 ;  /* 0x00024c0401007387 */ /* 0x0003e80000100800 */
[----:B------:R-:W5:Y:S01]  /*7090*/  LDL.LU R13, [R1+0x84] ;  /* 0x00008400010d7983 */ /* 0x000f620000300800 */
[----:B0-----:R-:W-:Y:S02]  /*70a0*/  SHF.R.S32.HI R5, RZ, 0x1f, R3 ;  /* 0x0000001fff057819 */ /* 0x001fe40000011403 */
[----:B-1----:R-:W-:-:S02]  /*70b0*/  IADD3.X R4, PT, PT, R12, UR15, RZ, P4, !PT ;  /* 0x0000000f0c047c10 */ /* 0x002fc4000a7fe4ff */
[----:B------:R-:W-:-:S03]  /*70c0*/  IADD3 R3, P4, PT, R3, UR14, RZ ;  /* 0x0000000e03037c10 */ /* 0x000fc6000ff9e0ff */
[----:B------:R0:W-:Y:S04]  /*70d0*/  STL [R1+0x340], R4 ;  /* 0x0003400401007387 */ /* 0x0001e80000100800 */
[----:B------:R1:W-:Y:S01]  /*70e0*/  STL [R1+0x250], R3 ;  /* 0x0002500301007387 */ /* 0x0003e20000100800 */
[----:B0-----:R-:W-:Y:S02]  /*70f0*/  SHF.R.S32.HI R4, RZ, 0x1f, R2 ;  /* 0x0000001fff047819 */ /* 0x001fe40000011402 */
[----:B-1----:R-:W-:Y:S02]  /*7100*/  IADD3.X R3, PT, PT, R11, UR15, RZ, P6, !PT ;  /* 0x0000000f0b037c10 */ /* 0x002fe4000b7fe4ff */
[----:B------:R-:W-:Y:S01]  /*7110*/  IADD3 R2, P6, PT, R2, UR14, RZ ;  /* 0x0000000e02027c10 */ /* 0x000fe2000ffde0ff */
[----:B------:R-:W5:Y:S04]  /*7120*/  LDL.LU R11, [R1+0x8c] ;  /* 0x00008c00010b7983 */ /* 0x000f680000300800 */
[----:B------:R0:W-:Y:S04]  /*7130*/  STL [R1+0x344], R3 ;  /* 0x0003440301007387 */ /* 0x0001e80000100800 */
[----:B------:R1:W-:Y:S04]  /*7140*/  STL [R1+0x254], R2 ;  /* 0x0002540201007387 */ /* 0x0003e80000100800 */
[----:B------:R-:W5:Y:S01]  /*7150*/  LDL.LU R12, [R1+0x88] ;  /* 0x00008800010c7983 */ /* 0x000f620000300800 */
[----:B0-----:R-:W-:-:S02]  /*7160*/  SHF.R.S32.HI R3, RZ, 0x1f, R0 ;  /* 0x0000001fff037819 */ /* 0x001fc40000011400 */
[----:B-1----:R-:W-:Y:S02]  /*7170*/  IADD3.X R2, PT, PT, R10, UR15, RZ, P5, !PT ;  /* 0x0000000f0a027c10 */ /* 0x002fe4000affe4ff */
[----:B------:R-:W-:-:S03]  /*7180*/  IADD3 R0, P5, PT, R0, UR14, RZ ;  /* 0x0000000e00007c10 */ /* 0x000fc6000ffbe0ff */
[----:B------:R-:W-:Y:S04]  /*7190*/  STL [R1+0x348], R2 ;  /* 0x0003480201007387 */ /* 0x000fe80000100800 */
[----:B------:R0:W-:Y:S01]  /*71a0*/  STL [R1+0x258], R0 ;  /* 0x0002580001007387 */ /* 0x0001e20000100800 */
[----:B------:R-:W-:Y:S02]  /*71b0*/  IADD3.X R10, PT, PT, R8, UR15, RZ, P2, !PT ;  /* 0x0000000f080a7c10 */ /* 0x000fe400097fe4ff */
[----:B0-----:R-:W-:Y:S02]  /*71c0*/  IADD3.X R0, PT, PT, R9, UR15, RZ, P3, !PT ;  /* 0x0000000f09007c10 */ /* 0x001fe40009ffe4ff */
[----:B------:R-:W-:Y:S02]  /*71d0*/  IADD3.X R7, PT, PT, R7, UR15, RZ, P1, !PT ;  /* 0x0000000f07077c10 */ /* 0x000fe40008ffe4ff */
[----:B------:R-:W-:-:S02]  /*71e0*/  IADD3.X R6, PT, PT, R6, UR15, RZ, P0, !PT ;  /* 0x0000000f06067c10 */ /* 0x000fc400087fe4ff */
[----:B------:R-:W-:Y:S02]  /*71f0*/  IADD3.X R5, PT, PT, R5, UR15, RZ, P4, !PT ;  /* 0x0000000f05057c10 */ /* 0x000fe4000a7fe4ff */
[----:B------:R-:W-:Y:S02]  /*7200*/  IADD3.X R4, PT, PT, R4, UR15, RZ, P6, !PT ;  /* 0x0000000f04047c10 */ /* 0x000fe4000b7fe4ff */
[----:B------:R-:W-:Y:S02]  /*7210*/  IADD3.X R3, PT, PT, R3, UR15, RZ, P5, !PT ;  /* 0x0000000f03037c10 */ /* 0x000fe4000affe4ff */
[----:B----4-:R-:W-:Y:S02]  /*7220*/  IADD3 R9, P3, PT, R14, UR14, RZ ;  /* 0x0000000e0e097c10 */ /* 0x010fe4000ff7e0ff */
[----:B------:R-:W-:Y:S02]  /*7230*/  SHF.R.S32.HI R2, RZ, 0x1f, R14 ;  /* 0x0000001fff027819 */ /* 0x000fe4000001140e */
[----:B------:R-:W4:Y:S04]  /*7240*/  LDL.LU R14, [R1+0x80] ;  /* 0x00008000010e7983 */ /* 0x000f280000300800 */
[----:B------:R-:W-:Y:S04]  /*7250*/  STL [R1+0x34c], R0 ;  /* 0x00034c0001007387 */ /* 0x000fe80000100800 */
[----:B------:R2:W-:Y:S04]  /*7260*/  STL [R1+0x25c], R9 ;  /* 0x00025c0901007387 */ /* 0x0005e80000100800 */
[----:B------:R-:W-:Y:S01]  /*7270*/  STL [R1+0x350], R10 ;  /* 0x0003500a01007387 */ /* 0x000fe20000100800 */
[----:B--2---:R-:W-:-:S02]  /*7280*/  IADD3 R9, P2, PT, R15, UR14, RZ ;  /* 0x0000000e0f097c10 */ /* 0x004fc4000ff5e0ff */
[----:B------:R-:W-:-:S03]  /*7290*/  SHF.R.S32.HI R0, RZ, 0x1f, R15 ;  /* 0x0000001fff007819 */ /* 0x000fc6000001140f */
[----:B------:R0:W-:Y:S04]  /*72a0*/  STL [R1+0x260], R9 ;  /* 0x0002600901007387 */ /* 0x0001e80000100800 */
[----:B------:R-:W2:Y:S01]  /*72b0*/  LDL.LU R15, [R1+0x7c] ;  /* 0x00007c00010f7983 */ /* 0x000ea20000300800 */
[----:B---3--:R-:W-:Y:S02]  /*72c0*/  SHF.R.S32.HI R8, RZ, 0x1f, R28 ;  /* 0x0000001fff087819 */ /* 0x008fe4000001141c */
[----:B0-----:R-:W-:Y:S01]  /*72d0*/  IADD3 R9, P1, PT, R28, UR14, RZ ;  /* 0x0000000e1c097c10 */ /* 0x001fe2000ff3e0ff */
[----:B------:R-:W-:Y:S04]  /*72e0*/  STL [R1+0x354], R7 ;  /* 0x0003540701007387 */ /* 0x000fe80000100800 */
[----:B------:R5:W-:Y:S04]  /*72f0*/  STL [R1+0x264], R9 ;  /* 0x0002640901007387 */ /* 0x000be80000100800 */
[----:B------:R-:W3:Y:S01]  /*7300*/  LDL.LU R28, [R1+0x78] ;  /* 0x00007800011c7983 */ /* 0x000ee20000300800 */
[----:B-----5:R-:W-:-:S03]  /*7310*/  IADD3 R9, P0, PT, R29, UR14, RZ ;  /* 0x0000000e1d097c10 */ /* 0x020fc6000ff1e0ff */
[----:B------:R-:W-:Y:S01]  /*7320*/  STL [R1+0x358], R6 ;  /* 0x0003580601007387 */ /* 0x000fe20000100800 */
[----:B------:R-:W-:-:S03]  /*7330*/  SHF.R.S32.HI R7, RZ, 0x1f, R29 ;  /* 0x0000001fff077819 */ /* 0x000fc6000001141d */
[----:B------:R0:W-:Y:S04]  /*7340*/  STL [R1+0x268], R9 ;  /* 0x0002680901007387 */ /* 0x0001e80000100800 */
[----:B------:R-:W5:Y:S01]  /*7350*/  LDL.LU R29, [R1+0x70] ;  /* 0x00007000011d7983 */ /* 0x000f620000300800 */
[----:B0-----:R-:W-:-:S03]  /*7360*/  IADD3 R9, P4, PT, R17, UR14, RZ ;  /* 0x0000000e11097c10 */ /* 0x001fc6000ff9e0ff */
        /* <DEDUP_REMOVED lines=14> */
[----:B------:R-:W-:Y:S02]  /*7450*/  IADD3.X R2, PT, PT, R2, UR15, RZ, P3, !PT ;  /* 0x0000000f02027c10 */ /* 0x000fe40009ffe4ff */
[----:B0-----:R-:W-:-:S03]  /*7460*/  IADD3 R9, P3, PT, R11, UR14, RZ ;  /* 0x0000000e0b097c10 */ /* 0x001fc6000ff7e0ff */
[----:B------:R-:W-:Y:S01]  /*7470*/  STL [R1+0x368], R2 ;  /* 0x0003680201007387 */ /* 0x000fe20000100800 */
[----:B------:R-:W-:Y:S02]  /*7480*/  SHF.R.S32.HI R3, RZ, 0x1f, R11 ;  /* 0x0000001fff037819 */ /* 0x000fe4000001140b */
[----:B------:R-:W-:Y:S01]  /*7490*/  IADD3.X R0, PT, PT, R0, UR15, RZ, P2, !PT ;  /* 0x0000000f00007c10 */ /* 0x000fe200097fe4ff */
[----:B------:R0:W-:Y:S04]  /*74a0*/  STL [R1+0x278], R9 ;  /* 0x0002780901007387 */ /* 0x0001e80000100800 */
[----:B------:R-:W5:Y:S01]  /*74b0*/  LDL.LU R11, [R1+0x5c] ;  /* 0x00005c00010b7983 */ /* 0x000f620000300800 */
[----:B0-----:R-:W-:-:S03]  /*74c0*/  IADD3 R9, P2, PT, R12, UR14, RZ ;  /* 0x0000000e0c097c10 */ /* 0x001fc6000ff5e0ff */
[----:B------:R4:W-:Y:S01]  /*74d0*/  STL [R1+0x36c], R0 ;  /* 0x00036c0001007387 */ /* 0x0009e20000100800 */
[----:B------:R-:W-:Y:S02]  /*74e0*/  SHF.R.S32.HI R2, RZ, 0x1f, R12 ;  /* 0x0000001fff027819 */ /* 0x000fe4000001140c */
[----:B------:R-:W-:Y:S01]  /*74f0*/  IADD3.X R8, PT, PT, R8, UR15, RZ, P1, !PT ;  /* 0x0000000f08087c10 */ /* 0x000fe20008ffe4ff */
[----:B------:R0:W-:Y:S04]  /*7500*/  STL [R1+0x27c], R9 ;  /* 0x00027c0901007387 */ /* 0x0001e80000100800 */
[----:B------:R-:W5:Y:S04]  /*7510*/  LDL.LU R12, [R1+0x58] ;  /* 0x00005800010c7983 */ /* 0x000f680000300800 */
[----:B------:R2:W-:Y:S01]  /*7520*/  STL [R1+0x370], R8 ;  /* 0x0003700801007387 */ /* 0x0005e20000100800 */
[----:B------:R-:W-:-:S02]  /*7530*/  IADD3.X R7, PT, PT, R7, UR15, RZ, P0, !PT ;  /* 0x0000000f07077c10 */ /* 0x000fc400087fe4ff */
[----:B------:R-:W-:Y:S02]  /*7540*/  IADD3.X R6, PT, PT, R6, UR15, RZ, P4, !PT ;  /* 0x0000000f06067c10 */ /* 0x000fe4000a7fe4ff */
[----:B------:R-:W-:Y:S02]  /*7550*/  IADD3.X R5, PT, PT, R5, UR15, RZ, P6, !PT ;  /* 0x0000000f05057c10 */ /* 0x000fe4000b7fe4ff */
[----:B------:R-:W-:Y:S02]  /*7560*/  IADD3.X R4, PT, PT, R4, UR15, RZ, P5, !PT ;  /* 0x0000000f04047c10 */ /* 0x000fe4000affe4ff */
[----:B------:R-:W-:Y:S02]  /*7570*/  IADD3.X R3, PT, PT, R3, UR15, RZ, P3, !PT ;  /* 0x0000000f03037c10 */ /* 0x000fe40009ffe4ff */
[----:B------:R-:W-:Y:S02]  /*7580*/  IADD3.X R2, PT, PT, R2, UR15, RZ, P2, !PT ;  /* 0x0000000f02027c10 */ /* 0x000fe400097fe4ff */
[----:B----4-:R-:W-:-:S02]  /*7590*/  SHF.R.S32.HI R0, RZ, 0x1f, R14 ;  /* 0x0000001fff007819 */ /* 0x010fc4000001140e */
[----:B0-----:R-:W-:Y:S02]  /*75a0*/  IADD3 R9, P1, PT, R14, UR14, RZ ;  /* 0x0000000e0e097c10 */ /* 0x001fe4000ff3e0ff */
[----:B------:R-:W4:Y:S04]  /*75b0*/  LDL.LU R14, [R1+0x50] ;  /* 0x00005000010e7983 */ /* 0x000f280000300800 */
[----:B------:R0:W-:Y:S01]  /*75c0*/  STL [R1+0x280], R9 ;  /* 0x0002800901007387 */ /* 0x0001e20000100800 */
[----:B--2---:R-:W-:Y:S02]  /*75d0*/  SHF.R.S32.HI R8, RZ, 0x1f, R15 ;  /* 0x0000001fff087819 */ /* 0x004fe4000001140f */
[----:B0-----:R-:W-:Y:S02]  /*75e0*/  IADD3 R9, P0, PT, R15, UR14, RZ ;  /* 0x0000000e0f097c10 */ /* 0x001fe4000ff1e0ff */
[----:B------:R-:W2:Y:S04]  /*75f0*/  LDL.LU R15, [R1+0x4c] ;  /* 0x00004c00010f7983 */ /* 0x000ea80000300800 */
[----:B------:R3:W-:Y:S04]  /*7600*/  STL [R1+0x374], R7 ;  /* 0x0003740701007387 */ /* 0x0007e80000100800 */
[----:B------:R0:W-:Y:S01]  /*7610*/  STL [R1+0x284], R9 ;  /* 0x0002840901007387 */ /* 0x0001e20000100800 */
[----:B---3--:R-:W-:-:S02]  /*7620*/  SHF.R.S32.HI R7, RZ, 0x1f, R28 ;  /* 0x0000001fff077819 */ /* 0x008fc4000001141c */
[----:B0-----:R-:W-:Y:S02]  /*7630*/  IADD3 R9, P4, PT, R28, UR14, RZ ;  /* 0x0000000e1c097c10 */ /* 0x001fe4000ff9e0ff */
[----:B------:R-:W3:Y:S04]  /*7640*/  LDL.LU R28, [R1+0x48] ;  /* 0x00004800011c7983 */ /* 0x000ee80000300800 */
[----:B------:R5:W-:Y:S04]  /*7650*/  STL [R1+0x378], R6 ;  /* 0x0003780601007387 */ /* 0x000be80000100800 */
[----:B------:R0:W-:Y:S01]  /*7660*/  STL [R1+0x288], R9 ;  /* 0x0002880901007387 */ /* 0x0001e20000100800 */
[----:B-----5:R-:W-:-:S02]  /*7670*/  SHF.R.S32.HI R6, RZ, 0x1f, R29 ;  /* 0x0000001fff067819 */ /* 0x020fc4000001141d */
[----:B0-----:R-:W-:Y:S02]  /*7680*/  IADD3 R9, P6, PT, R29, UR14, RZ ;  /* 0x0000000e1d097c10 */ /* 0x001fe4000ffde0ff */
[----:B------:R-:W5:Y:S04]  /*7690*/  LDL.LU R29, [R1+0x44] ;  /* 0x00004400011d7983 */ /* 0x000f680000300800 */
[----:B------:R0:W-:Y:S04]  /*76a0*/  STL [R1+0x37c], R5 ;  /* 0x00037c0501007387 */ /* 0x0001e80000100800 */
[----:B------:R1:W-:Y:S01]  /*76b0*/  STL [R1+0x28c], R9 ;  /* 0x00028c0901007387 */ /* 0x0003e20000100800 */
[----:B0-----:R-:W-:-:S02]  /*76c0*/  SHF.R.S32.HI R5, RZ, 0x1f, R17 ;  /* 0x0000001fff057819 */ /* 0x001fc40000011411 */
[----:B-1----:R-:W-:Y:S02]  /*76d0*/  IADD3 R9, P5, PT, R17, UR14, RZ ;  /* 0x0000000e11097c10 */ /* 0x002fe4000ffbe0ff */
        /* <DEDUP_REMOVED lines=10> */
[----:B------:R-:W5:Y:S01]  /*7780*/  LDL.LU R13, [R1+0x34] ;  /* 0x00003400010d7983 */ /* 0x000f620000300800 */
[----:B------:R-:W-:-:S03]  /*7790*/  IADD3.X R0, PT, PT, R0, UR15, RZ, P1, !PT ;  /* 0x0000000f00007c10 */ /* 0x000fc60008ffe4ff */
[----:B------:R0:W-:Y:S04]  /*77a0*/  STL [R1+0x388], R2 ;  /* 0x0003880201007387 */ /* 0x0001e80000100800 */
[----:B------:R1:W-:Y:S01]  /*77b0*/  STL [R1+0x298], R9 ;  /* 0x0002980901007387 */ /* 0x0003e20000100800 */
[----:B------:R-:W-:Y:S02]  /*77c0*/  IADD3.X R10, PT, PT, R8, UR15, RZ, P0, !PT ;  /* 0x0000000f080a7c10 */ /* 0x000fe400087fe4ff */
[----:B0-----:R-:W-:Y:S02]  /*77d0*/  SHF.R.S32.HI R2, RZ, 0x1f, R11 ;  /* 0x0000001fff027819 */ /* 0x001fe4000001140b */
[----:B-1----:R-:W-:Y:S02]  /*77e0*/  IADD3 R9, P1, PT, R11, UR14, RZ ;  /* 0x0000000e0b097c10 */ /* 0x002fe4000ff3e0ff */
[----:B------:R-:W5:Y:S04]  /*77f0*/  LDL.LU R11, [R1+0x30] ;  /* 0x00003000010b7983 */ /* 0x000f680000300800 */
[----:B------:R-:W-:Y:S04]  /*7800*/  STL [R1+0x38c], R0 ;  /* 0x00038c0001007387 */ /* 0x000fe80000100800 */
[----:B------:R0:W-:Y:S01]  /*7810*/  STL [R1+0x29c], R9 ;  /* 0x00029c0901007387 */ /* 0x0001e20000100800 */
[----:B------:R-:W-:-:S03]  /*7820*/  IADD3.X R7, PT, PT, R7, UR15, RZ, P4, !PT ;  /* 0x0000000f07077c10 */ /* 0x000fc6000a7fe4ff */
[----:B------:R-:W-:Y:S01]  /*7830*/  STL [R1+0x390], R10 ;  /* 0x0003900a01007387 */ /* 0x000fe20000100800 */
[----:B0-----:R-:W-:Y:S02]  /*7840*/  IADD3 R9, P0, PT, R12, UR14, RZ ;  /* 0x0000000e0c097c10 */ /* 0x001fe4000ff1e0ff */
[----:B------:R-:W-:-:S03]  /*7850*/  SHF.R.S32.HI R0, RZ, 0x1f, R12 ;  /* 0x0000001fff007819 */ /* 0x000fc6000001140c */
[----:B------:R4:W-:Y:S01]  /*7860*/  STL [R1+0x2a0], R9 ;  /* 0x0002a00901007387 */ /* 0x0009e20000100800 */
[----:B------:R-:W-:-:S03]  /*7870*/  IADD3.X R6, PT, PT, R6, UR15, RZ, P6, !PT ;  /* 0x0000000f06067c10 */ /* 0x000fc6000b7fe4ff */
[----:B------:R-:W5:Y:S04]  /*7880*/  LDL.LU R12, [R1+0x2c] ;  /* 0x00002c00010c7983 */ /* 0x000f680000300800 */
[----:B------:R-:W-:Y:S01]  /*7890*/  STL [R1+0x394], R7 ;  /* 0x0003940701007387 */ /* 0x000fe20000100800 */
[----:B------:R-:W-:Y:S02]  /*78a0*/  IADD3.X R5, PT, PT, R5, UR15, RZ, P5, !PT ;  /* 0x0000000f05057c10 */ /* 0x000fe4000affe4ff */
[----:B------:R-:W-:Y:S02]  /*78b0*/  IADD3.X R4, PT, PT, R4, UR15, RZ, P3, !PT ;  /* 0x0000000f04047c10 */ /* 0x000fe40009ffe4ff */
[----:B------:R-:W-:Y:S02]  /*78c0*/  IADD3.X R3, PT, PT, R3, UR15, RZ, P2, !PT ;  /* 0x0000000f03037c10 */ /* 0x000fe400097fe4ff */
[----:B------:R-:W-:-:S02]  /*78d0*/  IADD3.X R2, PT, PT, R2, UR15, RZ, P1, !PT ;  /* 0x0000000f02027c10 */ /* 0x000fc40008ffe4ff */
[----:B------:R-:W-:Y:S02]  /*78e0*/  IADD3.X R0, PT, PT, R0, UR15, RZ, P0, !PT ;  /* 0x0000000f00007c10 */ /* 0x000fe400087fe4ff */
[----:B----4-:R-:W-:Y:S02]  /*78f0*/  IADD3 R9, P4, PT, R14, UR14, RZ ;  /* 0x0000000e0e097c10 */ /* 0x010fe4000ff9e0ff */
[----:B------:R-:W-:-:S03]  /*7900*/  SHF.R.S32.HI R8, RZ, 0x1f, R14 ;  /* 0x0000001fff087819 */ /* 0x000fc6000001140e */
[----:B------:R2:W-:Y:S04]  /*7910*/  STL [R1+0x2a4], R9 ;  /* 0x0002a40901007387 */ /* 0x0005e80000100800 */
[----:B------:R-:W4:Y:S04]  /*7920*/  LDL.LU R14, [R1+0x28] ;  /* 0x00002800010e7983 */ /* 0x000f280000300800 */
[----:B------:R-:W-:Y:S01]  /*7930*/  STL [R1+0x398], R6 ;  /* 0x0003980601007387 */ /* 0x000fe20000100800 */
[----:B--2---:R-:W-:Y:S02]  /*7940*/  IADD3 R9, P6, PT, R15, UR14, RZ ;  /* 0x0000000e0f097c10 */ /* 0x004fe4000ffde0ff */
[----:B------:R-:W-:-:S03]  /*7950*/  SHF.R.S32.HI R7, RZ, 0x1f, R15 ;  /* 0x0000001fff077819 */ /* 0x000fc6000001140f */
[----:B------:R3:W-:Y:S04]  /*7960*/  STL [R1+0x2a8], R9 ;  /* 0x0002a80901007387 */ /* 0x0007e80000100800 */
[----:B------:R-:W2:Y:S04]  /*7970*/  LDL.LU R15, [R1+0x20] ;  /* 0x00002000010f7983 */ /* 0x000ea80000300800 */
[----:B------:R-:W-:Y:S01]  /*7980*/  STL [R1+0x39c], R5 ;  /* 0x00039c0501007387 */ /* 0x000fe20000100800 */
[----:B---3--:R-:W-:Y:S02]  /*7990*/  IADD3 R9, P5, PT, R28, UR14, RZ ;  /* 0x0000000e1c097c10 */ /* 0x008fe4000ffbe0ff */
[----:B------:R-:W-:-:S03]  /*79a0*/  SHF.R.S32.HI R6, RZ, 0x1f, R28 ;  /* 0x0000001fff067819 */ /* 0x000fc6000001141c */
[----:B------:R5:W-:Y:S04]  /*79b0*/  STL [R1+0x2ac], R9 ;  /* 0x0002ac0901007387 */ /* 0x000be80000100800 */
[----:B------:R-:W3:Y:S04]  /*79c0*/  LDL.LU R28, [R1+0x1c] ;  /* 0x00001c00011c7983 */ /* 0x000ee80000300800 */
[----:B------:R-:W-:Y:S01]  /*79d0*/  STL [R1+0x3a0], R4 ;  /* 0x0003a00401007387 */ /* 0x000fe20000100800 */
[----:B-----5:R-:W-:Y:S02]  /*79e0*/  IADD3 R9, P3, PT, R29, UR14, RZ ;  /* 0x0000000e1d097c10 */ /* 0x020fe4000ff7e0ff */
[----:B------:R-:W-:-:S03]  /*79f0*/  SHF.R.S32.HI R5, RZ, 0x1f, R29 ;  /* 0x0000001fff057819 */ /* 0x000fc6000001141d */
[----:B------:R0:W-:Y:S04]  /*7a00*/  STL [R1+0x2b0], R9 ;  /* 0x0002b00901007387 */ /* 0x0001e80000100800 */
[----:B------:R-:W5:Y:S04]  /*7a10*/  LDL.LU R29, [R1+0x18] ;  /* 0x00001800011d7983 */ /* 0x000f680000300800 */
[----:B------:R-:W-:Y:S01]  /*7a20*/  STL [R1+0x3a4], R3 ;  /* 0x0003a40301007387 */ /* 0x000fe20000100800 */
[----:B0-----:R-:W-:Y:S02]  /*7a30*/  IADD3 R9, P2, PT, R17, UR14, RZ ;  /* 0x0000000e11097c10 */ /* 0x001fe4000ff5e0ff */
        /* <DEDUP_REMOVED lines=12> */
[----:B------:R-:W5:Y:S01]  /*7b00*/  LDL.LU R13, [R1+0x8] ;  /* 0x00000800010d7983 */ /* 0x000f620000300800 */
[----:B------:R-:W-:-:S05]  /*7b10*/  IADD3.X R8, PT, PT, R8, UR15, RZ, P4, !PT ;  /* 0x0000000f08087c10 */ /* 0x000fca000a7fe4ff */
[----:B------:R-:W-:Y:S04]  /*7b20*/  STL [R1+0x3b0], R8 ;  /* 0x0003b00801007387 */ /* 0x000fe80000100800 */
[----:B0-----:R-:W5:Y:S01]  /*7b30*/  LDL.LU R9, [R1+0x4] ;  /* 0x0000040001097983 */ /* 0x001f620000300800 */
[----:B------:R-:W-:Y:S02]  /*7b40*/  IADD3 R10, P4, PT, R11, UR14, RZ ;  /* 0x0000000e0b0a7c10 */ /* 0x000fe4000ff9e0ff */
[----:B------:R-:W-:Y:S02]  /*7b50*/  SHF.R.S32.HI R0, RZ, 0x1f, R11 ;  /* 0x0000001fff007819 */ /* 0x000fe4000001140b */
[----:B------:R-:W-:Y:S01]  /*7b60*/  IADD3.X R7, PT, PT, R7, UR15, RZ, P6, !PT ;  /* 0x0000000f07077c10 */ /* 0x000fe2000b7fe4ff */
[----:B------:R0:W-:Y:S01]  /*7b70*/  STL [R1+0x2c0], R10 ;  /* 0x0002c00a01007387 */ /* 0x0001e20000100800 */
[----:B------:R-:W-:-:S02]  /*7b80*/  IADD3.X R6, PT, PT, R6, UR15, RZ, P5, !PT ;  /* 0x0000000f06067c10 */ /* 0x000fc4000affe4ff */
[----:B------:R-:W-:Y:S01]  /*7b90*/  IADD3.X R5, PT, PT, R5, UR15, RZ, P3, !PT ;  /* 0x0000000f05057c10 */ /* 0x000fe20009ffe4ff */
[----:B0-----:R-:W5:Y:S04]  /*7ba0*/  LDL.LU R10, [R1] ;  /* 0x00000000010a7983 */ /* 0x001f680000300800 */
[----:B------:R-:W-:Y:S01]  /*7bb0*/  STL [R1+0x3b4], R7 ;  /* 0x0003b40701007387 */ /* 0x000fe20000100800 */
[----:B------:R-:W-:-:S05]  /*7bc0*/  IADD3 R11, P6, PT, R12, UR14, RZ ;  /* 0x0000000e0c0b7c10 */ /* 0x000fca000ffde0ff */
[----:B------:R0:W-:Y:S01]  /*7bd0*/  STL [R1+0x2c4], R11 ;  /* 0x0002c40b01007387 */ /* 0x0001e20000100800 */
[----:B------:R-:W-:Y:S02]  /*7be0*/  SHF.R.S32.HI R8, RZ, 0x1f, R12 ;  /* 0x0000001fff087819 */ /* 0x000fe4000001140c */
[----:B------:R-:W-:Y:S01]  /*7bf0*/  IADD3.X R4, PT, PT, R4, UR15, RZ, P2, !PT ;  /* 0x0000000f04047c10 */ /* 0x000fe200097fe4ff */
[----:B0-----:R-:W5:Y:S04]  /*7c00*/  LDL.LU R11, [R1+0x90] ;  /* 0x00009000010b7983 */ /* 0x001f680000300800 */
[----:B------:R-:W-:Y:S04]  /*7c10*/  STL [R1+0x3b8], R6 ;  /* 0x0003b80601007387 */ /* 0x000fe80000100800 */
[----:B------:R-:W5:Y:S01]  /*7c20*/  LDL.LU R12, [R1+0x94] ;  /* 0x00009400010c7983 */ /* 0x000f620000300800 */
[----:B------:R-:W-:-:S02]  /*7c30*/  IADD3.X R3, PT, PT, R3, UR15, RZ, P1, !PT ;  /* 0x0000000f03037c10 */ /* 0x000fc40008ffe4ff */
[----:B------:R-:W-:Y:S02]  /*7c40*/  IADD3.X R2, PT, PT, R2, UR15, RZ, P0, !PT ;  /* 0x0000000f02027c10 */ /* 0x000fe400087fe4ff */
[----:B------:R-:W-:Y:S02]  /*7c50*/  IADD3.X R0, PT, PT, R0, UR15, RZ, P4, !PT ;  /* 0x0000000f00007c10 */ /* 0x000fe4000a7fe4ff */
[----:B------:R-:W-:Y:S02]  /*7c60*/  IADD3.X R8, PT, PT, R8, UR15, RZ, P6, !PT ;  /* 0x0000000f08087c10 */ /* 0x000fe4000b7fe4ff */
[----:B----4-:R-:W-:Y:S02]  /*7c70*/  SHF.R.S32.HI R7, RZ, 0x1f, R14 ;  /* 0x0000001fff077819 */ /* 0x010fe4000001140e */
[----:B------:R-:W-:-:S05]  /*7c80*/  IADD3 R14, P5, PT, R14, UR14, RZ ;  /* 0x0000000e0e0e7c10 */ /* 0x000fca000ffbe0ff */
[----:B------:R0:W-:Y:S04]  /*7c90*/  STL [R1+0x3d8], R14 ;  /* 0x0003d80e01007387 */ /* 0x0001e80000100800 */
[----:B0-----:R-:W4:Y:S04]  /*7ca0*/  LDL.LU R14, [R1+0x98] ;  /* 0x00009800010e7983 */ /* 0x001f280000300800 */
[----:B------:R-:W-:Y:S01]  /*7cb0*/  STL [R1+0x3bc], R5 ;  /* 0x0003bc0501007387 */ /* 0x000fe20000100800 */
[----:B--2---:R-:W-:Y:S02]  /*7cc0*/  SHF.R.S32.HI R6, RZ, 0x1f, R15 ;  /* 0x0000001fff067819 */ /* 0x004fe4000001140f */
[----:B------:R-:W-:-:S05]  /*7cd0*/  IADD3 R15, P3, PT, R15, UR14, RZ ;  /* 0x0000000e0f0f7c10 */ /* 0x000fca000ff7e0ff */
[----:B------:R0:W-:Y:S04]  /*7ce0*/  STL [R1+0x3e0], R15 ;  /* 0x0003e00f01007387 */ /* 0x0001e80000100800 */
[----:B0-----:R-:W2:Y:S04]  /*7cf0*/  LDL.LU R15, [R1+0x9c] ;  /* 0x00009c00010f7983 */ /* 0x001ea80000300800 */
[----:B------:R0:W-:Y:S01]  /*7d00*/  STL [R1+0x3c0], R4 ;  /* 0x0003c00401007387 */ /* 0x0001e20000100800 */
[----:B---3--:R-:W-:Y:S02]  /*7d10*/  SHF.R.S32.HI R5, RZ, 0x1f, R28 ;  /* 0x0000001fff057819 */ /* 0x008fe4000001141c */
[----:B0-----:R-:W-:-:S02]  /*7d20*/  IADD3 R4, P2, PT, R28, UR14, RZ ;  /* 0x0000000e1c047c10 */ /* 0x001fc4000ff5e0ff */
[----:B------:R-:W3:Y:S04]  /*7d30*/  LDL.LU R28, [R1+0xa0] ;  /* 0x0000a000011c7983 */ /* 0x000ee80000300800 */
[----:B------:R5:W-:Y:S04]  /*7d40*/  STL [R1+0x3e8], R4 ;  /* 0x0003e80401007387 */ /* 0x000be80000100800 */
[----:B------:R0:W-:Y:S01]  /*7d50*/  STL [R1+0x3c4], R3 ;  /* 0x0003c40301007387 */ /* 0x0001e20000100800 */
[----:B-----5:R-:W-:Y:S02]  /*7d60*/  SHF.R.S32.HI R4, RZ, 0x1f, R29 ;  /* 0x0000001fff047819 */ /* 0x020fe4000001141d */
[----:B0-----:R-:W-:-:S02]  /*7d70*/  IADD3 R3, P1, PT, R29, UR14, RZ ;  /* 0x0000000e1d037c10 */ /* 0x001fc4000ff3e0ff */
[----:B------:R-:W5:Y:S04]  /*7d80*/  LDL.LU R29, [R1+0xa4] ;  /* 0x0000a400011d7983 */ /* 0x000f680000300800 */
[----:B------:R0:W-:Y:S04]  /*7d90*/  STL [R1+0x3f0], R3 ;  /* 0x0003f00301007387 */ /* 0x0001e80000100800 */
[----:B------:R1:W-:Y:S01]  /*7da0*/  STL [R1+0x3c8], R2 ;  /* 0x0003c80201007387 */ /* 0x0003e20000100800 */
[----:B0-----:R-:W-:Y:S02]  /*7db0*/  SHF.R.S32.HI R3, RZ, 0x1f, R17 ;  /* 0x0000001fff037819 */ /* 0x001fe40000011411 */
[----:B-1----:R-:W-:-:S02]  /*7dc0*/  IADD3 R2, P0, PT, R17, UR14, RZ ;  /* 0x0000000e11027c10 */ /* 0x002fc4000ff1e0ff */
        /* <DEDUP_REMOVED lines=10> */
[----:B------:R-:W5:Y:S01]  /*7e70*/  LDL.LU R13, [R1+0x6c0] ;  /* 0x0006c000010d7983 */ /* 0x000f620000300800 */
[----:B------:R-:W-:-:S03]  /*7e80*/  IADD3.X R7, PT, PT, R7, UR15, RZ, P5, !PT ;  /* 0x0000000f07077c10 */ /* 0x000fc6000affe4ff */
[----:B------:R0:W-:Y:S04]  /*7e90*/  STL [R1+0x408], R8 ;  /* 0x0004080801007387 */ /* 0x0001e80000100800 */
[----:B------:R1:W-:Y:S01]  /*7ea0*/  STL [R1+0x3d4], R7 ;  /* 0x0003d40701007387 */ /* 0x0003e20000100800 */
[----:B0-----:R-:W-:Y:S02]  /*7eb0*/  SHF.R.S32.HI R8, RZ, 0x1f, R9 ;  /* 0x0000001fff087819 */ /* 0x001fe40000011409 */
[----:B------:R-:W-:-:S05]  /*7ec0*/  IADD3 R9, P5, PT, R9, UR14, RZ ;  /* 0x0000000e09097c10 */ /* 0x000fca000ffbe0ff */
[----:B------:R0:W-:Y:S01]  /*7ed0*/  STL [R1+0x410], R9 ;  /* 0x0004100901007387 */ /* 0x0001e20000100800 */
[----:B-1----:R-:W-:Y:S02]  /*7ee0*/  SHF.R.S32.HI R7, RZ, 0x1f, R10 ;  /* 0x0000001fff077819 */ /* 0x002fe4000001140a */
[----:B0-----:R-:W-:Y:S02]  /*7ef0*/  IADD3.X R9, PT, PT, R6, UR15, RZ, P3, !PT ;  /* 0x0000000f06097c10 */ /* 0x001fe40009ffe4ff */
[----:B------:R-:W-:-:S03]  /*7f00*/  IADD3 R10, P3, PT, R10, UR14, RZ ;  /* 0x0000000e0a0a7c10 */ /* 0x000fc6000ff7e0ff */
[----:B------:R0:W-:Y:S04]  /*7f10*/  STL [R1+0x3dc], R9 ;  /* 0x0003dc0901007387 */ /* 0x0001e80000100800 */
[----:B------:R1:W-:Y:S01]  /*7f20*/  STL [R1+0x418], R10 ;  /* 0x0004180a01007387 */ /* 0x0003e20000100800 */
[----:B0-----:R-:W-:Y:S02]  /*7f30*/  IADD3.X R9, PT, PT, R5, UR15, RZ, P2, !PT ;  /* 0x0000000f05097c10 */ /* 0x001fe400097fe4ff */
[----:B-1----:R-:W-:-:S03]  /*7f40*/  IADD3 R10, P2, PT, R11, UR14, RZ ;  /* 0x0000000e0b0a7c10 */ /* 0x002fc6000ff5e0ff */
[----:B------:R0:W-:Y:S04]  /*7f50*/  STL [R1+0x3e4], R9 ;  /* 0x0003e40901007387 */ /* 0x0001e80000100800 */
[----:B------:R1:W-:Y:S01]  /*7f60*/  STL [R1+0x420], R10 ;  /* 0x0004200a01007387 */ /* 0x0003e20000100800 */
[----:B0-----:R-:W-:Y:S02]  /*7f70*/  IADD3.X R9, PT, PT, R4, UR15, RZ, P1, !PT ;  /* 0x0000000f04097c10 */ /* 0x001fe40008ffe4ff */
[----:B-1----:R-:W-:-:S03]  /*7f80*/  IADD3 R10, P1, PT, R12, UR14, RZ ;  /* 0x0000000e0c0a7c10 */ /* 0x002fc6000ff3e0ff */
[----:B------:R0:W-:Y:S04]  /*7f90*/  STL [R1+0x3ec], R9 ;  /* 0x0003ec0901007387 */ /* 0x0001e80000100800 */
[----:B------:R-:W-:Y:S01]  /*7fa0*/  STL [R1+0x428], R10 ;  /* 0x0004280a01007387 */ /* 0x000fe20000100800 */
[----:B0-----:R-:W-:-:S05]  /*7fb0*/  IADD3.X R9, PT, PT, R3, UR15, RZ, P0, !PT ;  /* 0x0000000f03097c10 */ /* 0x001fca00087fe4ff */
[----:B------:R0:W-:Y:S02]  /*7fc0*/  STL [R1+0x3f4], R9 ;  /* 0x0003f40901007387 */ /* 0x0001e40000100800 */
[----:B0-----:R-:W-:Y:S02]  /*7fd0*/  IADD3.X R9, PT, PT, R2, UR15, RZ, P4, !PT ;  /* 0x0000000f02097c10 */ /* 0x001fe4000a7fe4ff */
[----:B------:R-:W-:Y:S02]  /*7fe0*/  SHF.R.S32.HI R6, RZ, 0x1f, R11 ;  /* 0x0000001fff067819 */ /* 0x000fe4000001140b */
[----:B------:R-:W-:Y:S01]  /*7ff0*/  SHF.R.S32.HI R5, RZ, 0x1f, R12 ;  /* 0x0000001fff057819 */ /* 0x000fe2000001140c */
[----:B------:R-:W-:Y:S02]  /*8000*/  IMAD R18, R18, UR5, RZ ;  /* 0x0000000512127c24 */ /* 0x000fe4000f8e02ff */
[----:B------:R-:W-:Y:S02]  /*8010*/  IMAD R19, R19, UR5, RZ ;  /* 0x0000000513137c24 */ /* 0x000fe4000f8e02ff */
[----:B------:R-:W-:-:S02]  /*8020*/  IMAD R20, R20, UR5, RZ ;  /* 0x0000000514147c24 */ /* 0x000fc4000f8e02ff */
[----:B------:R-:W-:Y:S02]  /*8030*/  IMAD R22, R22, UR5, RZ ;  /* 0x0000000516167c24 */ /* 0x000fe4000f8e02ff */
[----:B------:R-:W-:Y:S02]  /*8040*/  IMAD R23, R23, UR5, RZ ;  /* 0x0000000517177c24 */ /* 0x000fe4000f8e02ff */
[----:B------:R-:W-:Y:S02]  /*8050*/  IMAD R24, R24, UR5, RZ ;  /* 0x0000000518187c24 */ /* 0x000fe4000f8e02ff */
[----:B------:R-:W-:Y:S01]  /*8060*/  IMAD R25, R25, UR5, RZ ;  /* 0x0000000519197c24 */ /* 0x000fe2000f8e02ff */
[----:B----4-:R-:W-:-:S05]  /*8070*/  IADD3 R10, P0, PT, R14, UR14, RZ ;  /* 0x0000000e0e0a7c10 */ /* 0x010fca000ff1e0ff */
[----:B------:R-:W-:Y:S04]  /*8080*/  STL [R1+0x430], R10 ;  /* 0x0004300a01007387 */ /* 0x000fe80000100800 */
[----:B------:R0:W-:Y:S02]  /*8090*/  STL [R1+0x3fc], R9 ;  /* 0x0003fc0901007387 */ /* 0x0001e40000100800 */
[----:B0-----:R-:W-:Y:S02]  /*80a0*/  IADD3.X R9, PT, PT, R0, UR15, RZ, P6, !PT ;  /* 0x0000000f00097c10 */ /* 0x001fe4000b7fe4ff */
[----:B--2---:R-:W-:-:S05]  /*80b0*/  IADD3 R10, P4, PT, R15, UR14, RZ ;  /* 0x0000000e0f0a7c10 */ /* 0x004fca000ff9e0ff */
[----:B------:R3:W-:Y:S04]  /*80c0*/  STL [R1+0x438], R10 ;  /* 0x0004380a01007387 */ /* 0x0007e80000100800 */
[----:B------:R0:W-:Y:S01]  /*80d0*/  STL [R1+0x404], R9 ;  /* 0x0004040901007387 */ /* 0x0001e20000100800 */
[----:B---3--:R-:W-:Y:S02]  /*80e0*/  IADD3 R10, P6, PT, R28, UR14, RZ ;  /* 0x0000000e1c0a7c10 */ /* 0x008fe4000ffde0ff */
[----:B0-----:R-:W-:-:S03]  /*80f0*/  IADD3.X R9, PT, PT, R8, UR15, RZ, P5, !PT ;  /* 0x0000000f08097c10 */ /* 0x001fc6000affe4ff */
[----:B------:R5:W-:Y:S04]  /*8100*/  STL [R1+0x440], R10 ;  /* 0x0004400a01007387 */ /* 0x000be80000100800 */
[----:B------:R0:W-:Y:S01]  /*8110*/  STL [R1+0x40c], R9 ;  /* 0x00040c0901007387 */ /* 0x0001e20000100800 */
[----:B-----5:R-:W-:Y:S02]  /*8120*/  IADD3 R10, P5, PT, R29, UR14, RZ ;  /* 0x0000000e1d0a7c10 */ /* 0x020fe4000ffbe0ff */
[----:B0-----:R-:W-:-:S03]  /*8130*/  IADD3.X R9, PT, PT, R7, UR15, RZ, P3, !PT ;  /* 0x0000000f07097c10 */ /* 0x001fc60009ffe4ff */
[----:B------:R-:W-:Y:S04]  /*8140*/  STL [R1+0x448], R10 ;  /* 0x0004480a01007387 */ /* 0x000fe80000100800 */
[----:B------:R0:W-:Y:S01]  /*8150*/  STL [R1+0x414], R9 ;  /* 0x0004140901007387 */ /* 0x0001e20000100800 */
[----:B------:R-:W-:Y:S02]  /*8160*/  SHF.R.S32.HI R4, RZ, 0x1f, R14 ;  /* 0x0000001fff047819 */ /* 0x000fe4000001140e */
[----:B0-----:R-:W-:Y:S02]  /*8170*/  IADD3.X R9, PT, PT, R6, UR15, RZ, P2, !PT ;  /* 0x0000000f06097c10 */ /* 0x001fe400097fe4ff */
[----:B------:R-:W-:Y:S02]  /*8180*/  SHF.R.S32.HI R3, RZ, 0x1f, R15 ;  /* 0x0000001fff037819 */ /* 0x000fe4000001140f */
[----:B------:R-:W-:-:S02]  /*8190*/  SHF.R.S32.HI R2, RZ, 0x1f, R28 ;  /* 0x0000001fff027819 */ /* 0x000fc4000001141c */
[----:B------:R-:W-:Y:S02]  /*81a0*/  SHF.R.S32.HI R0, RZ, 0x1f, R29 ;  /* 0x0000001fff007819 */ /* 0x000fe4000001141d */
[----:B------:R-:W-:-:S05]  /*81b0*/  IADD3 R10, P3, PT, R13, UR14, RZ ;  /* 0x0000000e0d0a7c10 */ /* 0x000fca000ff7e0ff */
[----:B------:R0:W-:Y:S04]  /*81c0*/  STL [R1+0x450], R10 ;  /* 0x0004500a01007387 */ /* 0x0001e80000100800 */
[----:B------:R1:W-:Y:S01]  /*81d0*/  STL [R1+0x41c], R9 ;  /* 0x00041c0901007387 */ /* 0x0003e20000100800 */
[----:B0-----:R-:W-:Y:S02]  /*81e0*/  IADD3 R10, P2, PT, R16, UR14, RZ ;  /* 0x0000000e100a7c10 */ /* 0x001fe4000ff5e0ff */
[----:B-1----:R-:W-:-:S03]  /*81f0*/  IADD3.X R9, PT, PT, R5, UR15, RZ, P1, !PT ;  /* 0x0000000f05097c10 */ /* 0x002fc60008ffe4ff */
        /* <DEDUP_REMOVED lines=10> */
[----:B------:R-:W-:Y:S02]  /*82a0*/  SHF.R.S32.HI R8, RZ, 0x1f, R13 ;  /* 0x0000001fff087819 */ /* 0x000fe4000001140d */
[----:B0-----:R-:W-:Y:S02]  /*82b0*/  IADD3 R10, P4, PT, R19, UR14, RZ ;  /* 0x0000000e130a7c10 */ /* 0x001fe4000ff9e0ff */
[----:B-1----:R-:W-:-:S03]  /*82c0*/  IADD3.X R9, PT, PT, R2, UR15, RZ, P6, !PT ;  /* 0x0000000f02097c10 */ /* 0x002fc6000b7fe4ff */
[----:B------:R0:W-:Y:S01]  /*82d0*/  STL [R1+0x470], R10 ;  /* 0x0004700a01007387 */ /* 0x0001e20000100800 */
[----:B------:R-:W-:-:S03]  /*82e0*/  IADD3.X R2, PT, PT, R0, UR15, RZ, P5, !PT ;  /* 0x0000000f00027c10 */ /* 0x000fc6000affe4ff */
[----:B------:R1:W-:Y:S01]  /*82f0*/  STL [R1+0x43c], R9 ;  /* 0x00043c0901007387 */ /* 0x0003e20000100800 */
[----:B------:R-:W-:Y:S02]  /*8300*/  IADD3.X R0, PT, PT, R8, UR15, RZ, P3, !PT ;  /* 0x0000000f08007c10 */ /* 0x000fe40009ffe4ff */
[----:B0-----:R-:W-:Y:S02]  /*8310*/  IADD3 R10, P6, PT, R20, UR14, RZ ;  /* 0x0000000e140a7c10 */ /* 0x001fe4000ffde0ff */
[----:B------:R-:W-:Y:S02]  /*8320*/  SHF.R.S32.HI R7, RZ, 0x1f, R16 ;  /* 0x0000001fff077819 */ /* 0x000fe40000011410 */
[----:B-1----:R-:W-:Y:S01]  /*8330*/  IADD3 R9, P5, PT, R22, UR14, RZ ;  /* 0x0000000e16097c10 */ /* 0x002fe2000ffbe0ff */
[----:B------:R-:W-:Y:S01]  /*8340*/  STL [R1+0x478], R10 ;  /* 0x0004780a01007387 */ /* 0x000fe20000100800 */
[----:B------:R-:W-:-:S03]  /*8350*/  IADD3.X R7, PT, PT, R7, UR15, RZ, P2, !PT ;  /* 0x0000000f07077c10 */ /* 0x000fc600097fe4ff */
[----:B------:R0:W-:Y:S01]  /*8360*/  STL [R1+0x444], R2 ;  /* 0x0004440201007387 */ /* 0x0001e20000100800 */
[----:B------:R-:W-:-:S03]  /*8370*/  SHF.R.S32.HI R6, RZ, 0x1f, R17 ;  /* 0x0000001fff067819 */ /* 0x000fc60000011411 */
[----:B------:R-:W-:Y:S01]  /*8380*/  STL [R1+0x480], R9 ;  /* 0x0004800901007387 */ /* 0x000fe20000100800 */
[----:B------:R-:W-:-:S03]  /*8390*/  SHF.R.S32.HI R5, RZ, 0x1f, R18 ;  /* 0x0000001fff057819 */ /* 0x000fc60000011412 */
[----:B------:R1:W-:Y:S01]  /*83a0*/  STL [R1+0x44c], R0 ;  /* 0x00044c0001007387 */ /* 0x0003e20000100800 */
[----:B0-----:R-:W-:Y:S01]  /*83b0*/  IADD3 R2, P3, PT, R23, UR14, RZ ;  /* 0x0000000e17027c10 */ /* 0x001fe2000ff7e0ff */
[----:B------:R-:W-:-:S04]  /*83c0*/  IMAD R26, R26, UR5, RZ ;  /* 0x000000051a1a7c24 */ /* 0x000fc8000f8e02ff */
[----:B------:R0:W-:Y:S01]  /*83d0*/  STL [R1+0x488], R2 ;  /* 0x0004880201007387 */ /* 0x0001e20000100800 */
[----:B-1----:R-:W-:-:S03]  /*83e0*/  IADD3 R0, P2, PT, R24, UR14, RZ ;  /* 0x0000000e18007c10 */ /* 0x002fc6000ff5e0ff */
[----:B------:R-:W-:Y:S01]  /*83f0*/  STL [R1+0x454], R7 ;  /* 0x0004540701007387 */ /* 0x000fe20000100800 */
[----:B------:R-:W-:Y:S01]  /*8400*/  IMAD R21, R21, UR5, RZ ;  /* 0x0000000515157c24 */ /* 0x000fe2000f8e02ff */
[----:B------:R-:W-:Y:S02]  /*8410*/  SHF.R.S32.HI R4, RZ, 0x1f, R19 ;  /* 0x0000001fff047819 */ /* 0x000fe40000011413 */
[----:B------:R1:W-:Y:S01]  /*8420*/  STL [R1+0x490], R0 ;  /* 0x0004900001007387 */ /* 0x0003e20000100800 */
[----:B0-----:R-:W-:Y:S02]  /*8430*/  IADD3.X R2, PT, PT, R6, UR15, RZ, P1, !PT ;  /* 0x0000000f06027c10 */ /* 0x001fe40008ffe4ff */
[----:B------:R-:W-:Y:S01]  /*8440*/  IADD3 R6, P1, PT, R25, UR14, RZ ;  /* 0x0000000e19067c10 */ /* 0x000fe2000ff3e0ff */
[----:B------:R-:W0:Y:S01]  /*8450*/  S2R R29, SR_TID.X ;  /* 0x00000000001d7919 */ /* 0x000e220000002100 */
[----:B-1----:R-:W-:Y:S01]  /*8460*/  IADD3.X R0, PT, PT, R5, UR15, RZ, P0, !PT ;  /* 0x0000000f05007c10 */ /* 0x002fe200087fe4ff */
[----:B------:R1:W-:Y:S01]  /*8470*/  STL [R1+0x45c], R2 ;  /* 0x00045c0201007387 */ /* 0x0003e20000100800 */
[----:B------:R-:W-:Y:S01]  /*8480*/  IADD3.X R4, PT, PT, R4, UR15, RZ, P4, !PT ;  /* 0x0000000f04047c10 */ /* 0x000fe2000a7fe4ff */
[----:B------:R-:W-:-:S02]  /*8490*/  IMAD R27, R27, UR7, RZ ;  /* 0x000000071b1b7c24 */ /* 0x000fc4000f8e02ff */
[----:B------:R-:W-:Y:S01]  /*84a0*/  STL [R1+0x498], R6 ;  /* 0x0004980601007387 */ /* 0x000fe20000100800 */
[----:B------:R-:W-:-:S03]  /*84b0*/  SHF.R.S32.HI R3, RZ, 0x1f, R20 ;  /* 0x0000001fff037819 */ /* 0x000fc60000011414 */
[----:B------:R2:W-:Y:S01]  /*84c0*/  STL [R1+0x464], R0 ;  /* 0x0004640001007387 */ /* 0x0005e20000100800 */
[----:B-1----:R-:W-:-:S05]  /*84d0*/  IADD3 R2, P0, PT, R26, UR14, RZ ;  /* 0x0000000e1a027c10 */ /* 0x002fca000ff1e0ff */
[----:B------:R1:W-:Y:S01]  /*84e0*/  STL [R1+0x4a0], R2 ;  /* 0x0004a00201007387 */ /* 0x0003e20000100800 */
[----:B--2---:R-:W-:-:S03]  /*84f0*/  IADD3 R0, P4, PT, R21, UR14, RZ ;  /* 0x0000000e15007c10 */ /* 0x004fc6000ff9e0ff */
[----:B------:R-:W-:Y:S04]  /*8500*/  STL [R1+0x46c], R4 ;  /* 0x00046c0401007387 */ /* 0x000fe80000100800 */
[----:B------:R2:W-:Y:S01]  /*8510*/  STL [R1+0x4a8], R0 ;  /* 0x0004a80001007387 */ /* 0x0005e20000100800 */
[----:B-1----:R-:W-:Y:S02]  /*8520*/  IADD3.X R2, PT, PT, R3, UR15, RZ, P6, !PT ;  /* 0x0000000f03027c10 */ /* 0x002fe4000b7fe4ff */
[----:B------:R-:W-:-:S03]  /*8530*/  IADD3 R3, P6, PT, R27, UR12, RZ ;  /* 0x0000000c1b037c10 */ /* 0x000fc6000ffde0ff */
[----:B------:R1:W-:Y:S01]  /*8540*/  STL [R1+0x474], R2 ;  /* 0x0004740201007387 */ /* 0x0003e20000100800 */
[----:B--2---:R-:W-:-:S03]  /*8550*/  SHF.R.S32.HI R0, RZ, 0x1f, R22 ;  /* 0x0000001fff007819 */ /* 0x004fc60000011416 */
[----:B------:R2:W-:Y:S01]  /*8560*/  STL [R1+0x1a4], R3 ;  /* 0x0001a40301007387 */ /* 0x0005e20000100800 */
[----:B------:R-:W-:Y:S02]  /*8570*/  SHF.R.S32.HI R4, RZ, 0x1f, R25 ;  /* 0x0000001fff047819 */ /* 0x000fe40000011419 */
[----:B------:R-:W-:Y:S02]  /*8580*/  IADD3.X R0, PT, PT, R0, UR15, RZ, P5, !PT ;  /* 0x0000000f00007c10 */ /* 0x000fe4000affe4ff */
[----:B-1----:R-:W-:Y:S02]  /*8590*/  SHF.R.S32.HI R2, RZ, 0x1f, R23 ;  /* 0x0000001fff027819 */ /* 0x002fe40000011417 */
[----:B--2---:R-:W-:Y:S01]  /*85a0*/  SHF.R.S32.HI R3, RZ, 0x1f, R24 ;  /* 0x0000001fff037819 */ /* 0x004fe20000011418 */
[----:B------:R1:W-:Y:S01]  /*85b0*/  STL [R1+0x47c], R0 ;  /* 0x00047c0001007387 */ /* 0x0003e20000100800 */
[----:B------:R-:W-:Y:S02]  /*85c0*/  IADD3.X R2, PT, PT, R2, UR15, RZ, P3, !PT ;  /* 0x0000000f02027c10 */ /* 0x000fe40009ffe4ff */
[----:B------:R-:W-:-:S02]  /*85d0*/  IADD3.X R3, PT, PT, R3, UR15, RZ, P2, !PT ;  /* 0x0000000f03037c10 */ /* 0x000fc400097fe4ff */
[----:B------:R-:W-:Y:S01]  /*85e0*/  SHF.R.S32.HI R5, RZ, 0x1f, R26 ;  /* 0x0000001fff057819 */ /* 0x000fe2000001141a */
[----:B------:R2:W-:Y:S01]  /*85f0*/  STL [R1+0x484], R2 ;  /* 0x0004840201007387 */ /* 0x0005e20000100800 */
[----:B------:R-:W-:Y:S02]  /*8600*/  SHF.R.S32.HI R6, RZ, 0x1f, R21 ;  /* 0x0000001fff067819 */ /* 0x000fe40000011415 */
[----:B-1----:R-:W-:Y:S01]  /*8610*/  IADD3.X R0, PT, PT, R4, UR15, RZ, P1, !PT ;  /* 0x0000000f04007c10 */ /* 0x002fe20008ffe4ff */
[----:B------:R-:W-:Y:S04]  /*8620*/  STL [R1+0x48c], R3 ;  /* 0x00048c0301007387 */ /* 0x000fe80000100800 */
[----:B------:R1:W-:Y:S01]  /*8630*/  STL [R1+0x494], R0 ;  /* 0x0004940001007387 */ /* 0x0003e20000100800 */
[----:B--2---:R-:W-:-:S05]  /*8640*/  IADD3.X R2, PT, PT, R5, UR15, RZ, P0, !PT ;  /* 0x0000000f05027c10 */ /* 0x004fca00087fe4ff */
[----:B------:R2:W-:Y:S01]  /*8650*/  STL [R1+0x49c], R2 ;  /* 0x00049c0201007387 */ /* 0x0005e20000100800 */
[----:B-1----:R-:W-:-:S05]  /*8660*/  IADD3.X R0, PT, PT, R6, UR15, RZ, P4, !PT ;  /* 0x0000000f06007c10 */ /* 0x002fca000a7fe4ff */
[----:B------:R0:W-:Y:S01]  /*8670*/  STL [R1+0x4a4], R0 ;  /* 0x0004a40001007387 */ /* 0x0001e20000100800 */
[----:B--2---:R-:W-:-:S05]  /*8680*/  LEA.HI.X.SX32 R2, R27, UR13, 0x1, P6 ;  /* 0x0000000d1b027c11 */ /* 0x004fca000b0f0eff */
[----:B------:R1:W-:Y:S01]  /*8690*/  STL [R1+0x1a0], R2 ;  /* 0x0001a00201007387 */ /* 0x0003e20000100800 */
[----:B0-----:R-:W-:Y:S01]  /*86a0*/  SHF.R.U32.HI R0, RZ, 0x2, R29 ;  /* 0x00000002ff007819 */ /* 0x001fe2000001161d */
[----:B------:R-:W0:Y:S04]  /*86b0*/  S2R R28, SR_TID.X ;  /* 0x00000000001c7919 */ /* 0x000e280000002100 */
[----:B------:R2:W-:Y:S01]  /*86c0*/  STL [R1+0x5ec], R0 ;  /* 0x0005ec0001007387 */ /* 0x0005e20000100800 */
[----:B-1----:R-:W1:Y:S03]  /*86d0*/  LDC R2, c[0x0][0x3a8] ;  /* 0x0000ea00ff027b82 */ /* 0x002e660000000800 */
[----:B------:R-:W-:Y:S04]  /*86e0*/  STL [R1+0x80], RZ ;  /* 0x000080ff01007387 */ /* 0x000fe80000100800 */
        /* <DEDUP_REMOVED lines=29> */
[----:B------:R-:W-:Y:S01]  /*88c0*/  STL [R1+0xb8], RZ ;  /* 0x0000b8ff01007387 */ /* 0x000fe20000100800 */
[----:B------:R-:W-:-:S03]  /*88d0*/  IMAD.SHL.U32 R3, R29, 0x10, RZ ;  /* 0x000000101d037824 */ /* 0x000fc600078e00ff */
[----:B------:R-:W-:Y:S01]  /*88e0*/  STL [R1+0xbc], RZ ;  /* 0x0000bcff01007387 */ /* 0x000fe20000100800 */
[----:B0-----:R-:W-:-:S03]  /*88f0*/  LOP3.LUT R15, R28, 0x3f, RZ, 0xc0, !PT ;  /* 0x0000003f1c0f7812 */ /* 0x001fc600078ec0ff */
[----:B------:R-:W-:Y:S01]  /*8900*/  STL [R1+0xf0], RZ ;  /* 0x0000f0ff01007387 */ /* 0x000fe20000100800 */
[----:B------:R-:W-:-:S03]  /*8910*/  LEA.HI R28, R28, 0x38, RZ, 0x1a ;  /* 0x000000381c1c7811 */ /* 0x000fc600078fd0ff */
[----:B------:R-:W-:Y:S04]  /*8920*/  STL [R1+0xf4], RZ ;  /* 0x0000f4ff01007387 */ /* 0x000fe80000100800 */
[----:B------:R-:W-:Y:S04]  /*8930*/  STL [R1+0xf8], RZ ;  /* 0x0000f8ff01007387 */ /* 0x000fe80000100800 */
[----:B------:R-:W-:Y:S01]  /*8940*/  STL [R1+0xfc], RZ ;  /* 0x0000fcff01007387 */ /* 0x000fe20000100800 */
[----:B------:R-:W-:-:S03]  /*8950*/  LOP3.LUT R4, R3, 0x1e00, RZ, 0xc0, !PT ;  /* 0x00001e0003047812 */ /* 0x000fc600078ec0ff */
[----:B------:R-:W-:Y:S01]  /*8960*/  STL [R1+0xc0], RZ ;  /* 0x0000c0ff01007387 */ /* 0x000fe20000100800 */
[----:B------:R-:W-:-:S03]  /*8970*/  SHF.R.U32.HI R14, RZ, 0x6, R29 ;  /* 0x00000006ff0e7819 */ /* 0x000fc6000001161d */
[----:B------:R-:W-:Y:S01]  /*8980*/  STL [R1+0xc4], RZ ;  /* 0x0000c4ff01007387 */ /* 0x000fe20000100800 */
[----:B--2---:R-:W-:-:S03]  /*8990*/  IMAD R0, R15, UR6, RZ ;  /* 0x000000060f007c24 */ /* 0x004fc6000f8e02ff */
[----:B------:R-:W-:Y:S01]  /*89a0*/  STL [R1+0xc8], RZ ;  /* 0x0000c8ff01007387 */ /* 0x000fe20000100800 */
[----:B-1----:R-:W-:Y:S01]  /*89b0*/  IMAD R3, R28, R2, RZ ;  /* 0x000000021c037224 */ /* 0x002fe200078e02ff */
[C---:B------:R-:W-:Y:S02]  /*89c0*/  LEA.HI R15, R29.reuse, 0x28, RZ, 0x1a ;  /* 0x000000281d0f7811 */ /* 0x040fe400078fd0ff */
[----:B------:R-:W-:Y:S01]  /*89d0*/  STL [R1+0xcc], RZ ;  /* 0x0000ccff01007387 */ /* 0x000fe20000100800 */
[----:B------:R-:W-:-:S03]  /*89e0*/  LEA.HI R28, R29, 0x18, RZ, 0x1a ;  /* 0x000000181d1c7811 */ /* 0x000fc600078fd0ff */
[----:B------:R-:W-:Y:S01]  /*89f0*/  STL [R1+0xe0], RZ ;  /* 0x0000e0ff01007387 */ /* 0x000fe20000100800 */
[----:B------:R-:W-:-:S03]  /*8a00*/  LEA.HI R29, R29, 0x8, RZ, 0x1a ;  /* 0x000000081d1d7811 */ /* 0x000fc600078fd0ff */
[----:B------:R-:W-:Y:S01]  /*8a10*/  STL [R1+0xe4], RZ ;  /* 0x0000e4ff01007387 */ /* 0x000fe20000100800 */
[----:B------:R-:W-:-:S03]  /*8a20*/  SGXT.U32 R14, R14, 0x3 ;  /* 0x000000030e0e781a */ /* 0x000fc60000000000 */
[----:B------:R-:W-:Y:S01]  /*8a30*/  STL [R1+0xe8], RZ ;  /* 0x0000e8ff01007387 */ /* 0x000fe20000100800 */
[----:B------:R-:W-:-:S03]  /*8a40*/  IMAD R5, R15, R2, RZ ;  /* 0x000000020f057224 */ /* 0x000fc600078e02ff */
[----:B------:R-:W-:Y:S01]  /*8a50*/  STL [R1+0xec], RZ ;  /* 0x0000ecff01007387 */ /* 0x000fe20000100800 */
[----:B------:R-:W-:-:S03]  /*8a60*/  IMAD R3, R29, R2, RZ ;  /* 0x000000021d037224 */ /* 0x000fc600078e02ff */
[----:B------:R-:W-:Y:S01]  /*8a70*/  STL [R1+0x60], RZ ;  /* 0x000060ff01007387 */ /* 0x000fe20000100800 */
[----:B------:R-:W-:-:S03]  /*8a80*/  LOP3.LUT R15, R14, 0x30, RZ, 0xfc, !PT ;  /* 0x000000300e0f7812 */ /* 0x000fc600078efcff */
[----:B------:R0:W-:Y:S01]  /*8a90*/  STL [R1+0x5c8], R4 ;  /* 0x0005c80401007387 */ /* 0x0001e20000100800 */
[C---:B------:R-:W-:Y:S01]  /*8aa0*/  LOP3.LUT R29, R14.reuse, 0x10, RZ, 0xfc, !PT ;  /* 0x000000100e1d7812 */ /* 0x040fe200078efcff */
[-C--:B------:R-:W-:Y:S02]  /*8ab0*/  IMAD R5, R14, R2.reuse, RZ ;  /* 0x000000020e057224 */ /* 0x080fe400078e02ff */
[-C--:B0-----:R-:W-:Y:S01]  /*8ac0*/  IMAD R4, R28, R2.reuse, RZ ;  /* 0x000000021c047224 */ /* 0x081fe200078e02ff */
[----:B------:R-:W-:Y:S01]  /*8ad0*/  LOP3.LUT R28, R14, 0x20, RZ, 0xfc, !PT ;  /* 0x000000200e1c7812 */ /* 0x000fe200078efcff */
[----:B------:R-:W-:-:S04]  /*8ae0*/  IMAD R4, R15, R2, RZ ;  /* 0x000000020f047224 */ /* 0x000fc800078e02ff */
[-C--:B------:R-:W-:Y:S02]  /*8af0*/  IMAD R3, R28, R2.reuse, RZ ;  /* 0x000000021c037224 */ /* 0x080fe400078e02ff */
[----:B------:R-:W-:Y:S01]  /*8b00*/  IMAD R2, R29, R2, RZ ;  /* 0x000000021d027224 */ /* 0x000fe200078e02ff */
[----:B------:R0:W-:Y:S04]  /*8b10*/  STL [R1+0x594], R4 ;  /* 0x0005940401007387 */ /* 0x0001e80000100800 */
[----:B------:R0:W-:Y:S04]  /*8b20*/  STL [R1+0x58c], R2 ;  /* 0x00058c0201007387 */ /* 0x0001e80000100800 */
        /* <DEDUP_REMOVED lines=10> */
[----:B------:R0:W-:Y:S01]  /*8bd0*/  STL [R1+0x3c], RZ ;  /* 0x00003cff01007387 */ /* 0x0001e20000100800 */
[----:B------:R-:W-:Y:S01]  /*8be0*/  USHF.R.S32.HI UR5, URZ, 0x1f, UR4 ;  /* 0x0000001fff057899 */ /* 0x000fe20008011404 */
[----:B------:R-:W-:-:S02]  /*8bf0*/  CS2R R20, SRZ ;  /* 0x0000000000147805 */ /* 0x000fc4000001ff00 */
[----:B------:R-:W-:Y:S02]  /*8c00*/  CS2R R22, SRZ ;  /* 0x0000000000167805 */ /* 0x000fe4000001ff00 */
[----:B------:R-:W-:Y:S01]  /*8c10*/  CS2R R12, SRZ ;  /* 0x00000000000c7805 */ /* 0x000fe2000001ff00 */
[----:B------:R-:W-:Y:S01]  /*8c20*/  ULEA.HI UR5, UR5, UR4, URZ, 0x6 ;  /* 0x0000000405057291 */ /* 0x000fe2000f8f30ff */
[----:B------:R-:W-:Y:S01]  /*8c30*/  CS2R R14, SRZ ;  /* 0x00000000000e7805 */ /* 0x000fe2000001ff00 */
[----:B------:R-:W-:Y:S02]  /*8c40*/  USHF.L.U32 UR4, UR6, 0x6, URZ ;  /* 0x0000000606047899 */ /* 0x000fe400080006ff */
[----:B0-----:R-:W-:-:S12]  /*8c50*/  USHF.R.S32.HI UR5, URZ, 0x6, UR5 ;  /* 0x00000006ff057899 */ /* 0x001fd80008011405 */
.L_x_2:
[----:B0----5:R0:W-:Y:S01]  /*8c60*/  STL [R1+0xac8], R0 ;  /* 0x000ac80001007387 */ /* 0x0211e20000100800 */
[----:B------:R-:W1:Y:S01]  /*8c70*/  LDC R17, c[0x0][0x3a8] ;  /* 0x0000ea00ff117b82 */ /* 0x000e620000000800 */
[----:B------:R-:W2:Y:S07]  /*8c80*/  S2R R4, SR_TID.X ;  /* 0x0000000000047919 */ /* 0x000eae0000002100 */
[----:B------:R-:W3:Y:S01]  /*8c90*/  LDC R9, c[0x0][0x3a8] ;  /* 0x0000ea00ff097b82 */ /* 0x000ee20000000800 */
[----:B0-----:R-:W4:Y:S04]  /*8ca0*/  LDL R0, [R1+0x1a4] ;  /* 0x0001a40001007983 */ /* 0x001f280000100800 */
[----:B------:R-:W-:Y:S03]  /*8cb0*/  STL [R1+0xa40], R29 ;  /* 0x000a401d01007387 */ /* 0x000fe60000100800 */
[----:B------:R-:W0:Y:S01]  /*8cc0*/  LDC R8, c[0x0][0x3a8] ;  /* 0x0000ea00ff087b82 */ /* 0x000e220000000800 */
[----:B------:R-:W-:Y:S04]  /*8cd0*/  STL [R1+0xa4c], R29 ;  /* 0x000a4c1d01007387 */ /* 0x000fe80000100800 */
[----:B------:R-:W-:Y:S04]  /*8ce0*/  STL [R1+0xa58], R29 ;  /* 0x000a581d01007387 */ /* 0x000fe80000100800 */
[----:B------:R-:W-:Y:S04]  /*8cf0*/  STL [R1+0xa64], R29 ;  /* 0x000a641d01007387 */ /* 0x000fe80000100800 */
[----:B------:R-:W-:Y:S04]  /*8d00*/  STL [R1+0xa70], R29 ;  /* 0x000a701d01007387 */ /* 0x000fe80000100800 */
[----:B------:R-:W-:Y:S04]  /*8d10*/  STL [R1+0xa78], R29 ;  /* 0x000a781d01007387 */ /* 0x000fe80000100800 */
[----:B------:R-:W-:Y:S01]  /*8d20*/  STL [R1+0xa84], R29 ;  /* 0x000a841d01007387 */ /* 0x000fe20000100800 */
[----:B------:R-:W0:Y:S03]  /*8d30*/  S2R R11, SR_TID.X ;  /* 0x00000000000b7919 */ /* 0x000e260000002100 */
[----:B------:R-:W-:Y:S04]  /*8d40*/  STL [R1+0xa8c], R29 ;  /* 0x000a8c1d01007387 */ /* 0x000fe80000100800 */
        /* <DEDUP_REMOVED lines=26> */
[----:B------:R-:W-:Y:S01]  /*8ef0*/  STL [R1+0xab4], R27 ;  /* 0x000ab41b01007387 */ /* 0x000fe20000100800 */
[----:B0-----:R-:W-:-:S03]  /*8f00*/  SHF.R.U32.HI R11, RZ, 0x6, R11 ;  /* 0x00000006ff0b7819 */ /* 0x001fc6000001160b */
[----:B------:R-:W-:Y:S04]  /*8f10*/  STL [R1+0xac0], R27 ;  /* 0x000ac01b01007387 */ /* 0x000fe80000100800 */
[----:B------:R-:W-:Y:S04]  /*8f20*/  STL [R1+0xa34], R26 ;  /* 0x000a341a01007387 */ /* 0x000fe80000100800 */
[----:B------:R-:W-:Y:S04]  /*8f30*/  STL [R1+0xa30], R25 ;  /* 0x000a301901007387 */ /* 0x000fe80000100800 */
[----:B------:R-:W-:Y:S01]  /*8f40*/  STL [R1+0xa2c], R24 ;  /* 0x000a2c1801007387 */ /* 0x000fe20000100800 */
[----:B------:R-:W-:-:S03]  /*8f50*/  SGXT.U32 R11, R11, 0x3 ;  /* 0x000000030b0b781a */ /* 0x000fc60000000000 */
[----:B------:R-:W-:Y:S04]  /*8f60*/  STL.64 [R1+0x968], R22 ;  /* 0x0009681601007387 */ /* 0x000fe80000100a00 */
[----:B------:R-:W-:Y:S04]  /*8f70*/  STL.64 [R1+0x960], R20 ;  /* 0x0009601401007387 */ /* 0x000fe80000100a00 */
[----:B------:R-:W-:Y:S04]  /*8f80*/  STL [R1+0x954], R12 ;  /* 0x0009540c01007387 */ /* 0x000fe80000100800 */
[----:B------:R0:W-:Y:S01]  /*8f90*/  STL [R1+0x950], R13 ;  /* 0x0009500d01007387 */ /* 0x0001e20000100800 */
[----:B------:R-:W-:-:S03]  /*8fa0*/  LOP3.LUT R16, R11, 0x20, RZ, 0xfc, !PT ;  /* 0x000000200b107812 */ /* 0x000fc600078efcff */
[----:B0-----:R-:W4:Y:S02]  /*8fb0*/  LDL R13, [R1+0x1a0] ;  /* 0x0001a000010d7983 */ /* 0x001f240000100800 */
[----:B-1----:R-:W-:Y:S01]  /*8fc0*/  IMAD R16, R16, R17, RZ ;  /* 0x0000001110107224 */ /* 0x002fe200078e02ff */
[----:B--2---:R-:W-:Y:S01]  /*8fd0*/  LEA.HI R5, R4, 0x8, RZ, 0x1a ;  /* 0x0000000804057811 */ /* 0x004fe200078fd0ff */
[----:B------:R-:W-:Y:S01]  /*8fe0*/  STL [R1+0x94c], R14 ;  /* 0x00094c0e01007387 */ /* 0x000fe20000100800 */
[----:B------:R-:W-:-:S03]  /*8ff0*/  SHF.R.U32.HI R4, RZ, 0x6, R4 ;  /* 0x00000006ff047819 */ /* 0x000fc60000011604 */
[----:B---3--:R-:W-:Y:S01]  /*9000*/  IMAD R9, R5, R9, RZ ;  /* 0x0000000905097224 */ /* 0x008fe200078e02ff */
[----:B------:R-:W-:Y:S01]  /*9010*/  STL [R1+0x948], R15 ;  /* 0x0009480f01007387 */ /* 0x000fe20000100800 */
[----:B------:R-:W-:-:S03]  /*9020*/  SGXT.U32 R4, R4, 0x3 ;  /* 0x000000030404781a */ /* 0x000fc60000000000 */
[----:B------:R-:W2:Y:S02]  /*9030*/  LDL R17, [R1+0x58c] ;  /* 0x00058c0001117983 */ /* 0x000ea40000100800 */
[----:B------:R-:W-:Y:S02]  /*9040*/  IMAD R8, R4, R8, RZ ;  /* 0x0000000804087224 */ /* 0x000fe400078e02ff */
[----:B------:R-:W3:Y:S01]  /*9050*/  LDL R12, [R1+0x594] ;  /* 0x00059400010c7983 */ /* 0x000ee20000100800 */
[----:B------:R-:W0:Y:S02]  /*9060*/  S2R R23, SR_TID.X ;  /* 0x0000000000177919 */ /* 0x000e240000002100 */
[----:B0-----:R-:W-:Y:S02]  /*9070*/  SHF.R.U32.HI R10, RZ, 0x6, R23 ;  /* 0x00000006ff0a7819 */ /* 0x001fe40000011617 */
[----:B------:R-:W-:Y:S02]  /*9080*/  LEA.HI R2, R23, 0x8, RZ, 0x1a ;  /* 0x0000000817027811 */ /* 0x000fe400078fd0ff */
[----:B------:R-:W-:-:S02]  /*9090*/  SGXT.U32 R10, R10, 0x3 ;  /* 0x000000030a0a781a */ /* 0x000fc40000000000 */
[----:B------:R-:W-:Y:S02]  /*90a0*/  ISETP.GE.AND P5, PT, R2, UR8, PT ;  /* 0x0000000802007c0c */ /* 0x000fe4000bfa6270 */
[C---:B------:R-:W-:Y:S02]  /*90b0*/  LEA.HI R2, R23.reuse, 0x28, RZ, 0x1a ;  /* 0x0000002817027811 */ /* 0x040fe400078fd0ff */
[----:B------:R-:W-:Y:S02]  /*90c0*/  ISETP.GE.AND P4, PT, R10, UR8, PT ;  /* 0x000000080a007c0c */ /* 0x000fe4000bf86270 */
[----:B------:R-:W-:Y:S02]  /*90d0*/  LEA.HI R3, R23, 0x18, RZ, 0x1a ;  /* 0x0000001817037811 */ /* 0x000fe400078fd0ff */
[----:B------:R-:W-:Y:S02]  /*90e0*/  ISETP.GE.AND P1, PT, R2, UR8, PT ;  /* 0x0000000802007c0c */ /* 0x000fe4000bf26270 */
[----:B------:R-:W-:-:S02]  /*90f0*/  PRMT R2, RZ, 0x7610, R2 ;  /* 0x00007610ff027816 */ /* 0x000fc40000000002 */
[----:B------:R-:W-:Y:S02]  /*9100*/  ISETP.GE.AND P0, PT, R3, UR8, PT ;  /* 0x0000000803007c0c */ /* 0x000fe4000bf06270 */
[----:B------:R-:W-:Y:S02]  /*9110*/  PRMT R3, RZ, 0x7610, R3 ;  /* 0x00007610ff037816 */ /* 0x000fe40000000003 */
[CC--:B----4-:R-:W-:Y:S02]  /*9120*/  IADD3 R4, P2, PT, R9.reuse, R0.reuse, RZ ;  /* 0x0000000009047210 */ /* 0x0d0fe40007f5e0ff */
[----:B------:R-:W-:Y:S02]  /*9130*/  IADD3 R6, P3, PT, R8, R0, RZ ;  /* 0x0000000008067210 */ /* 0x000fe40007f7e0ff */
[----:B------:R-:W-:Y:S02]  /*9140*/  LEA.HI.X.SX32 R5, R9, R13, 0x1, P2 ;  /* 0x0000000d09057211 */ /* 0x000fe400010f0eff */
[----:B------:R-:W-:-:S02]  /*9150*/  LOP3.LUT R9, R10, 0x10, RZ, 0xfc, !PT ;  /* 0x000000100a097812 */ /* 0x000fc400078efcff */
[----:B------:R-:W-:Y:S01]  /*9160*/  LEA.HI.X.SX32 R7, R8, R13, 0x1, P3 ;  /* 0x0000000d08077211 */ /* 0x000fe200018f0eff */
[----:B------:R0:W4:Y:S01]  /*9170*/  @!P5 LDG.E.U8 R2, desc[UR10][R4.64] ;  /* 0x0000000a0402d981 */ /* 0x000122000c1e1100 */
[----:B------:R-:W-:Y:S02]  /*9180*/  LOP3.LUT R8, R10, 0x20, RZ, 0xfc, !PT ;  /* 0x000000200a087812 */ /* 0x000fe400078efcff */
[----:B------:R-:W-:Y:S01]  /*9190*/  ISETP.GE.AND P2, PT, R9, UR8, PT ;  /* 0x0000000809007c0c */ /* 0x000fe2000bf46270 */
[----:B------:R-:W4:Y:S01]  /*91a0*/  @!P4 LDG.E.U8 R3, desc[UR10][R6.64] ;  /* 0x0000000a0603c981 */ /* 0x000f22000c1e1100 */
[----:B------:R-:W-:Y:S02]  /*91b0*/  ISETP.GE.AND P3, PT, R8, UR8, PT ;  /* 0x0000000808007c0c */ /* 0x000fe4000bf66270 */
[----:B--2---:R-:W-:Y:S02]  /*91c0*/  IADD3 R8, P4, PT, R17, R0, RZ ;  /* 0x0000000011087210 */ /* 0x004fe40007f9e0ff */
[----:B0-----:R-:W-:-:S02]  /*91d0*/  LOP3.LUT R4, R10, 0x30, RZ, 0xfc, !PT ;  /* 0x000000300a047812 */ /* 0x001fc400078efcff */
[----:B------:R-:W-:Y:S02]  /*91e0*/  LEA.HI R5, R23, 0x38, RZ, 0x1a ;  /* 0x0000003817057811 */ /* 0x000fe400078fd0ff */
[----:B------:R-:W-:Y:S02]  /*91f0*/  ISETP.GE.AND P5, PT, R4, UR8, PT ;  /* 0x0000000804007c0c */ /* 0x000fe4000bfa6270 */
[----:B------:R-:W-:Y:S02]  /*9200*/  PRMT R4, RZ, 0x7610, R4 ;  /* 0x00007610ff047816 */ /* 0x000fe40000000004 */
[----:B------:R-:W-:Y:S02]  /*9210*/  LEA.HI.X.SX32 R9, R17, R13, 0x1, P4 ;  /* 0x0000000d11097211 */ /* 0x000fe400020f0eff */
[----:B------:R-:W-:Y:S02]  /*9220*/  IADD3 R10, P6, PT, R16, R0, RZ ;  /* 0x00000000100a7210 */ /* 0x000fe40007fde0ff */
[----:B------:R-:W-:Y:S01]  /*9230*/  ISETP.GE.AND P4, PT, R5, UR8, PT ;  /* 0x0000000805007c0c */ /* 0x000fe2000bf86270 */
[----:B------:R0:W2:Y:S01]  /*9240*/  @!P2 LDG.E.U8 R4, desc[UR10][R8.64] ;  /* 0x0000000a0804a981 */ /* 0x0000a2000c1e1100 */
[----:B------:R-:W-:-:S02]  /*9250*/  PRMT R5, RZ, 0x7610, R5 ;  /* 0x00007610ff057816 */ /* 0x000fc40000000005 */
[----:B------:R-:W-:-:S05]  /*9260*/  LEA.HI.X.SX32 R11, R16, R13, 0x1, P6 ;  /* 0x0000000d100b7211 */ /* 0x000fca00030f0eff */
[----:B------:R1:W4:Y:S01]  /*9270*/  @!P3 LDG.E.U8 R5, desc[UR10][R10.64] ;  /* 0x0000000a0a05b981 */ /* 0x000322000c1e1100 */
[----:B0-----:R-:W0:Y:S01]  /*9280*/  LDC R9, c[0x0][0x3a8] ;  /* 0x0000ea00ff097b82 */ /* 0x001e220000000800 */
[----:B------:R-:W1:Y:S01]  /*9290*/  S2R R8, SR_TID.X ;  /* 0x0000000000087919 */ /* 0x000e620000002100 */
[----:B---3--:R-:W-:-:S04]  /*92a0*/  IADD3 R16, P6, PT, R12, R0, RZ ;  /* 0x000000000c107210 */ /* 0x008fc80007fde0ff */
[----:B------:R-:W-:Y:S02]  /*92b0*/  LEA.HI.X.SX32 R17, R12, R13, 0x1, P6 ;  /* 0x0000000d0c117211 */ /* 0x000fe400030f0eff */
[----:B------:R-:W3:Y:S01]  /*92c0*/  LDC R12, c[0x0][0x3a8] ;  /* 0x0000ea00ff0c7b82 */ /* 0x000ee20000000800 */
[----:B------:R-:W-:-:S06]  /*92d0*/  PRMT R6, RZ, 0x7610, R6 ;  /* 0x00007610ff067816 */ /* 0x000fcc0000000006 */
[----:B------:R0:W4:Y:S01]  /*92e0*/  @!P5 LDG.E.U8 R6, desc[UR10][R16.64] ;  /* 0x0000000a1006d981 */ /* 0x000122000c1e1100 */
[----:B-1----:R-:W-:-:S05]  /*92f0*/  LEA.HI R11, R8, 0x38, RZ, 0x1a ;  /* 0x00000038080b7811 */ /* 0x002fca00078fd0ff */
[----:B---3--:R-:W-:Y:S02]  /*9300*/  IMAD R12, R11, R12, RZ ;  /* 0x0000000c0b0c7224 */ /* 0x008fe400078e02ff */
[----:B------:R-:W1:Y:S01]  /*9310*/  LDC R11, c[0x0][0x3a8] ;  /* 0x0000ea00ff0b7b82 */ /* 0x000e620000000800 */
[----:B0-----:R-:W0:Y:S01]  /*9320*/  S2R R17, SR_TID.X ;  /* 0x0000000000117919 */ /* 0x001e220000002100 */
[C---:B------:R-:W-:Y:S02]  /*9330*/  LEA.HI R10, R8.reuse, 0x18, RZ, 0x1a ;  /* 0x00000018080a7811 */ /* 0x040fe400078fd0ff */
[----:B------:R-:W-:-:S03]  /*9340*/  LEA.HI R8, R8, 0x28, RZ, 0x1a ;  /* 0x0000002808087811 */ /* 0x000fc600078fd0ff */
[----:B------:R-:W-:Y:S02]  /*9350*/  IMAD R9, R10, R9, RZ ;  /* 0x000000090a097224 */ /* 0x000fe400078e02ff */
[----:B-1----:R-:W-:-:S03]  /*9360*/  IMAD R11, R8, R11, RZ ;  /* 0x0000000b080b7224 */ /* 0x002fc600078e02ff */
[-C--:B------:R-:W-:Y:S02]  /*9370*/  IADD3 R8, P5, PT, R9, R0.reuse, RZ ;  /* 0x0000000009087210 */ /* 0x080fe40007fbe0ff */
[----:B------:R-:W1:Y:S01]  /*9380*/  LDC R9, c[0x0][0x3a8] ;  /* 0x0000ea00ff097b82 */ /* 0x000e620000000800 */
[----:B------:R-:W-:-:S07]  /*9390*/  IADD3 R10, P3, PT, R11, R0, RZ ;  /* 0x000000000b0a7210 */ /* 0x000fce0007f7e0ff */
[----:B------:R-:W3:Y:S01]  /*93a0*/  LDC R11, c[0x0][0x3a8] ;  /* 0x0000ea00ff0b7b82 */ /* 0x000ee20000000800 */
[C---:B0-----:R-:W-:Y:S02]  /*93b0*/  LEA.HI R16, R17.reuse, 0x18, RZ, 0x1a ;  /* 0x0000001811107811 */ /* 0x041fe400078fd0ff */
[----:B------:R-:W-:Y:S02]  /*93c0*/  LEA.HI R17, R17, 0x28, RZ, 0x1a ;  /* 0x0000002811117811 */ /* 0x000fe400078fd0ff */
[----:B------:R-:W-:-:S03]  /*93d0*/  PRMT R7, RZ, 0x7610, R7 ;  /* 0x00007610ff077816 */ /* 0x000fc60000000007 */
[----:B------:R-:W0:Y:S01]  /*93e0*/  S2UR UR7, SR_CgaCtaId ;  /* 0x00000000000779c3 */ /* 0x000e220000008800 */
[----:B------:R-:W-:Y:S02]  /*93f0*/  PRMT R18, RZ, 0x7610, R18 ;  /* 0x00007610ff127816 */ /* 0x000fe40000000012 */
[----:B------:R-:W-:Y:S01]  /*9400*/  PRMT R19, RZ, 0x7610, R19 ;  /* 0x00007610ff137816 */ /* 0x000fe20000000013 */
[----:B-1----:R-:W-:Y:S01]  /*9410*/  IMAD R9, R16, R9, RZ ;  /* 0x0000000910097224 */ /* 0x002fe200078e02ff */
[C---:B------:R-:W-:Y:S01]  /*9420*/  IADD3 R16, P2, PT, R12.reuse, R0, RZ ;  /* 0x000000000c107210 */ /* 0x040fe20007f5e0ff */
[----:B------:R-:W-:Y:S01]  /*9430*/  UMOV UR6, 0x400 ;  /* 0x0000040000067882 */ /* 0x000fe20000000000 */
[----:B------:R-:W4:Y:S01]  /*9440*/  LDL.LU R0, [R1+0xac8] ;  /* 0x000ac80001007983 */ /* 0x000f220000300800 */
[----:B---3--:R-:W-:Y:S01]  /*9450*/  IMAD R11, R17, R11, RZ ;  /* 0x0000000b110b7224 */ /* 0x008fe200078e02ff */
[-C--:B------:R-:W-:Y:S02]  /*9460*/  LEA.HI.X.SX32 R9, R9, R13.reuse, 0x1, P5 ;  /* 0x0000000d09097211 */ /* 0x080fe400028f0eff */
[----:B------:R-:W-:-:S02]  /*9470*/  LEA.HI.X.SX32 R17, R12, R13, 0x1, P2 ;  /* 0x0000000d0c117211 */ /* 0x000fc400010f0eff */
[----:B------:R-:W-:Y:S01]  /*9480*/  LEA.HI.X.SX32 R11, R11, R13, 0x1, P3 ;  /* 0x0000000d0b0b7211 */ /* 0x000fe200018f0eff */
[----:B------:R1:W3:Y:S04]  /*9490*/  @!P0 LDG.E.U8 R7, desc[UR10][R8.64] ;  /* 0x0000000a08078981 */ /* 0x0002e8000c1e1100 */
[----:B------:R-:W3:Y:S04]  /*94a0*/  @!P1 LDG.E.U8 R18, desc[UR10][R10.64] ;  /* 0x0000000a0a129981 */ /* 0x000ee8000c1e1100 */
[----:B------:R-:W3:Y:S01]  /*94b0*/  @!P4 LDG.E.U8 R19, desc[UR10][R16.64] ;  /* 0x0000000a1013c981 */ /* 0x000ee2000c1e1100 */
[----:B------:R-:W-:Y:S01]  /*94c0*/  LOP3.LUT R12, R23, 0x180, RZ, 0xc0, !PT ;  /* 0x00000180170c7812 */ /* 0x000fe200078ec0ff */
[----:B0-----:R-:W-:-:S03]  /*94d0*/  ULEA UR6, UR7, UR6, 0x18 ;  /* 0x0000000607067291 */ /* 0x001fc6000f8ec0ff */
[----:B-1----:R-:W-:-:S04]  /*94e0*/  SHF.R.U32.HI R8, RZ, 0x4, R12 ;  /* 0x00000004ff087819 */ /* 0x002fc8000001160c */
[----:B------:R-:W-:Y:S01]  /*94f0*/  LOP3.LUT R8, R8, 0x1ff, R23, 0x78, !PT ;  /* 0x000001ff08087812 */ /* 0x000fe200078e7817 */
[----:B------:R-:W-:Y:S06]  /*9500*/  BAR.SYNC.DEFER_BLOCKING 0x0 ;  /* 0x0000000000007b1d */ /* 0x000fec0000010000 */
[----:B--2---:R0:W-:Y:S04]  /*9510*/  STS.U8 [R8+UR6+0x400], R4 ;  /* 0x0004000408007988 */ /* 0x0041e80008000006 */
[----:B0-----:R-:W2:Y:S04]  /*9520*/  LDL R4, [R1+0x4a8] ;  /* 0x0004a80001047983 */ /* 0x001ea80000100800 */
[----:B----4-:R0:W-:Y:S04]  /*9530*/  STS.U8 [R8+UR6+0x800], R5 ;  /* 0x0008000508007988 */ /* 0x0101e80008000006 */
[----:B0-----:R-:W4:Y:S04]  /*9540*/  LDL R5, [R1+0x4a4] ;  /* 0x0004a40001057983 */ /* 0x001f280000100800 */
[----:B------:R0:W-:Y:S04]  /*9550*/  STS.U8 [R8+UR6], R3 ;  /* 0x0000000308007988 */ /* 0x0001e80008000006 */
[----:B------:R1:W-:Y:S01]  /*9560*/  STS.U8 [R8+UR6+0xc00], R6 ;  /* 0x000c000608007988 */ /* 0x0003e20008000006 */
[----:B0-----:R-:W-:-:S02]  /*9570*/  LOP3.LUT R3, R8, 0x20, RZ, 0x3c, !PT ;  /* 0x0000002008037812 */ /* 0x001fc400078e3cff */
[----:B------:R-:W-:Y:S02]  /*9580*/  LOP3.LUT R9, R23, 0x3f, RZ, 0xc0, !PT ;  /* 0x0000003f17097812 */ /* 0x000fe400078ec0ff */
[----:B------:R-:W-:Y:S01]  /*9590*/  PRMT R29, RZ, 0x7610, R29 ;  /* 0x00007610ff1d7816 */ /* 0x000fe2000000001d */
[----:B------:R0:W-:Y:S01]  /*95a0*/  STS.U8 [R3+UR6+0x200], R2 ;  /* 0x0002000203007988 */ /* 0x0001e20008000006 */
[----:B------:R-:W-:-:S03]  /*95b0*/  ISETP.GE.AND P0, PT, R9, UR8, PT ;  /* 0x0000000809007c0c */ /* 0x000fc6000bf06270 */
[----:B-1----:R-:W4:Y:S04]  /*95c0*/  LDL R6, [R1+0x490] ;  /* 0x0004900001067983 */ /* 0x002f280000100800 */
[----:B0-----:R-:W4:Y:S04]  /*95d0*/  LDL R2, [R1+0x4a0] ;  /* 0x0004a00001027983 */ /* 0x001f280000100800 */
[----:B---3--:R0:W-:Y:S04]  /*95e0*/  STS.U8 [R3+UR6+0x600], R7 ;  /* 0x0006000703007988 */ /* 0x0081e80008000006 */
[----:B------:R-:W-:Y:S04]  /*95f0*/  STS.U8 [R3+UR6+0xa00], R18 ;  /* 0x000a001203007988 */ /* 0x000fe80008000006 */
[----:B------:R1:W-:Y:S01]  /*9600*/  STS.U8 [R3+UR6+0xe00], R19 ;  /* 0x000e001303007988 */ /* 0x0003e20008000006 */
[----:B------:R-:W-:-:S03]  /*9610*/  SHF.R.S32.HI R13, RZ, 0x1f, R0 ;  /* 0x0000001fff0d7819 */ /* 0x000fc60000011400 */
[----:B0-----:R-:W3:Y:S04]  /*9620*/  LDL R7, [R1+0x498] ;  /* 0x0004980001077983 */ /* 0x001ee80000100800 */
[----:B-1----:R-:W3:Y:S01]  /*9630*/  LDL R3, [R1+0x49c] ;  /* 0x00049c0001037983 */ /* 0x002ee20000100800 */
[----:B--2---:R-:W-:-:S05]  /*9640*/  IADD3 R4, P1, PT, R0, R4, RZ ;  /* 0x0000000400047210 */ /* 0x004fca0007f3e0ff */
[----:B----4-:R-:W-:Y:S01]  /*9650*/  IMAD.X R5, R13, 0x1, R5, P1 ;  /* 0x000000010d057824 */ /* 0x010fe200008e0605 */
[----:B------:R-:W-:Y:S06]  /*9660*/  BAR.SYNC.DEFER_BLOCKING 0x0 ;  /* 0x0000000000007b1d */ /* 0x000fec0000010000 */
[----:B------:R3:W2:Y:S02]  /*9670*/  @!P0 LDG.E.U8 R29, desc[UR10][R4.64] ;  /* 0x0000000a041d8981 */ /* 0x0006a4000c1e1100 */
[C---:B---3--:R-:W-:Y:S02]  /*9680*/  IADD3 R4, P2, PT, R0.reuse, R7, RZ ;  /* 0x0000000700047210 */ /* 0x048fe40007f5e0ff */
[----:B--2---:R0:W-:Y:S04]  /*9690*/  STL [R1+0x1d8], R29 ;  /* 0x0001d81d01007387 */ /* 0x0041e80000100800 */
[----:B0-----:R-:W2:Y:S04]  /*96a0*/  LDL.LU R29, [R1+0xac4] ;  /* 0x000ac400011d7983 */ /* 0x001ea80000300800 */
[----:B------:R-:W3:Y:S04]  /*96b0*/  LDL R5, [R1+0x494] ;  /* 0x0004940001057983 */ /* 0x000ee80000100800 */
[----:B------:R-:W4:Y:S01]  /*96c0*/  LDL R7, [R1+0x48c] ;  /* 0x00048c0001077983 */ /* 0x000f220000100800 */
[----:B------:R-:W-:-:S02]  /*96d0*/  IADD3 R2, P3, PT, R0, R2, RZ ;  /* 0x0000000200027210 */ /* 0x000fc40007f7e0ff */
[----:B------:R-:W-:Y:S02]  /*96e0*/  PRMT R27, RZ, 0x7610, R27 ;  /* 0x00007610ff1b7816 */ /* 0x000fe4000000001b */
[----:B------:R-:W-:Y:S01]  /*96f0*/  IADD3 R6, P1, PT, R0, R6, RZ ;  /* 0x0000000600067210 */ /* 0x000fe20007f3e0ff */
[----:B------:R-:W-:Y:S01]  /*9700*/  IMAD.X R3, R13, 0x1, R3, P3 ;  /* 0x000000010d037824 */ /* 0x000fe200018e0603 */
[----:B------:R-:W-:-:S04]  /*9710*/  PRMT R28, RZ, 0x7610, R28 ;  /* 0x00007610ff1c7816 */ /* 0x000fc8000000001c */
[----:B------:R-:W4:Y:S01]  /*9720*/  @!P0 LDG.E.U8 R27, desc[UR10][R2.64] ;  /* 0x0000000a021b8981 */ /* 0x000f22000c1e1100 */
[----:B--2---:R-:W-:Y:S01]  /*9730*/  PRMT R29, RZ, 0x7610, R29 ;  /* 0x00007610ff1d7816 */ /* 0x004fe2000000001d */
[C---:B---3--:R-:W-:Y:S02]  /*9740*/  IMAD.X R5, R13.reuse, 0x1, R5, P2 ;  /* 0x000000010d057824 */ /* 0x048fe400010e0605 */
[----:B----4-:R-:W-:-:S03]  /*9750*/  IMAD.X R7, R13, 0x1, R7, P1 ;  /* 0x000000010d077824 */ /* 0x010fc600008e0607 */
[----:B------:R-:W2:Y:S04]  /*9760*/  @!P0 LDG.E.U8 R28, desc[UR10][R4.64] ;  /* 0x0000000a041c8981 */ /* 0x000ea8000c1e1100 */
[----:B------:R-:W3:Y:S04]  /*9770*/  @!P0 LDG.E.U8 R29, desc[UR10][R6.64] ;  /* 0x0000000a061d8981 */ /* 0x000ee8000c1e1100 */
[----:B------:R0:W-:Y:S04]  /*9780*/  STL [R1+0x1d4], R27 ;  /* 0x0001d41b01007387 */ /* 0x0001e80000100800 */
[----:B0-----:R-:W4:Y:S04]  /*9790*/  LDL.LU R27, [R1+0xac0] ;  /* 0x000ac000011b7983 */ /* 0x001f280000300800 */
[----:B------:R-:W4:Y:S04]  /*97a0*/  LDL R3, [R1+0x488] ;  /* 0x0004880001037983 */ /* 0x000f280000100800 */
[----:B--2---:R0:W-:Y:S04]  /*97b0*/  STL [R1+0x1d0], R28 ;  /* 0x0001d01c01007387 */ /* 0x0041e80000100800 */
[----:B0-----:R-:W2:Y:S04]  /*97c0*/  LDL.LU R28, [R1+0xabc] ;  /* 0x000abc00011c7983 */ /* 0x001ea80000300800 */
[----:B------:R-:W2:Y:S04]  /*97d0*/  LDL R5, [R1+0x480] ;  /* 0x0004800001057983 */ /* 0x000ea80000100800 */
[----:B---3--:R0:W-:Y:S04]  /*97e0*/  STL [R1+0x1cc], R29 ;  /* 0x0001cc1d01007387 */ /* 0x0081e80000100800 */
[----:B0-----:R-:W3:Y:S04]  /*97f0*/  LDL.LU R29, [R1+0xab8] ;  /* 0x000ab800011d7983 */ /* 0x001ee80000300800 */
[----:B------:R-:W3:Y:S01]  /*9800*/  LDL R7, [R1+0x478] ;  /* 0x0004780001077983 */ /* 0x000ee20000100800 */
[----:B----4-:R-:W-:-:S03]  /*9810*/  IADD3 R2, P3, PT, R0, R3, RZ ;  /* 0x0000000300027210 */ /* 0x010fc60007f7e0ff */
[----:B------:R-:W4:Y:S01]  /*9820*/  LDL R3, [R1+0x484] ;  /* 0x0004840001037983 */ /* 0x000f220000100800 */
[----:B--2---:R-:W-:-:S03]  /*9830*/  IADD3 R4, P2, PT, R0, R5, RZ ;  /* 0x0000000500047210 */ /* 0x004fc60007f5e0ff */
[----:B------:R-:W2:Y:S01]  /*9840*/  LDL R5, [R1+0x47c] ;  /* 0x00047c0001057983 */ /* 0x000ea20000100800 */
[----:B---3--:R-:W-:-:S03]  /*9850*/  IADD3 R6, P1, PT, R0, R7, RZ ;  /* 0x0000000700067210 */ /* 0x008fc60007f3e0ff */
[----:B------:R-:W3:Y:S01]  /*9860*/  LDL R7, [R1+0x474] ;  /* 0x0004740001077983 */ /* 0x000ee20000100800 */
[----:B------:R-:W-:Y:S01]  /*9870*/  PRMT R27, RZ, 0x7610, R27 ;  /* 0x00007610ff1b7816 */ /* 0x000fe2000000001b */
[C---:B----4-:R-:W-:Y:S01]  /*9880*/  IMAD.X R3, R13.reuse, 0x1, R3, P3 ;  /* 0x000000010d037824 */ /* 0x050fe200018e0603 */
[----:B------:R-:W-:Y:S02]  /*9890*/  PRMT R28, RZ, 0x7610, R28 ;  /* 0x00007610ff1c7816 */ /* 0x000fe4000000001c */
[----:B------:R-:W-:Y:S02]  /*98a0*/  PRMT R29, RZ, 0x7610, R29 ;  /* 0x00007610ff1d7816 */ /* 0x000fe4000000001d */
[----:B------:R-:W4:Y:S01]  /*98b0*/  @!P0 LDG.E.U8 R27, desc[UR10][R2.64] ;  /* 0x0000000a021b8981 */ /* 0x000f22000c1e1100 */
[----:B--2---:R-:W-:-:S05]  /*98c0*/  IMAD.X R5, R13, 0x1, R5, P2 ;  /* 0x000000010d057824 */ /* 0x004fca00010e0605 */
[----:B------:R-:W2:Y:S01]  /*98d0*/  @!P0 LDG.E.U8 R28, desc[UR10][R4.64] ;  /* 0x0000000a041c8981 */ /* 0x000ea2000c1e1100 */
[----:B---3--:R-:W-:-:S05]  /*98e0*/  IMAD.X R7, R13, 0x1, R7, P1 ;  /* 0x000000010d077824 */ /* 0x008fca00008e0607 */
[----:B------:R-:W3:Y:S04]  /*98f0*/  @!P0 LDG.E.U8 R29, desc[UR10][R6.64] ;  /* 0x0000000a061d8981 */ /* 0x000ee8000c1e1100 */
[----:B----4-:R0:W-:Y:S04]  /*9900*/  STL [R1+0x1c8], R27 ;  /* 0x0001c81b01007387 */ /* 0x0101e80000100800 */
        /* <DEDUP_REMOVED lines=38> */
[----:B------:R-:W-:Y:S02]  /*9b70*/  PRMT R22, RZ, 0x7610, R22 ;  /* 0x00007610ff167816 */ /* 0x000fe40000000016 */
[----:B------:R-:W-:Y:S01]  /*9b80*/  PRMT R27, RZ, 0x7610, R27 ;  /* 0x00007610ff1b7816 */ /* 0x000fe2000000001b */
[----:B----4-:R-:W-:Y:S01]  /*9b90*/  IMAD.X R3, R13, 0x1, R3, P3 ;  /* 0x000000010d037824 */ /* 0x010fe200018e0603 */
[----:B------:R-:W-:-:S04]  /*9ba0*/  PRMT R29, RZ, 0x7610, R29 ;  /* 0x00007610ff1d7816 */ /* 0x000fc8000000001d */
[----:B------:R-:W4:Y:S04]  /*9bb0*/  @!P0 LDG.E.U8 R22, desc[UR10][R2.64] ;  /* 0x0000000a02168981 */ /* 0x000f28000c1e1100 */
[----:B------:R-:W4:Y:S01]  /*9bc0*/  LDL R3, [R1+0x440] ;  /* 0x0004400001037983 */ /* 0x000f220000100800 */
[----:B--2---:R-:W-:-:S05]  /*9bd0*/  IMAD.X R5, R13, 0x1, R5, P2 ;  /* 0x000000010d057824 */ /* 0x004fca00010e0605 */
[----:B------:R-:W2:Y:S01]  /*9be0*/  @!P0 LDG.E.U8 R27, desc[UR10][R4.64] ;  /* 0x0000000a041b8981 */ /* 0x000ea2000c1e1100 */
[----:B---3--:R-:W-:-:S05]  /*9bf0*/  IMAD.X R7, R13, 0x1, R7, P1 ;  /* 0x000000010d077824 */ /* 0x008fca00008e0607 */
[----:B------:R-:W3:Y:S04]  /*9c00*/  @!P0 LDG.E.U8 R29, desc[UR10][R6.64] ;  /* 0x0000000a061d8981 */ /* 0x000ee8000c1e1100 */
[----:B----4-:R0:W-:Y:S04]  /*9c10*/  STL [R1+0x1b0], R22 ;  /* 0x0001b01601007387 */ /* 0x0101e80000100800 */
[----:B0-----:R-:W4:Y:S04]  /*9c20*/  LDL R22, [R1+0x428] ;  /* 0x0004280001167983 */ /* 0x001f280000100800 */
[----:B--2---:R0:W-:Y:S04]  /*9c30*/  STL [R1+0x19c], R27 ;  /* 0x00019c1b01007387 */ /* 0x0041e80000100800 */
[----:B0-----:R-:W2:Y:S04]  /*9c40*/  LDL.LU R27, [R1+0xa9c] ;  /* 0x000a9c00011b7983 */ /* 0x001ea80000300800 */
[----:B------:R-:W2:Y:S04]  /*9c50*/  LDL R5, [R1+0x438] ;  /* 0x0004380001057983 */ /* 0x000ea80000100800 */
[----:B---3--:R0:W-:Y:S04]  /*9c60*/  STL [R1+0x198], R29 ;  /* 0x0001981d01007387 */ /* 0x0081e80000100800 */
[----:B0-----:R-:W3:Y:S04]  /*9c70*/  LDL.LU R29, [R1+0xa98] ;  /* 0x000a9800011d7983 */ /* 0x001ee80000300800 */
[----:B------:R-:W3:Y:S01]  /*9c80*/  LDL R7, [R1+0x430] ;  /* 0x0004300001077983 */ /* 0x000ee20000100800 */
[----:B------:R-:W-:-:S03]  /*9c90*/  IADD3 R2, P3, PT, R0, R3, RZ ;  /* 0x0000000300027210 */ /* 0x000fc60007f7e0ff */
        /* <DEDUP_REMOVED lines=16> */
[----:B--2---:R0:W-:Y:S04]  /*9da0*/  STL [R1+0x190], R27 ;  /* 0x0001901b01007387 */ /* 0x0041e80000100800 */
[----:B0-----:R-:W2:Y:S04]  /*9db0*/  LDL.LU R27, [R1+0xa90] ;  /* 0x000a9000011b7983 */ /* 0x001ea80000300800 */
[----:B------:R-:W2:Y:S04]  /*9dc0*/  LDL R5, [R1+0x420] ;  /* 0x0004200001057983 */ /* 0x000ea80000100800 */
[----:B---3--:R0:W-:Y:S04]  /*9dd0*/  STL [R1+0x17c], R29 ;  /* 0x00017c1d01007387 */ /* 0x0081e80000100800 */
[----:B0-----:R-:W3:Y:S04]  /*9de0*/  LDL.LU R29, [R1+0xa8c] ;  /* 0x000a8c00011d7983 */ /* 0x001ee80000300800 */
[----:B------:R-:W3:Y:S04]  /*9df0*/  LDL R7, [R1+0x418] ;  /* 0x0004180001077983 */ /* 0x000ee80000100800 */
[----:B------:R-:W4:Y:S01]  /*9e00*/  LDL R3, [R1+0x424] ;  /* 0x0004240001037983 */ /* 0x000f220000100800 */
[----:B--2---:R-:W-:-:S03]  /*9e10*/  IADD3 R4, P2, PT, R0, R5, RZ ;  /* 0x0000000500047210 */ /* 0x004fc60007f5e0ff */
[----:B------:R-:W2:Y:S01]  /*9e20*/  LDL R5, [R1+0x41c] ;  /* 0x00041c0001057983 */ /* 0x000ea20000100800 */
[----:B---3--:R-:W-:-:S03]  /*9e30*/  IADD3 R6, P1, PT, R0, R7, RZ ;  /* 0x0000000700067210 */ /* 0x008fc60007f3e0ff */
[----:B------:R-:W3:Y:S01]  /*9e40*/  LDL R7, [R1+0x414] ;  /* 0x0004140001077983 */ /* 0x000ee20000100800 */
[----:B------:R-:W-:Y:S02]  /*9e50*/  IADD3 R2, P3, PT, R0, R22, RZ ;  /* 0x0000001600027210 */ /* 0x000fe40007f7e0ff */
[----:B----4-:R-:W-:Y:S01]  /*9e60*/  PRMT R28, RZ, 0x7610, R28 ;  /* 0x00007610ff1c7816 */ /* 0x010fe2000000001c */
[----:B------:R-:W4:Y:S02]  /*9e70*/  LDL R22, [R1+0x408] ;  /* 0x0004080001167983 */ /* 0x000f240000100800 */
[C---:B------:R-:W-:Y:S01]  /*9e80*/  IMAD.X R3, R13.reuse, 0x1, R3, P3 ;  /* 0x000000010d037824 */ /* 0x040fe200018e0603 */
        /* <DEDUP_REMOVED lines=11> */
[----:B0-----:R-:W2:Y:S04]  /*9f40*/  LDL R14, [R1+0x3f8] ;  /* 0x0003f800010e7983 */ /* 0x001ea80000100800 */
[----:B---3--:R0:W-:Y:S04]  /*9f50*/  STL [R1+0x170], R29 ;  /* 0x0001701d01007387 */ /* 0x0081e80000100800 */
[----:B0-----:R-:W3:Y:S04]  /*9f60*/  LDL.LU R29, [R1+0xa84] ;  /* 0x000a8400011d7983 */ /* 0x001ee80000300800 */
[----:B------:R-:W2:Y:S04]  /*9f70*/  LDL R7, [R1+0x400] ;  /* 0x0004000001077983 */ /* 0x000ea80000100800 */
[----:B------:R-:W3:Y:S01]  /*9f80*/  LDL R5, [R1+0x404] ;  /* 0x0004040001057983 */ /* 0x000ee20000100800 */
[----:B----4-:R-:W-:-:S03]  /*9f90*/  IADD3 R2, P3, PT, R0, R3, RZ ;  /* 0x0000000300027210 */ /* 0x010fc60007f7e0ff */
[----:B------:R-:W4:Y:S01]  /*9fa0*/  LDL R3, [R1+0x40c] ;  /* 0x00040c0001037983 */ /* 0x000f220000100800 */
[----:B--2---:R-:W-:-:S03]  /*9fb0*/  IADD3 R6, P1, PT, R0, R7, RZ ;  /* 0x0000000700067210 */ /* 0x004fc60007f3e0ff */
[----:B------:R-:W2:Y:S01]  /*9fc0*/  LDL R7, [R1+0x3fc] ;  /* 0x0003fc0001077983 */ /* 0x000ea20000100800 */
[----:B------:R-:W-:Y:S02]  /*9fd0*/  IADD3 R4, P2, PT, R0, R22, RZ ;  /* 0x0000001600047210 */ /* 0x000fe40007f5e0ff */
[----:B------:R-:W-:Y:S01]  /*9fe0*/  PRMT R27, RZ, 0x7610, R27 ;  /* 0x00007610ff1b7816 */ /* 0x000fe2000000001b */
[----:B------:R-:W2:Y:S01]  /*9ff0*/  LDL R22, [R1+0x3f4] ;  /* 0x0003f40001167983 */ /* 0x000ea20000100800 */
[----:B------:R-:W-:Y:S01]  /*a000*/  PRMT R28, RZ, 0x7610, R28 ;  /* 0x00007610ff1c7816 */ /* 0x000fe2000000001c */
[C---:B----4-:R-:W-:Y:S02]  /*a010*/  IMAD.X R3, R13.reuse, 0x1, R3, P3 ;  /* 0x000000010d037824 */ /* 0x050fe400018e0603 */
[C---:B---3--:R-:W-:Y:S01]  /*a020*/  IMAD.X R5, R13.reuse, 0x1, R5, P2 ;  /* 0x000000010d057824 */ /* 0x048fe200010e0605 */
[----:B------:R-:W-:Y:S02]  /*a030*/  PRMT R29, RZ, 0x7610, R29 ;  /* 0x00007610ff1d7816 */ /* 0x000fe4000000001d */
[----:B------:R-:W3:Y:S04]  /*a040*/  @!P0 LDG.E.U8 R27, desc[UR10][R2.64] ;  /* 0x0000000a021b8981 */ /* 0x000ee8000c1e1100 */
[----:B------:R-:W4:Y:S01]  /*a050*/  @!P0 LDG.E.U8 R28, desc[UR10][R4.64] ;  /* 0x0000000a041c8981 */ /* 0x000f22000c1e1100 */
[----:B--2---:R-:W-:-:S05]  /*a060*/  IMAD.X R7, R13, 0x1, R7, P1 ;  /* 0x000000010d077824 */ /* 0x004fca00008e0607 */
[----:B------:R-:W2:Y:S04]  /*a070*/  @!P0 LDG.E.U8 R29, desc[UR10][R6.64] ;  /* 0x0000000a061d8981 */ /* 0x000ea8000c1e1100 */
[----:B---3--:R0:W-:Y:S04]  /*a080*/  STL [R1+0x16c], R27 ;  /* 0x00016c1b01007387 */ /* 0x0081e80000100800 */
[----:B0-----:R-:W3:Y:S04]  /*a090*/  LDL.LU R27, [R1+0xa80] ;  /* 0x000a8000011b7983 */ /* 0x001ee80000300800 */
[----:B----4-:R0:W-:Y:S04]  /*a0a0*/  STL [R1+0x168], R28 ;  /* 0x0001681c01007387 */ /* 0x0101e80000100800 */
[----:B0-----:R-:W4:Y:S04]  /*a0b0*/  LDL.LU R28, [R1+0xa7c] ;  /* 0x000a7c00011c7983 */ /* 0x001f280000300800 */
[----:B------:R-:W3:Y:S04]  /*a0c0*/  LDL R5, [R1+0x3f0] ;  /* 0x0003f00001057983 */ /* 0x000ee80000100800 */
[----:B--2---:R0:W-:Y:S04]  /*a0d0*/  STL [R1+0x164], R29 ;  /* 0x0001641d01007387 */ /* 0x0041e80000100800 */
[----:B0-----:R-:W2:Y:S04]  /*a0e0*/  LDL.LU R29, [R1+0xa78] ;  /* 0x000a7800011d7983 */ /* 0x001ea80000300800 */
[----:B------:R-:W2:Y:S01]  /*a0f0*/  LDL R7, [R1+0x3e8] ;  /* 0x0003e80001077983 */ /* 0x000ea20000100800 */
[----:B---3--:R-:W-:-:S03]  /*a100*/  IADD3 R4, P2, PT, R0, R5, RZ ;  /* 0x0000000500047210 */ /* 0x008fc60007f5e0ff */
[----:B------:R-:W3:Y:S01]  /*a110*/  LDL R5, [R1+0x3ec] ;  /* 0x0003ec0001057983 */ /* 0x000ee20000100800 */
[----:B--2---:R-:W-:-:S03]  /*a120*/  IADD3 R6, P1, PT, R0, R7, RZ ;  /* 0x0000000700067210 */ /* 0x004fc60007f3e0ff */
[----:B------:R-:W2:Y:S01]  /*a130*/  LDL R7, [R1+0x3e4] ;  /* 0x0003e40001077983 */ /* 0x000ea20000100800 */
[----:B------:R-:W-:Y:S02]  /*a140*/  IADD3 R2, P3, PT, R0, R14, RZ ;  /* 0x0000000e00027210 */ /* 0x000fe40007f7e0ff */
[----:B------:R-:W-:Y:S01]  /*a150*/  PRMT R27, RZ, 0x7610, R27 ;  /* 0x00007610ff1b7816 */ /* 0x000fe2000000001b */
[----:B------:R-:W2:Y:S01]  /*a160*/  LDL R14, [R1+0x3e0] ;  /* 0x0003e000010e7983 */ /* 0x000ea20000100800 */
[----:B------:R-:W-:Y:S01]  /*a170*/  PRMT R29, RZ, 0x7610, R29 ;  /* 0x00007610ff1d7816 */ /* 0x000fe2000000001d */
[C---:B------:R-:W-:Y:S01]  /*a180*/  IMAD.X R3, R13.reuse, 0x1, R22, P3 ;  /* 0x000000010d037824 */ /* 0x040fe200018e0616 */
[----:B----4-:R-:W-:Y:S01]  /*a190*/  PRMT R28, RZ, 0x7610, R28 ;  /* 0x00007610ff1c7816 */ /* 0x010fe2000000001c */
[----:B------:R-:W4:Y:S04]  /*a1a0*/  LDL R22, [R1+0x3d4] ;  /* 0x0003d40001167983 */ /* 0x000f280000100800 */
[----:B------:R-:W4:Y:S01]  /*a1b0*/  @!P0 LDG.E.U8 R27, desc[UR10][R2.64] ;  /* 0x0000000a021b8981 */ /* 0x000f22000c1e1100 */
[----:B---3--:R-:W-:-:S05]  /*a1c0*/  IMAD.X R5, R13, 0x1, R5, P2 ;  /* 0x000000010d057824 */ /* 0x008fca00010e0605 */
[----:B------:R-:W3:Y:S01]  /*a1d0*/  @!P0 LDG.E.U8 R29, desc[UR10][R4.64] ;  /* 0x0000000a041d8981 */ /* 0x000ee2000c1e1100 */
[----:B--2---:R-:W-:-:S05]  /*a1e0*/  IMAD.X R7, R13, 0x1, R7, P1 ;  /* 0x000000010d077824 */ /* 0x004fca00008e0607 */
[----:B------:R-:W2:Y:S04]  /*a1f0*/  @!P0 LDG.E.U8 R28, desc[UR10][R6.64] ;  /* 0x0000000a061c8981 */ /* 0x000ea8000c1e1100 */
[----:B----4-:R0:W-:Y:S04]  /*a200*/  STL [R1+0x160], R27 ;  /* 0x0001601b01007387 */ /* 0x0101e80000100800 */
[----:B0-----:R-:W4:Y:S04]  /*a210*/  LDL.LU R27, [R1+0xa74] ;  /* 0x000a7400011b7983 */ /* 0x001f280000300800 */
[----:B---3--:R0:W-:Y:S04]  /*a220*/  STL [R1+0x15c], R29 ;  /* 0x00015c1d01007387 */ /* 0x0081e80000100800 */
[----:B0-----:R-:W3:Y:S04]  /*a230*/  LDL.LU R29, [R1+0xa70] ;  /* 0x000a7000011d7983 */ /* 0x001ee80000300800 */
[----:B------:R-:W3:Y:S04]  /*a240*/  LDL R5, [R1+0x3d8] ;  /* 0x0003d80001057983 */ /* 0x000ee80000100800 */
[----:B--2---:R0:W-:Y:S04]  /*a250*/  STL [R1+0x158], R28 ;  /* 0x0001581c01007387 */ /* 0x0041e80000100800 */
[----:B0-----:R-:W2:Y:S04]  /*a260*/  LDL.LU R28, [R1+0xa6c] ;  /* 0x000a6c00011c7983 */ /* 0x001ea80000300800 */
[----:B------:R-:W2:Y:S04]  /*a270*/  LDL R6, [R1+0x3dc] ;  /* 0x0003dc0001067983 */ /* 0x000ea80000100800 */
[----:B------:R-:W3:Y:S01]  /*a280*/  LDL R7, [R1+0x2c4] ;  /* 0x0002c40001077983 */ /* 0x000ee20000100800 */
[----:B------:R-:W-:-:S02]  /*a290*/  IADD3 R2, P3, PT, R0, R14, RZ ;  /* 0x0000000e00027210 */ /* 0x000fc40007f7e0ff */
[----:B----4-:R-:W-:Y:S01]  /*a2a0*/  PRMT R27, RZ, 0x7610, R27 ;  /* 0x00007610ff1b7816 */ /* 0x010fe2000000001b */
[----:B------:R-:W4:Y:S02]  /*a2b0*/  LDL R14, [R1+0x2bc] ;  /* 0x0002bc00010e7983 */ /* 0x000f240000100800 */
[C---:B--2---:R-:W-:Y:S01]  /*a2c0*/  IMAD.X R3, R13.reuse, 0x1, R6, P3 ;  /* 0x000000010d037824 */ /* 0x044fe200018e0606 */
[C---:B---3--:R-:W-:Y:S01]  /*a2d0*/  IADD3 RZ, P1, PT, R0.reuse, R7, RZ ;  /* 0x0000000700ff7210 */ /* 0x048fe20007f3e0ff */
[C---:B------:R-:W-:Y:S01]  /*a2e0*/  IMAD.IADD R6, R0.reuse, 0x1, R7 ;  /* 0x0000000100067824 */ /* 0x040fe200078e0207 */
[----:B------:R-:W-:Y:S01]  /*a2f0*/  IADD3 R4, P2, PT, R0, R5, RZ ;  /* 0x0000000500047210 */ /* 0x000fe20007f5e0ff */
[----:B------:R-:W2:Y:S01]  /*a300*/  LDL R7, [R1+0x3d0] ;  /* 0x0003d00001077983 */ /* 0x000ea20000100800 */
[----:B------:R-:W-:Y:S02]  /*a310*/  PRMT R29, RZ, 0x7610, R29 ;  /* 0x00007610ff1d7816 */ /* 0x000fe4000000001d */
[----:B------:R-:W-:Y:S01]  /*a320*/  PRMT R28, RZ, 0x7610, R28 ;  /* 0x00007610ff1c7816 */ /* 0x000fe2000000001c */
[C---:B------:R-:W-:Y:S01]  /*a330*/  IMAD.X R5, R13.reuse, 0x1, R22, P2 ;  /* 0x000000010d057824 */ /* 0x040fe200010e0616 */
[----:B------:R-:W3:Y:S04]  /*a340*/  @!P0 LDG.E.U8 R27, desc[UR10][R2.64] ;  /* 0x0000000a021b8981 */ /* 0x000ee8000c1e1100 */
[----:B------:R-:W3:Y:S04]  /*a350*/  @!P0 LDG.E.U8 R29, desc[UR10][R4.64] ;  /* 0x0000000a041d8981 */ /* 0x000ee8000c1e1100 */
[----:B------:R-:W4:Y:S01]  /*a360*/  LDL R22, [R1+0x3c8] ;  /* 0x0003c80001167983 */ /* 0x000f220000100800 */
[----:B--2---:R-:W-:-:S05]  /*a370*/  IMAD.X R7, R13, 0x1, R7, P1 ;  /* 0x000000010d077824 */ /* 0x004fca00008e0607 */
[----:B------:R-:W2:Y:S04]  /*a380*/  @!P0 LDG.E.U8 R28, desc[UR10][R6.64] ;  /* 0x0000000a061c8981 */ /* 0x000ea8000c1e1100 */
[----:B---3--:R0:W-:Y:S04]  /*a390*/  STL [R1+0x154], R27 ;  /* 0x0001541b01007387 */ /* 0x0081e80000100800 */
[----:B0-----:R-:W3:Y:S04]  /*a3a0*/  LDL.LU R27, [R1+0xa68] ;  /* 0x000a6800011b7983 */ /* 0x001ee80000300800 */
[----:B------:R-:W3:Y:S04]  /*a3b0*/  LDL R3, [R1+0x2c0] ;  /* 0x0002c00001037983 */ /* 0x000ee80000100800 */
[----:B------:R0:W-:Y:S04]  /*a3c0*/  STL [R1+0x150], R29 ;  /* 0x0001501d01007387 */ /* 0x0001e80000100800 */
[----:B0-----:R-:W4:Y:S04]  /*a3d0*/  LDL.LU R29, [R1+0xa64] ;  /* 0x000a6400011d7983 */ /* 0x001f280000300800 */
[----:B--2---:R0:W-:Y:S04]  /*a3e0*/  STL [R1+0x14c], R28 ;  /* 0x00014c1c01007387 */ /* 0x0041e80000100800 */
[----:B0-----:R-:W2:Y:S04]  /*a3f0*/  LDL.LU R28, [R1+0xa60] ;  /* 0x000a6000011c7983 */ /* 0x001ea80000300800 */
[----:B------:R-:W2:Y:S04]  /*a400*/  LDL R6, [R1+0x3cc] ;  /* 0x0003cc0001067983 */ /* 0x000ea80000100800 */
[----:B------:R-:W4:Y:S01]  /*a410*/  LDL R7, [R1+0x2b8] ;  /* 0x0002b80001077983 */ /* 0x000f220000100800 */
[C---:B---3--:R-:W-:Y:S01]  /*a420*/  IADD3 RZ, P3, PT, R0.reuse, R3, RZ ;  /* 0x0000000300ff7210 */ /* 0x048fe20007f7e0ff */
[----:B------:R-:W-:-:S04]  /*a430*/  IMAD.IADD R2, R0, 0x1, R3 ;  /* 0x0000000100027824 */ /* 0x000fc800078e0203 */
[C---:B--2---:R-:W-:Y:S01]  /*a440*/  IMAD.X R3, R13.reuse, 0x1, R6, P3 ;  /* 0x000000010d037824 */ /* 0x044fe200018e0606 */
[C---:B----4-:R-:W-:Y:S01]  /*a450*/  IADD3 RZ, P1, PT, R0.reuse, R7, RZ ;  /* 0x0000000700ff7210 */ /* 0x050fe20007f3e0ff */
[C---:B------:R-:W-:Y:S02]  /*a460*/  IMAD.IADD R6, R0.reuse, 0x1, R7 ;  /* 0x0000000100067824 */ /* 0x040fe400078e0207 */
[----:B------:R-:W2:Y:S01]  /*a470*/  LDL R7, [R1+0x3c4] ;  /* 0x0003c40001077983 */ /* 0x000ea20000100800 */
[C---:B------:R-:W-:Y:S02]  /*a480*/  IADD3 RZ, P2, PT, R0.reuse, R14, RZ ;  /* 0x0000000e00ff7210 */ /* 0x040fe40007f5e0ff */
[----:B------:R-:W-:Y:S01]  /*a490*/  PRMT R27, RZ, 0x7610, R27 ;  /* 0x00007610ff1b7816 */ /* 0x000fe2000000001b */
[----:B------:R-:W-:Y:S01]  /*a4a0*/  IMAD.IADD R4, R0, 0x1, R14 ;  /* 0x0000000100047824 */ /* 0x000fe200078e020e */
[----:B------:R-:W-:Y:S01]  /*a4b0*/  PRMT R29, RZ, 0x7610, R29 ;  /* 0x00007610ff1d7816 */ /* 0x000fe2000000001d */
[C---:B------:R-:W-:Y:S01]  /*a4c0*/  IMAD.X R5, R13.reuse, 0x1, R22, P2 ;  /* 0x000000010d057824 */ /* 0x040fe200010e0616 */
[----:B------:R-:W-:Y:S01]  /*a4d0*/  PRMT R28, RZ, 0x7610, R28 ;  /* 0x00007610ff1c7816 */ /* 0x000fe2000000001c */
[----:B------:R-:W3:Y:S04]  /*a4e0*/  LDL R14, [R1+0x2b4] ;  /* 0x0002b400010e7983 */ /* 0x000ee80000100800 */
[----:B------:R-:W4:Y:S04]  /*a4f0*/  @!P0 LDG.E.U8 R27, desc[UR10][R2.64] ;  /* 0x0000000a021b8981 */ /* 0x000f28000c1e1100 */
[----:B------:R-:W3:Y:S04]  /*a500*/  @!P0 LDG.E.U8 R29, desc[UR10][R4.64] ;  /* 0x0000000a041d8981 */ /* 0x000ee8000c1e1100 */
[----:B------:R-:W3:Y:S01]  /*a510*/  LDL R22, [R1+0x3bc] ;  /* 0x0003bc0001167983 */ /* 0x000ee20000100800 */
        /* <DEDUP_REMOVED lines=11> */
[----:B------:R-:W-:-:S05]  /*a5d0*/  IADD3 RZ, P3, PT, R0, R14, RZ ;  /* 0x0000000e00ff7210 */ /* 0x000fca0007f7e0ff */
[C---:B--2---:R-:W-:Y:S01]  /*a5e0*/  IMAD.X R3, R13.reuse, 0x1, R6, P3 ;  /* 0x000000010d037824 */ /* 0x044fe200018e0606 */
[C---:B---3--:R-:W-:Y:S01]  /*a5f0*/  IADD3 RZ, P1, PT, R0.reuse, R7, RZ ;  /* 0x0000000700ff7210 */ /* 0x048fe20007f3e0ff */
[C---:B------:R-:W-:Y:S02]  /*a600*/  IMAD.IADD R6, R0.reuse, 0x1, R7 ;  /* 0x0000000100067824 */ /* 0x040fe400078e0207 */
[----:B------:R-:W2:Y:S01]  /*a610*/  LDL R7, [R1+0x3b8] ;  /* 0x0003b80001077983 */ /* 0x000ea20000100800 */
[C---:B------:R-:W-:Y:S01]  /*a620*/  IADD3 RZ, P2, PT, R0.reuse, R5, RZ ;  /* 0x0000000500ff7210 */ /* 0x040fe20007f5e0ff */
[C---:B------:R-:W-:Y:S01]  /*a630*/  IMAD.IADD R2, R0.reuse, 0x1, R14 ;  /* 0x0000000100027824 */ /* 0x040fe200078e020e */
[----:B----4-:R-:W-:Y:S01]  /*a640*/  PRMT R27, RZ, 0x7610, R27 ;  /* 0x00007610ff1b7816 */ /* 0x010fe2000000001b */
        /* <DEDUP_REMOVED lines=12> */
[----:B------:R-:W4:Y:S04]  /*a710*/  LDL R3, [R1+0x2a8] ;  /* 0x0002a80001037983 */ /* 0x000f280000100800 */
[----:B---3--:R0:W-:Y:S04]  /*a720*/  STL [R1+0x138], R29 ;  /* 0x0001381d01007387 */ /* 0x0081e80000100800 */
[----:B0-----:R-:W3:Y:S04]  /*a730*/  LDL.LU R29, [R1+0xa4c] ;  /* 0x000a4c00011d7983 */ /* 0x001ee80000300800 */
[----:B--2---:R0:W-:Y:S04]  /*a740*/  STL [R1+0x134], R28 ;  /* 0x0001341c01007387 */ /* 0x0041e80000100800 */
[----:B0-----:R-:W2:Y:S04]  /*a750*/  LDL.LU R28, [R1+0xa48] ;  /* 0x000a4800011c7983 */ /* 0x001ea80000300800 */
[----:B------:R-:W2:Y:S04]  /*a760*/  LDL R6, [R1+0x3b4] ;  /* 0x0003b40001067983 */ /* 0x000ea80000100800 */
[----:B------:R-:W3:Y:S01]  /*a770*/  LDL R7, [R1+0x2a0] ;  /* 0x0002a00001077983 */ /* 0x000ee20000100800 */
[C---:B----4-:R-:W-:Y:S01]  /*a780*/  IADD3 RZ, P3, PT, R0.reuse, R3, RZ ;  /* 0x0000000300ff7210 */ /* 0x050fe20007f7e0ff */
[----:B------:R-:W-:-:S04]  /*a790*/  IMAD.IADD R2, R0, 0x1, R3 ;  /* 0x0000000100027824 */ /* 0x000fc800078e0203 */
[C---:B--2---:R-:W-:Y:S01]  /*a7a0*/  IMAD.X R3, R13.reuse, 0x1, R6, P3 ;  /* 0x000000010d037824 */ /* 0x044fe200018e0606 */
[C---:B---3--:R-:W-:Y:S01]  /*a7b0*/  IADD3 RZ, P1, PT, R0.reuse, R7, RZ ;  /* 0x0000000700ff7210 */ /* 0x048fe20007f3e0ff */
        /* <DEDUP_REMOVED lines=51> */
[C---:B------:R-:W-:Y:S01]  /*aaf0*/  IMAD.IADD R2, R0.reuse, 0x1, R3 ;  /* 0x0000000100027824 */ /* 0x040fe200078e0203 */
[----:B------:R-:W-:-:S02]  /*ab00*/  IADD3 RZ, P2, PT, R0, R14, RZ ;  /* 0x0000000e00ff7210 */ /* 0x000fc40007f5e0ff */
[----:B------:R-:W-:Y:S01]  /*ab10*/  PRMT R21, RZ, 0x7610, R21 ;  /* 0x00007610ff157816 */ /* 0x000fe20000000015 */
[C---:B------:R-:W-:Y:S01]  /*ab20*/  IMAD.IADD R4, R0.reuse, 0x1, R14 ;  /* 0x0000000100047824 */ /* 0x040fe200078e020e */
[----:B------:R-:W-:Y:S01]  /*ab30*/  PRMT R24, RZ, 0x7610, R24 ;  /* 0x00007610ff187816 */ /* 0x000fe20000000018 */
[C---:B------:R-:W-:Y:S01]  /*ab40*/  IMAD.X R5, R13.reuse, 0x1, R22, P2 ;  /* 0x000000010d057824 */ /* 0x040fe200010e0616 */
[----:B------:R-:W4:Y:S04]  /*ab50*/  LDL R14, [R1+0x280] ;  /* 0x00028000010e7983 */ /* 0x000f280000100800 */
[----:B------:R0:W4:Y:S04]  /*ab60*/  @!P0 LDG.E.U8 R24, desc[UR10][R4.64] ;  /* 0x0000000a04188981 */ /* 0x000128000c1e1100 */
[----:B------:R-:W4:Y:S01]  /*ab70*/  LDL R22, [R1+0x38c] ;  /* 0x00038c0001167983 */ /* 0x000f220000100800 */
[----:B--2---:R-:W-:Y:S01]  /*ab80*/  IMAD.X R3, R13, 0x1, R6, P3 ;  /* 0x000000010d037824 */ /* 0x004fe200018e0606 */
[C---:B---3--:R-:W-:Y:S01]  /*ab90*/  IADD3 RZ, P1, PT, R0.reuse, R7, RZ ;  /* 0x0000000700ff7210 */ /* 0x048fe20007f3e0ff */
[----:B------:R-:W-:-:S03]  /*aba0*/  IMAD.IADD R6, R0, 0x1, R7 ;  /* 0x0000000100067824 */ /* 0x000fc600078e0207 */
[----:B------:R-:W2:Y:S04]  /*abb0*/  @!P0 LDG.E.U8 R21, desc[UR10][R2.64] ;  /* 0x0000000a02158981 */ /* 0x000ea8000c1e1100 */
[----:B------:R-:W3:Y:S01]  /*abc0*/  LDL R7, [R1+0x394] ;  /* 0x0003940001077983 */ /* 0x000ee20000100800 */
[----:B------:R-:W-:-:S03]  /*abd0*/  PRMT R15, RZ, 0x7610, R15 ;  /* 0x00007610ff0f7816 */ /* 0x000fc6000000000f */
[----:B------:R-:W2:Y:S01]  /*abe0*/  LDL R3, [R1+0x284] ;  /* 0x0002840001037983 */ /* 0x000ea20000100800 */
[C---:B----4-:R-:W-:Y:S01]  /*abf0*/  IADD3 RZ, P2, PT, R0.reuse, R14, RZ ;  /* 0x0000000e00ff7210 */ /* 0x050fe20007f5e0ff */
[----:B0-----:R-:W-:Y:S01]  /*ac00*/  IMAD.IADD R4, R0, 0x1, R14 ;  /* 0x0000000100047824 */ /* 0x001fe200078e020e */
[----:B------:R-:W-:-:S03]  /*ac10*/  PRMT R11, RZ, 0x7610, R11 ;  /* 0x00007610ff0b7816 */ /* 0x000fc6000000000b */
[----:B------:R-:W-:-:S05]  /*ac20*/  IMAD.X R5, R13, 0x1, R22, P2 ;  /* 0x000000010d057824 */ /* 0x000fca00010e0616 */
[----:B------:R-:W4:Y:S01]  /*ac30*/  @!P0 LDG.E.U8 R11, desc[UR10][R4.64] ;  /* 0x0000000a040b8981 */ /* 0x000f22000c1e1100 */
[----:B---3--:R-:W-:-:S05]  /*ac40*/  IMAD.X R7, R13, 0x1, R7, P1 ;  /* 0x000000010d077824 */ /* 0x008fca00008e0607 */
[----:B------:R-:W3:Y:S04]  /*ac50*/  @!P0 LDG.E.U8 R15, desc[UR10][R6.64] ;  /* 0x0000000a060f8981 */ /* 0x000ee8000c1e1100 */
[----:B--2---:R0:W-:Y:S04]  /*ac60*/  STL [R1+0x24], R21 ;  /* 0x0000241501007387 */ /* 0x0041e80000100800 */
[----:B0-----:R-:W2:Y:S04]  /*ac70*/  LDL R21, [R1+0x388] ;  /* 0x0003880001157983 */ /* 0x001ea80000100800 */
[----:B------:R0:W-:Y:S04]  /*ac80*/  STL [R1+0x20], R24 ;  /* 0x0000201801007387 */ /* 0x0001e80000100800 */
[----:B0-----:R-:W2:Y:S04]  /*ac90*/  LDL.LU R24, [R1+0xa2c] ;  /* 0x000a2c0001187983 */ /* 0x001ea80000300800 */
[----:B------:R-:W2:Y:S04]  /*aca0*/  LDL R7, [R1+0x27c] ;  /* 0x00027c0001077983 */ /* 0x000ea80000100800 */
[----:B------:R-:W4:Y:S01]  /*acb0*/  LDL R6, [R1+0x390] ;  /* 0x0003900001067983 */ /* 0x000f220000100800 */
[C---:B------:R-:W-:Y:S01]  /*acc0*/  IADD3 RZ, P3, PT, R0.reuse, R3, RZ ;  /* 0x0000000300ff7210 */ /* 0x040fe20007f7e0ff */
[----:B------:R-:W-:Y:S01]  /*acd0*/  IMAD.IADD R2, R0, 0x1, R3 ;  /* 0x0000000100027824 */ /* 0x000fe200078e0203 */
[----:B------:R-:W-:-:S02]  /*ace0*/  PRMT R10, RZ, 0x7610, R10 ;  /* 0x00007610ff0a7816 */ /* 0x000fc4000000000a */
[----:B------:R-:W-:Y:S01]  /*acf0*/  PRMT R16, RZ, 0x7610, R16 ;  /* 0x00007610ff107816 */ /* 0x000fe20000000010 */
[----:B---3--:R0:W-:Y:S04]  /*ad00*/  STL [R1+0x1c], R15 ;  /* 0x00001c0f01007387 */ /* 0x0081e80000100800 */
[----:B------:R-:W3:Y:S04]  /*ad10*/  LDL R14, [R1+0x278] ;  /* 0x00027800010e7983 */ /* 0x000ee80000100800 */
[----:B------:R-:W3:Y:S04]  /*ad20*/  LDL R22, [R1+0x384] ;  /* 0x0003840001167983 */ /* 0x000ee80000100800 */
[----:B------:R-:W3:Y:S04]  /*ad30*/  LDL R5, [R1+0x274] ;  /* 0x0002740001057983 */ /* 0x000ee80000100800 */
[----:B0-----:R-:W3:Y:S01]  /*ad40*/  LDL R15, [R1+0x270] ;  /* 0x00027000010f7983 */ /* 0x001ee20000100800 */
[----:B--2---:R-:W-:Y:S01]  /*ad50*/  IADD3 RZ, P1, PT, R0, R7, RZ ;  /* 0x0000000700ff7210 */ /* 0x004fe20007f3e0ff */
[----:B----4-:R-:W-:-:S02]  /*ad60*/  IMAD.X R3, R13, 0x1, R6, P3 ;  /* 0x000000010d037824 */ /* 0x010fc400018e0606 */
[----:B------:R-:W-:Y:S02]  /*ad70*/  IMAD.IADD R6, R0, 0x1, R7 ;  /* 0x0000000100067824 */ /* 0x000fe400078e0207 */
[----:B------:R-:W-:Y:S01]  /*ad80*/  IMAD.X R7, R13, 0x1, R21, P1 ;  /* 0x000000010d077824 */ /* 0x000fe200008e0615 */
[----:B------:R0:W2:Y:S04]  /*ad90*/  @!P0 LDG.E.U8 R16, desc[UR10][R2.64] ;  /* 0x0000000a02108981 */ /* 0x0000a8000c1e1100 */
[----:B------:R-:W4:Y:S04]  /*ada0*/  LDL R21, [R1+0x380] ;  /* 0x0003800001157983 */ /* 0x000f280000100800 */
[----:B------:R1:W2:Y:S04]  /*adb0*/  @!P0 LDG.E.U8 R10, desc[UR10][R6.64] ;  /* 0x0000000a060a8981 */ /* 0x0002a8000c1e1100 */
[----:B------:R0:W-:Y:S04]  /*adc0*/  STL [R1+0x14], R11 ;  /* 0x0000140b01007387 */ /* 0x0001e80000100800 */
[----:B0-----:R-:W2:Y:S01]  /*add0*/  LDL R11, [R1+0x37c] ;  /* 0x00037c00010b7983 */ /* 0x001ea20000100800 */
[----:B------:R-:W-:-:S02]  /*ade0*/  PRMT R9, RZ, 0x7610, R9 ;  /* 0x00007610ff097816 */ /* 0x000fc40000000009 */
[C---:B---3--:R-:W-:Y:S01]  /*adf0*/  IADD3 RZ, P3, PT, R0.reuse, R14, RZ ;  /* 0x0000000e00ff7210 */ /* 0x048fe20007f7e0ff */
[----:B------:R-:W-:-:S04]  /*ae00*/  IMAD.IADD R2, R0, 0x1, R14 ;  /* 0x0000000100027824 */ /* 0x000fc800078e020e */
[----:B------:R-:W-:-:S05]  /*ae10*/  IMAD.X R3, R13, 0x1, R22, P3 ;  /* 0x000000010d037824 */ /* 0x000fca00018e0616 */
[----:B------:R-:W3:Y:S01]  /*ae20*/  @!P0 LDG.E.U8 R9, desc[UR10][R2.64] ;  /* 0x0000000a02098981 */ /* 0x000ee2000c1e1100 */
[C---:B------:R-:W-:Y:S01]  /*ae30*/  IADD3 RZ, P2, PT, R0.reuse, R5, RZ ;  /* 0x0000000500ff7210 */ /* 0x040fe20007f5e0ff */
[C---:B------:R-:W-:Y:S01]  /*ae40*/  IMAD.IADD R4, R0.reuse, 0x1, R5 ;  /* 0x0000000100047824 */ /* 0x040fe200078e0205 */
[----:B------:R-:W-:Y:S02]  /*ae50*/  PRMT R20, RZ, 0x7610, R20 ;  /* 0x00007610ff147816 */ /* 0x000fe40000000014 */
[C---:B------:R-:W-:Y:S01]  /*ae60*/  IADD3 RZ, P1, PT, R0.reuse, R15, RZ ;  /* 0x0000000f00ff7210 */ /* 0x040fe20007f3e0ff */
[----:B-1----:R-:W-:Y:S01]  /*ae70*/  IMAD.IADD R6, R0, 0x1, R15 ;  /* 0x0000000100067824 */ /* 0x002fe200078e020f */
[----:B------:R-:W-:Y:S01]  /*ae80*/  PRMT R17, RZ, 0x7610, R17 ;  /* 0x00007610ff117816 */ /* 0x000fe20000000011 */
[C---:B----4-:R-:W-:Y:S01]  /*ae90*/  IMAD.X R5, R13.reuse, 0x1, R21, P2 ;  /* 0x000000010d057824 */ /* 0x050fe200010e0615 */
[----:B--2---:R0:W-:Y:S04]  /*aea0*/  STL [R1+0x10], R10 ;  /* 0x0000100a01007387 */ /* 0x0041e80000100800 */
[----:B------:R-:W2:Y:S04]  /*aeb0*/  @!P0 LDG.E.U8 R20, desc[UR10][R4.64] ;  /* 0x0000000a04148981 */ /* 0x000ea8000c1e1100 */
[----:B0-----:R-:W4:Y:S04]  /*aec0*/  LDL R10, [R1+0x264] ;  /* 0x00026400010a7983 */ /* 0x001f280000100800 */
[----:B------:R0:W-:Y:S01]  /*aed0*/  STL [R1+0x18], R16 ;  /* 0x0000181001007387 */ /* 0x0001e20000100800 */
[----:B------:R-:W-:-:S03]  /*aee0*/  IMAD.X R7, R13, 0x1, R11, P1 ;  /* 0x000000010d077824 */ /* 0x000fc600008e060b */
[----:B------:R-:W2:Y:S04]  /*aef0*/  LDL R14, [R1+0x268] ;  /* 0x00026800010e7983 */ /* 0x000ea80000100800 */
[----:B------:R-:W2:Y:S04]  /*af00*/  LDL R15, [R1+0x378] ;  /* 0x00037800010f7983 */ /* 0x000ea80000100800 */
[----:B0-----:R-:W2:Y:S04]  /*af10*/  LDL R16, [R1+0x26c] ;  /* 0x00026c0001107983 */ /* 0x001ea80000100800 */
[----:B------:R0:W2:Y:S04]  /*af20*/  @!P0 LDG.E.U8 R17, desc[UR10][R6.64] ;  /* 0x0000000a06118981 */ /* 0x0000a8000c1e1100 */
[----:B------:R-:W2:Y:S04]  /*af30*/  LDL R11, [R1+0x374] ;  /* 0x00037400010b7983 */ /* 0x000ea80000100800 */
[----:B---3--:R1:W-:Y:S04]  /*af40*/  STL [R1+0xc], R9 ;  /* 0x00000c0901007387 */ /* 0x0083e80000100800 */
[----:B-1----:R-:W3:Y:S01]  /*af50*/  LDL R9, [R1+0x370] ;  /* 0x0003700001097983 */ /* 0x002ee20000100800 */
[C---:B----4-:R-:W-:Y:S01]  /*af60*/  IADD3 RZ, P1, PT, R0.reuse, R10, RZ ;  /* 0x0000000a00ff7210 */ /* 0x050fe20007f3e0ff */
[C---:B0-----:R-:W-:Y:S01]  /*af70*/  IMAD.IADD R6, R0.reuse, 0x1, R10 ;  /* 0x0000000100067824 */ /* 0x041fe200078e020a */
[C---:B--2---:R-:W-:Y:S01]  /*af80*/  IADD3 RZ, P2, PT, R0.reuse, R14, RZ ;  /* 0x0000000e00ff7210 */ /* 0x044fe20007f5e0ff */
[----:B------:R-:W-:-:S02]  /*af90*/  IMAD.IADD R4, R0, 0x1, R14 ;  /* 0x0000000100047824 */ /* 0x000fc400078e020e */
[----:B------:R-:W2:Y:S04]  /*afa0*/  LDL R14, [R1+0x258] ;  /* 0x00025800010e7983 */ /* 0x000ea80000100800 */
[----:B------:R0:W-:Y:S01]  /*afb0*/  STL [R1+0x8], R20 ;  /* 0x0000081401007387 */ /* 0x0001e20000100800 */
[----:B------:R-:W-:-:S03]  /*afc0*/  IADD3 RZ, P3, PT, R0, R16, RZ ;  /* 0x0000001000ff7210 */ /* 0x000fc60007f7e0ff */
[----:B------:R-:W4:Y:S02]  /*afd0*/  LDL R10, [R1+0x260] ;  /* 0x00026000010a7983 */ /* 0x000f240000100800 */
[----:B------:R-:W-:Y:S02]  /*afe0*/  IMAD.X R3, R13, 0x1, R15, P3 ;  /* 0x000000010d037824 */ /* 0x000fe400018e060f */
[----:B------:R-:W4:Y:S04]  /*aff0*/  LDL R15, [R1+0x36c] ;  /* 0x00036c00010f7983 */ /* 0x000f280000100800 */
[----:B0-----:R-:W4:Y:S01]  /*b000*/  LDL R20, [R1+0x25c] ;  /* 0x00025c0001147983 */ /* 0x001f220000100800 */
[----:B------:R-:W-:-:S03]  /*b010*/  IMAD.IADD R2, R0, 0x1, R16 ;  /* 0x0000000100027824 */ /* 0x000fc600078e0210 */
[----:B------:R0:W-:Y:S04]  /*b020*/  STL [R1+0x4], R17 ;  /* 0x0000041101007387 */ /* 0x0001e80000100800 */
[----:B------:R-:W4:Y:S04]  /*b030*/  LDL R16, [R1+0x364] ;  /* 0x0003640001107983 */ /* 0x000f280000100800 */
[----:B0-----:R-:W4:Y:S01]  /*b040*/  LDL R17, [R1+0x368] ;  /* 0x0003680001117983 */ /* 0x001f220000100800 */
[----:B------:R-:W-:Y:S01]  /*b050*/  PRMT R8, RZ, 0x7610, R8 ;  /* 0x00007610ff087816 */ /* 0x000fe20000000008 */
[----:B------:R-:W-:Y:S01]  /*b060*/  IMAD.X R5, R13, 0x1, R11, P2 ;  /* 0x000000010d057824 */ /* 0x000fe200010e060b */
[----:B------:R-:W-:-:S02]  /*b070*/  PRMT R29, RZ, 0x7610, R29 ;  /* 0x00007610ff1d7816 */ /* 0x000fc4000000001d */
[----:B------:R-:W-:Y:S02]  /*b080*/  PRMT R28, RZ, 0x7610, R28 ;  /* 0x00007610ff1c7816 */ /* 0x000fe4000000001c */
[----:B------:R-:W4:Y:S04]  /*b090*/  @!P0 LDG.E.U8 R8, desc[UR10][R2.64] ;  /* 0x0000000a02088981 */ /* 0x000f28000c1e1100 */
[----:B------:R-:W4:Y:S01]  /*b0a0*/  @!P0 LDG.E.U8 R29, desc[UR10][R4.64] ;  /* 0x0000000a041d8981 */ /* 0x000f22000c1e1100 */
[----:B---3--:R-:W-:Y:S01]  /*b0b0*/  IMAD.X R7, R13, 0x1, R9, P1 ;  /* 0x000000010d077824 */ /* 0x008fe200008e0609 */
[----:B------:R-:W-:Y:S02]  /*b0c0*/  PRMT R27, RZ, 0x7610, R27 ;  /* 0x00007610ff1b7816 */ /* 0x000fe4000000001b */
[----:B------:R-:W3:Y:S04]  /*b0d0*/  LDL R9, [R1+0x254] ;  /* 0x0002540001097983 */ /* 0x000ee80000100800 */
[----:B------:R0:W3:Y:S01]  /*b0e0*/  @!P0 LDG.E.U8 R28, desc[UR10][R6.64] ;  /* 0x0000000a061c8981 */ /* 0x0000e2000c1e1100 */
[----:B------:R-:W-:-:S02]  /*b0f0*/  PRMT R26, RZ, 0x7610, R26 ;  /* 0x00007610ff1a7816 */ /* 0x000fc4000000001a */
[----:B------:R-:W-:Y:S02]  /*b100*/  PRMT R25, RZ, 0x7610, R25 ;  /* 0x00007610ff197816 */ /* 0x000fe40000000019 */
[C---:B--2---:R-:W-:Y:S01]  /*b110*/  IADD3 RZ, P1, PT, R0.reuse, R14, RZ ;  /* 0x0000000e00ff7210 */ /* 0x044fe20007f3e0ff */
[C---:B0-----:R-:W-:Y:S01]  /*b120*/  IMAD.IADD R6, R0.reuse, 0x1, R14 ;  /* 0x0000000100067824 */ /* 0x041fe200078e020e */
[C---:B----4-:R-:W-:Y:S01]  /*b130*/  IADD3 RZ, P3, PT, R0.reuse, R10, RZ ;  /* 0x0000000a00ff7210 */ /* 0x050fe20007f7e0ff */
[C---:B------:R-:W-:Y:S01]  /*b140*/  IMAD.IADD R2, R0.reuse, 0x1, R10 ;  /* 0x0000000100027824 */ /* 0x040fe200078e020a */
[----:B------:R-:W-:-:S03]  /*b150*/  IADD3 RZ, P2, PT, R0, R20, RZ ;  /* 0x0000001400ff7210 */ /* 0x000fc60007f5e0ff */
[----:B------:R-:W-:Y:S02]  /*b160*/  IMAD.X R3, R13, 0x1, R15, P3 ;  /* 0x000000010d037824 */ /* 0x000fe400018e060f */
[----:B------:R-:W-:-:S03]  /*b170*/  IMAD.IADD R4, R0, 0x1, R20 ;  /* 0x0000000100047824 */ /* 0x000fc600078e0214 */
[----:B------:R-:W2:Y:S01]  /*b180*/  @!P0 LDG.E.U8 R27, desc[UR10][R2.64] ;  /* 0x0000000a021b8981 */ /* 0x000ea2000c1e1100 */
[----:B------:R-:W-:-:S05]  /*b190*/  IMAD.X R7, R13, 0x1, R16, P1 ;  /* 0x000000010d077824 */ /* 0x000fca00008e0610 */
[----:B------:R-:W4:Y:S01]  /*b1a0*/  @!P0 LDG.E.U8 R25, desc[UR10][R6.64] ;  /* 0x0000000a06198981 */ /* 0x000f22000c1e1100 */
[----:B------:R-:W-:-:S05]  /*b1b0*/  IMAD.X R5, R13, 0x1, R17, P2 ;  /* 0x000000010d057824 */ /* 0x000fca00010e0611 */
[----:B------:R-:W4:Y:S04]  /*b1c0*/  @!P0 LDG.E.U8 R26, desc[UR10][R4.64] ;  /* 0x0000000a041a8981 */ /* 0x000f28000c1e1100 */
[----:B------:R0:W-:Y:S04]  /*b1d0*/  STL [R1], R8 ;  /* 0x0000000801007387 */ /* 0x0001e80000100800 */
[----:B0-----:R-:W4:Y:S04]  /*b1e0*/  LDL R8, [R1+0x250] ;  /* 0x0002500001087983 */ /* 0x001f280000100800 */
[----:B------:R0:W-:Y:S04]  /*b1f0*/  STL [R1+0x9d4], R29 ;  /* 0x0009d41d01007387 */ /* 0x0001e80000100800 */
[----:B---3--:R1:W-:Y:S04]  /*b200*/  STL [R1+0x9d8], R28 ;  /* 0x0009d81c01007387 */ /* 0x0083e80000100800 */
[----:B------:R-:W3:Y:S04]  /*b210*/  LDL R10, [R1+0x24c] ;  /* 0x00024c00010a7983 */ /* 0x000ee80000100800 */
[----:B------:R-:W3:Y:S04]  /*b220*/  LDL R11, [R1+0x360] ;  /* 0x00036000010b7983 */ /* 0x000ee80000100800 */
[----:B------:R-:W3:Y:S04]  /*b230*/  LDL R15, [R1+0x35c] ;  /* 0x00035c00010f7983 */ /* 0x000ee80000100800 */
[----:B------:R-:W3:Y:S01]  /*b240*/  LDL R14, [R1+0x358] ;  /* 0x00035800010e7983 */ /* 0x000ee20000100800 */
[----:B------:R-:W-:-:S03]  /*b250*/  IADD3 RZ, P3, PT, R0, R9, RZ ;  /* 0x0000000900ff7210 */ /* 0x000fc60007f7e0ff */
[----:B--2---:R2:W-:Y:S04]  /*b260*/  STL [R1+0x9dc], R27 ;  /* 0x0009dc1b01007387 */ /* 0x0045e80000100800 */
[----:B----4-:R4:W-:Y:S04]  /*b270*/  STL [R1+0x9e0], R26 ;  /* 0x0009e01a01007387 */ /* 0x0109e80000100800 */
[----:B------:R2:W-:Y:S04]  /*b280*/  STL [R1+0x9e4], R25 ;  /* 0x0009e41901007387 */ /* 0x0005e80000100800 */
[----:B0-----:R-:W3:Y:S04]  /*b290*/  LDL R29, [R1+0x248] ;  /* 0x00024800011d7983 */ /* 0x001ee80000100800 */
[----:B-1----:R-:W3:Y:S04]  /*b2a0*/  LDL R28, [R1+0x244] ;  /* 0x00024400011c7983 */ /* 0x002ee80000100800 */
[----:B------:R-:W3:Y:S04]  /*b2b0*/  LDL R16, [R1+0x240] ;  /* 0x0002400001107983 */ /* 0x000ee80000100800 */
[----:B------:R-:W3:Y:S04]  /*b2c0*/  LDL R17, [R1+0x354] ;  /* 0x0003540001117983 */ /* 0x000ee80000100800 */
[----:B--2---:R-:W2:Y:S04]  /*b2d0*/  LDL R27, [R1+0x350] ;  /* 0x00035000011b7983 */ /* 0x004ea80000100800 */
[----:B----4-:R-:W4:Y:S01]  /*b2e0*/  LDL R26, [R1+0x34c] ;  /* 0x00034c00011a7983 */ /* 0x010f220000100800 */
[----:B------:R-:W-:-:S03]  /*b2f0*/  IADD3 RZ, P2, PT, R0, R8, RZ ;  /* 0x0000000800ff7210 */ /* 0x000fc60007f5e0ff */
[----:B------:R-:W4:Y:S01]  /*b300*/  LDL R25, [R1+0x23c] ;  /* 0x00023c0001197983 */ /* 0x000f220000100800 */
[----:B------:R-:W-:-:S03]  /*b310*/  IMAD.IADD R6, R0, 0x1, R9 ;  /* 0x0000000100067824 */ /* 0x000fc600078e0209 */
[----:B------:R-:W4:Y:S04]  /*b320*/  LDL R22, [R1+0x238] ;  /* 0x0002380001167983 */ /* 0x000f280000100800 */
[----:B------:R-:W4:Y:S04]  /*b330*/  LDL R20, [R1+0x234] ;  /* 0x0002340001147983 */ /* 0x000f280000100800 */
[----:B------:R-:W4:Y:S01]  /*b340*/  LDL R21, [R1+0x348] ;  /* 0x0003480001157983 */ /* 0x000f220000100800 */
[----:B---3--:R-:W-:Y:S01]  /*b350*/  IADD3 RZ, P1, PT, R0, R10, RZ ;  /* 0x0000000a00ff7210 */ /* 0x008fe20007f3e0ff */
[----:B------:R-:W-:-:S02]  /*b360*/  IMAD.X R7, R13, 0x1, R11, P3 ;  /* 0x000000010d077824 */ /* 0x000fc400018e060b */
[C---:B------:R-:W-:Y:S02]  /*b370*/  IMAD.X R9, R13.reuse, 0x1, R15, P2 ;  /* 0x000000010d097824 */ /* 0x040fe400010e060f */
[----:B------:R-:W3:Y:S01]  /*b380*/  LDL R15, [R1+0x344] ;  /* 0x00034400010f7983 */ /* 0x000ee20000100800 */
[----:B------:R-:W-:-:S03]  /*b390*/  IMAD.X R11, R13, 0x1, R14, P1 ;  /* 0x000000010d0b7824 */ /* 0x000fc600008e060e */
[----:B------:R-:W3:Y:S01]  /*b3a0*/  LDL R14, [R1+0x340] ;  /* 0x00034000010e7983 */ /* 0x000ee20000100800 */
[----:B------:R-:W-:Y:S01]  /*b3b0*/  PRMT R2, RZ, 0x7610, R2 ;  /* 0x00007610ff027816 */ /* 0x000fe20000000002 */
[C---:B------:R-:W-:Y:S01]  /*b3c0*/  IMAD.IADD R8, R0.reuse, 0x1, R8 ;  /* 0x0000000100087824 */ /* 0x040fe200078e0208 */
[----:B------:R-:W-:Y:S01]  /*b3d0*/  PRMT R3, RZ, 0x7610, R3 ;  /* 0x00007610ff037816 */ /* 0x000fe20000000003 */
[----:B------:R-:W-:Y:S01]  /*b3e0*/  IMAD.IADD R10, R0, 0x1, R10 ;  /* 0x00000001000a7824 */ /* 0x000fe200078e020a */
[----:B------:R-:W-:Y:S02]  /*b3f0*/  PRMT R4, RZ, 0x7610, R4 ;  /* 0x00007610ff047816 */ /* 0x000fe40000000004 */
[----:B------:R0:W3:Y:S01]  /*b400*/  @!P0 LDG.E.U8 R2, desc[UR10][R6.64] ;  /* 0x0000000a06028981 */ /* 0x0000e2000c1e1100 */
[----:B------:R-:W-:-:S03]  /*b410*/  PRMT R5, RZ, 0x7610, R5 ;  /* 0x00007610ff057816 */ /* 0x000fc60000000005 */
[----:B------:R1:W3:Y:S04]  /*b420*/  @!P0 LDG.E.U8 R3, desc[UR10][R8.64] ;  /* 0x0000000a08038981 */ /* 0x0002e8000c1e1100 */
[----:B------:R1:W3:Y:S01]  /*b430*/  @!P0 LDG.E.U8 R4, desc[UR10][R10.64] ;  /* 0x0000000a0a048981 */ /* 0x0002e2000c1e1100 */
[----:B0-----:R-:W-:Y:S02]  /*b440*/  PRMT R6, RZ, 0x7610, R6 ;  /* 0x00007610ff067816 */ /* 0x001fe40000000006 */
[----:B------:R-:W-:Y:S02]  /*b450*/  PRMT R7, RZ, 0x7610, R7 ;  /* 0x00007610ff077816 */ /* 0x000fe40000000007 */
[----:B------:R-:W-:Y:S02]  /*b460*/  PRMT R18, RZ, 0x7610, R18 ;  /* 0x00007610ff127816 */ /* 0x000fe40000000012 */
[----:B------:R-:W-:-:S02]  /*b470*/  IADD3 RZ, P3, PT, R0, R29, RZ ;  /* 0x0000001d00ff7210 */ /* 0x000fc40007f7e0ff */
[C---:B------:R-:W-:Y:S01]  /*b480*/  IADD3 RZ, P2, PT, R0.reuse, R28, RZ ;  /* 0x0000001c00ff7210 */ /* 0x040fe20007f5e0ff */
[C---:B-1----:R-:W-:Y:S01]  /*b490*/  IMAD.IADD R8, R0.reuse, 0x1, R29 ;  /* 0x0000000100087824 */ /* 0x042fe200078e021d */
[C---:B------:R-:W-:Y:S01]  /*b4a0*/  IADD3 RZ, P1, PT, R0.reuse, R16, RZ ;  /* 0x0000001000ff7210 */ /* 0x040fe20007f3e0ff */
[C---:B------:R-:W-:Y:S02]  /*b4b0*/  IMAD.IADD R10, R0.reuse, 0x1, R28 ;  /* 0x00000001000a7824 */ /* 0x040fe400078e021c */
[C---:B------:R-:W-:Y:S02]  /*b4c0*/  IMAD.X R9, R13.reuse, 0x1, R17, P3 ;  /* 0x000000010d097824 */ /* 0x040fe400018e0611 */
[----:B------:R-:W-:Y:S02]  /*b4d0*/  IMAD.IADD R16, R0, 0x1, R16 ;  /* 0x0000000100107824 */ /* 0x000fe400078e0210 */
[C---:B--2---:R-:W-:Y:S01]  /*b4e0*/  IMAD.X R11, R13.reuse, 0x1, R27, P2 ;  /* 0x000000010d0b7824 */ /* 0x044fe200010e061b */
[----:B------:R0:W2:Y:S01]  /*b4f0*/  @!P0 LDG.E.U8 R5, desc[UR10][R8.64] ;  /* 0x0000000a08058981 */ /* 0x0000a2000c1e1100 */
[----:B----4-:R-:W-:-:S03]  /*b500*/  IMAD.X R17, R13, 0x1, R26, P1 ;  /* 0x000000010d117824 */ /* 0x010fc600008e061a */
[----:B------:R1:W4:Y:S04]  /*b510*/  @!P0 LDG.E.U8 R6, desc[UR10][R10.64] ;  /* 0x0000000a0a068981 */ /* 0x000328000c1e1100 */
[----:B------:R1:W4:Y:S01]  /*b520*/  @!P0 LDG.E.U8 R7, desc[UR10][R16.64] ;  /* 0x0000000a10078981 */ /* 0x000322000c1e1100 */
[C---:B------:R-:W-:Y:S02]  /*b530*/  IADD3 RZ, P3, PT, R0.reuse, R25, RZ ;  /* 0x0000001900ff7210 */ /* 0x040fe40007f7e0ff */
[C---:B------:R-:W-:Y:S01]  /*b540*/  IADD3 RZ, P2, PT, R0.reuse, R22, RZ ;  /* 0x0000001600ff7210 */ /* 0x040fe20007f5e0ff */
[C---:B0-----:R-:W-:Y:S01]  /*b550*/  IMAD.IADD R8, R0.reuse, 0x1, R25 ;  /* 0x0000000100087824 */ /* 0x041fe200078e0219 */
[C---:B------:R-:W-:Y:S01]  /*b560*/  IADD3 RZ, P1, PT, R0.reuse, R20, RZ ;  /* 0x0000001400ff7210 */ /* 0x040fe20007f3e0ff */
[C---:B-1----:R-:W-:Y:S01]  /*b570*/  IMAD.IADD R10, R0.reuse, 0x1, R22 ;  /* 0x00000001000a7824 */ /* 0x042fe200078e0216 */
[----:B------:R-:W-:Y:S01]  /*b580*/  PRMT R24, RZ, 0x7610, R24 ;  /* 0x00007610ff187816 */ /* 0x000fe20000000018 */
[----:B------:R-:W-:Y:S01]  /*b590*/  IMAD.X R9, R13, 0x1, R21, P3 ;  /* 0x000000010d097824 */ /* 0x000fe200018e0615 */
[----:B------:R-:W-:Y:S01]  /*b5a0*/  PRMT R19, RZ, 0x7610, R19 ;  /* 0x00007610ff137816 */ /* 0x000fe20000000013 */
[----:B------:R-:W-:-:S03]  /*b5b0*/  IMAD.IADD R16, R0, 0x1, R20 ;  /* 0x0000000100107824 */ /* 0x000fc600078e0214 */
[----:B------:R0:W4:Y:S01]  /*b5c0*/  @!P0 LDG.E.U8 R18, desc[UR10][R8.64] ;  /* 0x0000000a08128981 */ /* 0x000122000c1e1100 */
[C---:B---3--:R-:W-:Y:S02]  /*b5d0*/  IMAD.X R11, R13.reuse, 0x1, R15, P2 ;  /* 0x000000010d0b7824 */ /* 0x048fe400010e060f */
[----:B------:R-:W-:-:S03]  /*b5e0*/  IMAD.X R17, R13, 0x1, R14, P1 ;  /* 0x000000010d117824 */ /* 0x000fc600008e060e */
[----:B------:R-:W3:Y:S04]  /*b5f0*/  @!P0 LDG.E.U8 R24, desc[UR10][R10.64] ;  /* 0x0000000a0a188981 */ /* 0x000ee8000c1e1100 */
[----:B------:R1:W3:Y:S01]  /*b600*/  @!P0 LDG.E.U8 R19, desc[UR10][R16.64] ;  /* 0x0000000a10138981 */ /* 0x0002e2000c1e1100 */
[----:B0-----:R-:W-:Y:S02]  /*b610*/  LOP3.LUT R8, R23, 0x3, RZ, 0xc0, !PT ;  /* 0x0000000317087812 */ /* 0x001fe400078ec0ff */
[----:B------:R-:W-:-:S03]  /*b620*/  SHF.R.U32.HI R9, RZ, 0x2, R23 ;  /* 0x00000002ff097819 */ /* 0x000fc60000011617 */
[----:B------:R-:W-:Y:S01]  /*b630*/  IMAD R8, R8, 0x110, RZ ;  /* 0x0000011008087824 */ /* 0x000fe200078e02ff */
[----:B------:R-:W-:Y:S01]  /*b640*/  SGXT.U32 R9, R9, 0x3 ;  /* 0x000000030909781a */ /* 0x000fe20000000000 */
[----:B------:R-:W-:Y:S03]  /*b650*/  STL [R1+0x9e8], R2 ;  /* 0x0009e80201007387 */ /* 0x000fe60000100800 */
[----:B------:R-:W-:Y:S01]  /*b660*/  LOP3.LUT R8, R8, R9, RZ, 0xfc, !PT ;  /* 0x0000000908087212 */ /* 0x000fe200078efcff */
[----:B------:R-:W-:Y:S04]  /*b670*/  STL [R1+0x9ec], R3 ;  /* 0x0009ec0301007387 */ /* 0x000fe80000100800 */
[----:B------:R-:W-:Y:S04]  /*b680*/  STL [R1+0x9f0], R4 ;  /* 0x0009f00401007387 */ /* 0x000fe80000100800 */
[----:B-1----:R-:W0:Y:S04]  /*b690*/  LDS.U8 R17, [R8+UR6+0x40] ;  /* 0x0000400608117984 */ /* 0x002e280008000000 */
[----:B------:R-:W-:Y:S04]  /*b6a0*/  LDS.U8 R2, [R8+UR6+0x88] ;  /* 0x0000880608027984 */ /* 0x000fe80008000000 */
[----:B------:R-:W-:Y:S04]  /*b6b0*/  LDS.U8 R3, [R8+UR6+0x8] ;  /* 0x0000080608037984 */ /* 0x000fe80008000000 */
[----:B--2---:R-:W-:Y:S04]  /*b6c0*/  STL [R1+0x9f4], R5 ;  /* 0x0009f40501007387 */ /* 0x004fe80000100800 */
[----:B----4-:R-:W-:Y:S04]  /*b6d0*/  STL [R1+0x9f8], R6 ;  /* 0x0009f80601007387 */ /* 0x010fe80000100800 */
[----:B------:R-:W-:Y:S04]  /*b6e0*/  STL [R1+0x9fc], R7 ;  /* 0x0009fc0701007387 */ /* 0x000fe80000100800 */
[----:B------:R-:W-:Y:S04]  /*b6f0*/  STL [R1+0x6c0], R0 ;  /* 0x0006c00001007387 */ /* 0x000fe80000100800 */
[----:B------:R-:W1:Y:S04]  /*b700*/  LDS.U8 R0, [R8+UR6] ;  /* 0x0000000608007984 */ /* 0x000e680008000000 */
[----:B------:R-:W-:Y:S04]  /*b710*/  STL [R1+0xa00], R18 ;  /* 0x000a001201007387 */ /* 0x000fe80000100800 */
[----:B---3--:R-:W-:Y:S04]  /*b720*/  STL [R1+0xa04], R24 ;  /* 0x000a041801007387 */ /* 0x008fe80000100800 */
[----:B------:R-:W-:Y:S04]  /*b730*/  STL [R1+0xa08], R19 ;  /* 0x000a081301007387 */ /* 0x000fe80000100800 */
[----:B0-----:R-:W-:Y:S04]  /*b740*/  STL [R1+0xa0c], R17 ;  /* 0x000a0c1101007387 */ /* 0x001fe80000100800 */
[----:B-1----:R-:W-:Y:S04]  /*b750*/  STL [R1+0x44], R0 ;  /* 0x0000440001007387 */ /* 0x002fe80000100800 */
[----:B------:R-:W0:Y:S04]  /*b760*/  LDS.U8 R0, [R8+UR6+0xc8] ;  /* 0x0000c80608007984 */ /* 0x000e280008000000 */
[----:B------:R-:W-:Y:S04]  /*b770*/  STL [R1+0x210], R2 ;  /* 0x0002100201007387 */ /* 0x000fe80000100800 */
[----:B------:R-:W1:Y:S04]  /*b780*/  LDS.U8 R2, [R8+UR6+0x48] ;  /* 0x0000480608027984 */ /* 0x000e680008000000 */
[----:B0-----:R-:W-:Y:S04]  /*b790*/  STL [R1+0x20c], R0 ;  /* 0x00020c0001007387 */ /* 0x001fe80000100800 */
[----:B------:R-:W0:Y:S04]  /*b7a0*/  LDS.U8 R0, [R8+UR6+0x80] ;  /* 0x0000800608007984 */ /* 0x000e280008000000 */
[----:B------:R-:W-:Y:S04]  /*b7b0*/  STL [R1+0x4c], R3 ;  /* 0x00004c0301007387 */ /* 0x000fe80000100800 */
[----:B------:R-:W2:Y:S04]  /*b7c0*/  LDS.U8 R3, [R8+UR6+0xc0] ;  /* 0x0000c00608037984 */ /* 0x000ea80008000000 */
[----:B-1----:R-:W-:Y:S04]  /*b7d0*/  STL [R1+0x48], R2 ;  /* 0x0000480201007387 */ /* 0x002fe80000100800 */
[----:B------:R-:W1:Y:S04]  /*b7e0*/  LDS.U8 R2, [R8+UR6+0x400] ;  /* 0x0004000608027984 */ /* 0x000e680008000000 */
[----:B0-----:R-:W-:Y:S04]  /*b7f0*/  STL [R1+0x218], R0 ;  /* 0x0002180001007387 */ /* 0x001fe80000100800 */
[----:B------:R-:W0:Y:S04]  /*b800*/  LDS.U8 R0, [R8+UR6+0x440] ;  /* 0x0004400608007984 */ /* 0x000e280008000000 */
[----:B--2---:R-:W-:Y:S04]  /*b810*/  STL [R1+0x214], R3 ;  /* 0x0002140301007387 */ /* 0x004fe80000100800 */
        /* <DEDUP_REMOVED lines=40> */
[----:B------:R-:W0:Y:S01]  /*baa0*/  LDS.U8 R0, [R8+UR6+0xc80] ;  /* 0x000c800608007984 */ /* 0x000e220008000000 */
[----:B------:R-:W-:-:S04]  /*bab0*/  SHF.R.U32.HI R10, RZ, 0x3, R12 ;  /* 0x00000003ff0a7819 */ /* 0x000fc8000001160c */
[----:B------:R-:W-:Y:S02]  /*bac0*/  LOP3.LUT R9, R10, 0x1ff, R23, 0x78, !PT ;  /* 0x000001ff0a097812 */ /* 0x000fe400078e7817 */
[C---:B------:R-:W-:Y:S01]  /*bad0*/  LOP3.LUT R10, R8.reuse, 0x10, RZ, 0x3c, !PT ;  /* 0x00000010080a7812 */ /* 0x040fe200078e3cff */
[----:B--2---:R-:W-:Y:S04]  /*bae0*/  STL [R1+0x33c], R3 ;  /* 0x00033c0301007387 */ /* 0x004fe80000100800 */
[----:B------:R-:W2:Y:S04]  /*baf0*/  LDS.U8 R3, [R8+UR6+0xcc0] ;  /* 0x000cc00608037984 */ /* 0x000ea80008000000 */
[----:B-1----:R-:W-:Y:S04]  /*bb00*/  STL [R1+0x338], R2 ;  /* 0x0003380201007387 */ /* 0x002fe80000100800 */
[----:B------:R-:W1:Y:S04]  /*bb10*/  LDS.U8 R2, [R10+UR6] ;  /* 0x000000060a027984 */ /* 0x000e680008000000 */
[----:B------:R-:W-:Y:S04]  /*bb20*/  LDS.U8 R15, [R10+UR6+0x400] ;  /* 0x000400060a0f7984 */ /* 0x000fe80008000000 */
[----:B------:R-:W-:Y:S04]  /*bb30*/  LDS.U8 R14, [R10+UR6+0x440] ;  /* 0x000440060a0e7984 */ /* 0x000fe80008000000 */
[----:B------:R-:W-:Y:S04]  /*bb40*/  LDS.U8 R13, [R10+UR6+0x408] ;  /* 0x000408060a0d7984 */ /* 0x000fe80008000000 */
[----:B------:R-:W-:Y:S04]  /*bb50*/  LDS.U8 R12, [R10+UR6+0x448] ;  /* 0x000448060a0c7984 */ /* 0x000fe80008000000 */
        /* <DEDUP_REMOVED lines=15> */
[----:B------:R-:W-:Y:S04]  /*bc50*/  LDS.U8 R3, [R10+UR6+0x800] ;  /* 0x000800060a037984 */ /* 0x000fe80008000000 */
[----:B-1----:R-:W-:Y:S04]  /*bc60*/  STL [R1+0x2cc], R2 ;  /* 0x0002cc0201007387 */ /* 0x002fe80000100800 */
[----:B------:R-:W-:Y:S04]  /*bc70*/  STL [R1+0xa10], R15 ;  /* 0x000a100f01007387 */ /* 0x000fe80000100800 */
[----:B------:R-:W1:Y:S04]  /*bc80*/  LDS.U8 R2, [R10+UR6+0x488] ;  /* 0x000488060a027984 */ /* 0x000e680008000000 */
[----:B0-----:R-:W-:Y:S04]  /*bc90*/  STL [R1+0x2c8], R0 ;  /* 0x0002c80001007387 */ /* 0x001fe80000100800 */
[----:B------:R-:W0:Y:S04]  /*bca0*/  LDS.U8 R0, [R10+UR6+0x4c8] ;  /* 0x0004c8060a007984 */ /* 0x000e280008000000 */
[----:B------:R-:W-:Y:S04]  /*bcb0*/  STL [R1+0xa14], R14 ;  /* 0x000a140e01007387 */ /* 0x000fe80000100800 */
[----:B-1----:R-:W-:Y:S04]  /*bcc0*/  STL [R1+0x2d4], R2 ;  /* 0x0002d40201007387 */ /* 0x002fe80000100800 */
[----:B------:R-:W-:Y:S04]  /*bcd0*/  STL [R1+0xa18], R13 ;  /* 0x000a180d01007387 */ /* 0x000fe80000100800 */
[----:B------:R-:W1:Y:S04]  /*bce0*/  LDS.U8 R2, [R10+UR6+0x480] ;  /* 0x000480060a027984 */ /* 0x000e680008000000 */
[----:B0-----:R-:W-:Y:S04]  /*bcf0*/  STL [R1+0x2d0], R0 ;  /* 0x0002d00001007387 */ /* 0x001fe80000100800 */
[----:B------:R-:W0:Y:S04]  /*bd00*/  LDS.U8 R0, [R10+UR6+0x4c0] ;  /* 0x0004c0060a007984 */ /* 0x000e280008000000 */
[----:B------:R-:W-:Y:S04]  /*bd10*/  STL [R1+0xa1c], R12 ;  /* 0x000a1c0c01007387 */ /* 0x000fe80000100800 */
[----:B-1----:R-:W-:Y:S04]  /*bd20*/  STL [R1+0x2dc], R2 ;  /* 0x0002dc0201007387 */ /* 0x002fe80000100800 */
        /* <DEDUP_REMOVED lines=27> */
[----:B------:R-:W-:-:S03]  /*bee0*/  LOP3.LUT R11, R8, 0x20, RZ, 0x3c, !PT ;  /* 0x00000020080b7812 */ /* 0x000fc600078e3cff */
[----:B--2---:R-:W-:Y:S04]  /*bef0*/  STL [R1+0x4c8], R3 ;  /* 0x0004c80301007387 */ /* 0x004fe80000100800 */
[----:B------:R-:W2:Y:S04]  /*bf00*/  LDS.U8 R3, [R10+UR6+0xcc0] ;  /* 0x000cc0060a037984 */ /* 0x000ea80008000000 */
[----:B------:R-:W-:Y:S04]  /*bf10*/  LDS.U8 R23, [R11+UR6+0x400] ;  /* 0x000400060b177984 */ /* 0x000fe80008000000 */
[----:B------:R-:W-:Y:S04]  /*bf20*/  LDS.U8 R22, [R11+UR6+0x440] ;  /* 0x000440060b167984 */ /* 0x000fe80008000000 */
[----:B------:R-:W-:Y:S04]  /*bf30*/  LDS.U8 R21, [R11+UR6+0x408] ;  /* 0x000408060b157984 */ /* 0x000fe80008000000 */
[----:B-1----:R-:W-:Y:S04]  /*bf40*/  STL [R1+0x4c4], R2 ;  /* 0x0004c40201007387 */ /* 0x002fe80000100800 */
[----:B------:R-:W1:Y:S04]  /*bf50*/  LDS.U8 R2, [R11+UR6] ;  /* 0x000000060b027984 */ /* 0x000e680008000000 */
        /* <DEDUP_REMOVED lines=18> */
[----:B------:R-:W1:Y:S04]  /*c080*/  LDS.U8 R2, [R11+UR6+0x488] ;  /* 0x000488060b027984 */ /* 0x000e680008000000 */
[----:B0-----:R-:W-:Y:S04]  /*c090*/  STL [R1+0x2e8], R0 ;  /* 0x0002e80001007387 */ /* 0x001fe80000100800 */
[----:B------:R-:W0:Y:S04]  /*c0a0*/  LDS.U8 R0, [R11+UR6+0x4c8] ;  /* 0x0004c8060b007984 */ /* 0x000e280008000000 */
[----:B-1----:R-:W-:Y:S04]  /*c0b0*/  STL [R1+0x2f4], R2 ;  /* 0x0002f40201007387 */ /* 0x002fe80000100800 */
[----:B------:R-:W1:Y:S04]  /*c0c0*/  LDS.U8 R2, [R11+UR6+0x480] ;  /* 0x000480060b027984 */ /* 0x000e680008000000 */
[----:B0-----:R-:W-:Y:S04]  /*c0d0*/  STL [R1+0x2f0], R0 ;  /* 0x0002f00001007387 */ /* 0x001fe80000100800 */
[----:B------:R-:W0:Y:S04]  /*c0e0*/  LDS.U8 R0, [R11+UR6+0x4c0] ;  /* 0x0004c0060b007984 */ /* 0x000e280008000000 */
[----:B------:R-:W-:Y:S04]  /*c0f0*/  STL.64 [R1+0x9a8], R22 ;  /* 0x0009a81601007387 */ /* 0x000fe80000100a00 */
[----:B------:R-:W-:Y:S04]  /*c100*/  STL.64 [R1+0x9a0], R20 ;  /* 0x0009a01401007387 */ /* 0x000fe80000100a00 */
        /* <DEDUP_REMOVED lines=33> */
[----:B-1----:R-:W-:Y:S04]  /*c320*/  STL [R1+0x4e4], R2 ;  /* 0x0004e40201007387 */ /* 0x002fe80000100800 */
[----:B------:R-:W1:Y:S04]  /*c330*/  LDS.U8 R2, [R16+UR6] ;  /* 0x0000000610027984 */ /* 0x000e680008000000 */
        /* <DEDUP_REMOVED lines=35> */
[----:B------:R-:W-:Y:S04]  /*c570*/  LDS.U8 R2, [R16+UR6+0x888] ;  /* 0x0008880610027984 */ /* 0x000fe80008000000 */
[----:B0-----:R-:W-:Y:S04]  /*c580*/  STL [R1+0x4f0], R0 ;  /* 0x0004f00001007387 */ /* 0x001fe80000100800 */
[----:B------:R-:W0:Y:S04]  /*c590*/  LDS.U8 R0, [R16+UR6+0x8c8] ;  /* 0x0008c80610007984 */ /* 0x000e280008000000 */
[----:B--2---:R-:W-:Y:S04]  /*c5a0*/  STL [R1+0x4ec], R3 ;  /* 0x0004ec0301007387 */ /* 0x004fe80000100800 */
[----:B0-----:R-:W-:Y:S04]  /*c5b0*/  STL [R1+0x750], R0 ;  /* 0x0007500001007387 */ /* 0x001fe80000100800 */
[----:B------:R-:W0:Y:S04]  /*c5c0*/  LDS.U8 R0, [R16+UR6+0x808] ;  /* 0x0008080610007984 */ /* 0x000e280008000000 */
[----:B------:R1:W-:Y:S04]  /*c5d0*/  STL [R1+0x570], R2 ;  /* 0x0005700201007387 */ /* 0x0003e80000100800 */
[----:B------:R-:W2:Y:S04]  /*c5e0*/  LDL.LU R13, [R1+0x1d8] ;  /* 0x0001d800010d7983 */ /* 0x000ea80000300800 */
[----:B------:R-:W3:Y:S04]  /*c5f0*/  LDL.LU R14, [R1+0x1d4] ;  /* 0x0001d400010e7983 */ /* 0x000ee80000300800 */
[----:B0-----:R-:W-:Y:S04]  /*c600*/  STL [R1+0x4f8], R0 ;  /* 0x0004f80001007387 */ /* 0x001fe80000100800 */
[----:B------:R-:W0:Y:S04]  /*c610*/  LDS.U8 R0, [R16+UR6+0x880] ;  /* 0x0008800610007984 */ /* 0x000e280008000000 */
[----:B------:R-:W4:Y:S04]  /*c620*/  LDL.LU R15, [R1+0x1d0] ;  /* 0x0001d000010f7983 */ /* 0x000f280000300800 */
[----:B------:R-:W2:Y:S04]  /*c630*/  LDL.LU R8, [R1+0x1cc] ;  /* 0x0001cc0001087983 */ /* 0x000ea80000300800 */
        /* <DEDUP_REMOVED lines=9> */
[----:B-1----:R-:W2:Y:S04]  /*c6d0*/  LDL.LU R2, [R1+0x194] ;  /* 0x0001940001027983 */ /* 0x002ea80000300800 */
[----:B------:R-:W2:Y:S04]  /*c6e0*/  LDL.LU R25, [R1+0x190] ;  /* 0x0001900001197983 */ /* 0x000ea80000300800 */
[----:B------:R-:W2:Y:S04]  /*c6f0*/  LDL.LU R26, [R1+0x17c] ;  /* 0x00017c00011a7983 */ /* 0x000ea80000300800 */
[----:B------:R-:W2:Y:S04]  /*c700*/  LDL.LU R27, [R1+0x178] ;  /* 0x00017800011b7983 */ /* 0x000ea80000300800 */
[----:B------:R-:W2:Y:S04]  /*c710*/  LDL.LU R28, [R1+0x174] ;  /* 0x00017400011c7983 */ /* 0x000ea80000300800 */
[----:B------:R-:W2:Y:S04]  /*c720*/  LDL.LU R29, [R1+0x170] ;  /* 0x00017000011d7983 */ /* 0x000ea80000300800 */
[----:B------:R-:W-:Y:S04]  /*c730*/  STL [R1+0x4f4], R10 ;  /* 0x0004f40a01007387 */ /* 0x000fe80000100800 */
[----:B------:R-:W1:Y:S04]  /*c740*/  LDS.U8 R10, [R16+UR6+0xc00] ;  /* 0x000c0006100a7984 */ /* 0x000e680008000000 */
[----:B0-----:R-:W-:Y:S04]  /*c750*/  STL [R1+0x578], R0 ;  /* 0x0005780001007387 */ /* 0x001fe80000100800 */
[----:B------:R-:W0:Y:S04]  /*c760*/  LDS.U8 R0, [R16+UR6+0xc40] ;  /* 0x000c400610007984 */ /* 0x000e280008000000 */
[----:B------:R-:W-:Y:S04]  /*c770*/  STL [R1+0x574], R11 ;  /* 0x0005740b01007387 */ /* 0x000fe80000100800 */
[----:B------:R-:W0:Y:S04]  /*c780*/  LDS.U8 R11, [R16+UR6+0xc88] ;  /* 0x000c8806100b7984 */ /* 0x000e280008000000 */
[----:B-1----:R-:W-:Y:S04]  /*c790*/  STL [R1+0x500], R10 ;  /* 0x0005000a01007387 */ /* 0x002fe80000100800 */
        /* <DEDUP_REMOVED lines=9> */
[----:B------:R-:W-:Y:S01]  /*c830*/  STL [R1+0x504], R11 ;  /* 0x0005040b01007387 */ /* 0x000fe20000100800 */
[----:B------:R-:W-:Y:S06]  /*c840*/  BAR.SYNC.DEFER_BLOCKING 0x0 ;  /* 0x0000000000007b1d */ /* 0x000fec0000010000 */
[----:B-1----:R-:W-:Y:S04]  /*c850*/  STL [R1+0x588], R10 ;  /* 0x0005880a01007387 */ /* 0x002fe80000100800 */
[----:B0-----:R-:W-:Y:S04]  /*c860*/  STL [R1+0x57c], R0 ;  /* 0x00057c0001007387 */ /* 0x001fe80000100800 */
[----:B------:R-:W2:Y:S04]  /*c870*/  LDL.LU R12, [R1+0x160] ;  /* 0x00016000010c7983 */ /* 0x000ea80000300800 */
[----:B--2---:R0:W-:Y:S04]  /*c880*/  STL [R1+0xa20], R12 ;  /* 0x000a200c01007387 */ /* 0x0041e80000100800 */
[----:B0-----:R-:W2:Y:S04]  /*c890*/  LDL.LU R12, [R1+0x164] ;  /* 0x00016400010c7983 */ /* 0x001ea80000300800 */
[----:B--2---:R0:W-:Y:S04]  /*c8a0*/  STL [R1+0xa24], R12 ;  /* 0x000a240c01007387 */ /* 0x0041e80000100800 */
[----:B0-----:R-:W2:Y:S04]  /*c8b0*/  LDL.LU R12, [R1+0x168] ;  /* 0x00016800010c7983 */ /* 0x001ea80000300800 */
[----:B------:R-:W-:Y:S04]  /*c8c0*/  STS.U8 [R9+UR6], R13 ;  /* 0x0000000d09007988 */ /* 0x000fe80008000006 */
[----:B---3--:R-:W-:Y:S04]  /*c8d0*/  STS.U8 [R9+UR6+0x200], R14 ;  /* 0x0002000e09007988 */ /* 0x008fe80008000006 */
[----:B----4-:R-:W-:Y:S04]  /*c8e0*/  STS.U8 [R9+UR6+0x400], R15 ;  /* 0x0004000f09007988 */ /* 0x010fe80008000006 */
[----:B------:R-:W-:Y:S04]  /*c8f0*/  STS.U8 [R9+UR6+0x800], R17 ;  /* 0x0008001109007988 */ /* 0x000fe80008000006 */
[----:B------:R-:W-:Y:S04]  /*c900*/  STS.U8 [R9+UR6+0xa00], R19 ;  /* 0x000a001309007988 */ /* 0x000fe80008000006 */
[----:B--2---:R0:W-:Y:S04]  /*c910*/  STL [R1+0xa28], R12 ;  /* 0x000a280c01007387 */ /* 0x0041e80000100800 */
[----:B0-----:R-:W2:Y:S04]  /*c920*/  LDL.LU R12, [R1+0x16c] ;  /* 0x00016c00010c7983 */ /* 0x001ea80000300800 */
[----:B------:R-:W3:Y:S04]  /*c930*/  LDL.LU R13, [R1+0x15c] ;  /* 0x00015c00010d7983 */ /* 0x000ee80000300800 */
[----:B------:R-:W4:Y:S04]  /*c940*/  LDL.LU R14, [R1+0x158] ;  /* 0x00015800010e7983 */ /* 0x000f280000300800 */
[----:B------:R-:W3:Y:S04]  /*c950*/  LDL.LU R15, [R1+0x154] ;  /* 0x00015400010f7983 */ /* 0x000ee80000300800 */
[----:B------:R-:W3:Y:S04]  /*c960*/  LDL.LU R17, [R1+0x150] ;  /* 0x0001500001117983 */ /* 0x000ee80000300800 */
[----:B------:R0:W-:Y:S04]  /*c970*/  STS.U8 [R9+UR6+0xc00], R24 ;  /* 0x000c001809007988 */ /* 0x0001e80008000006 */
[----:B------:R-:W3:Y:S04]  /*c980*/  LDL.LU R19, [R1+0x14c] ;  /* 0x00014c0001137983 */ /* 0x000ee80000300800 */
[----:B------:R1:W-:Y:S04]  /*c990*/  STS.U8 [R9+UR6+0xe00], R18 ;  /* 0x000e001209007988 */ /* 0x0003e80008000006 */
[----:B0-----:R-:W3:Y:S04]  /*c9a0*/  LDL.LU R24, [R1+0x148] ;  /* 0x0001480001187983 */ /* 0x001ee80000300800 */
[----:B------:R0:W-:Y:S04]  /*c9b0*/  STS.U8 [R9+UR6+0x1000], R7 ;  /* 0x0010000709007988 */ /* 0x0001e80008000006 */
[----:B-1----:R-:W3:Y:S04]  /*c9c0*/  LDL.LU R18, [R1+0x144] ;  /* 0x0001440001127983 */ /* 0x002ee80000300800 */
        /* <DEDUP_REMOVED lines=20> */
[----:B0-----:R-:W3:Y:S04]  /*cb10*/  LDL.LU R29, [R1+0x24] ;  /* 0x00002400011d7983 */ /* 0x001ee80000300800 */
[----:B------:R-:W3:Y:S04]  /*cb20*/  LDL.LU R16, [R1+0x20] ;  /* 0x0000200001107983 */ /* 0x000ee80000300800 */
[----:B------:R-:W3:Y:S04]  /*cb30*/  LDL.LU R0, [R1+0x1c] ;  /* 0x00001c0001007983 */ /* 0x000ee80000300800 */
[----:B------:R-:W3:Y:S04]  /*cb40*/  LDL.LU R11, [R1+0x18] ;  /* 0x00001800010b7983 */ /* 0x000ee80000300800 */
[----:B------:R-:W3:Y:S04]  /*cb50*/  LDL.LU R20, [R1+0x14] ;  /* 0x0000140001147983 */ /* 0x000ee80000300800 */
[----:B------:R-:W3:Y:S04]  /*cb60*/  LDL.LU R21, [R1+0x10] ;  /* 0x0000100001157983 */ /* 0x000ee80000300800 */
[----:B------:R-:W3:Y:S04]  /*cb70*/  LDL.LU R22, [R1+0xc] ;  /* 0x00000c0001167983 */ /* 0x000ee80000300800 */
[----:B------:R-:W3:Y:S04]  /*cb80*/  LDL.LU R23, [R1+0x8] ;  /* 0x0000080001177983 */ /* 0x000ee80000300800 */
[----:B------:R0:W-:Y:S04]  /*cb90*/  STS.U8 [R9+UR6+0x600], R8 ;  /* 0x0006000809007988 */ /* 0x0001e80008000006 */
[----:B------:R-:W3:Y:S04]  /*cba0*/  LDL.LU R10, [R1+0x4] ;  /* 0x00000400010a7983 */ /* 0x000ee80000300800 */
[----:B0-----:R-:W3:Y:S04]  /*cbb0*/  LDL.LU R8, [R1] ;  /* 0x0000000001087983 */ /* 0x001ee80000300800 */
[----:B--2---:R0:W-:Y:S04]  /*cbc0*/  STS.U8 [R9+UR6+0x2600], R12 ;  /* 0x0026000c09007988 */ /* 0x0041e80008000006 */
[----:B0-----:R-:W2:Y:S04]  /*cbd0*/  LDL.LU R12, [R1+0xa28] ;  /* 0x000a2800010c7983 */ /* 0x001ea80000300800 */
[----:B--2---:R0:W-:Y:S04]  /*cbe0*/  STS.U8 [R9+UR6+0x2800], R12 ;  /* 0x0028000c09007988 */ /* 0x0041e80008000006 */
[----:B0-----:R-:W2:Y:S04]  /*cbf0*/  LDL.LU R12, [R1+0xa24] ;  /* 0x000a2400010c7983 */ /* 0x001ea80000300800 */
[----:B--2---:R0:W-:Y:S04]  /*cc00*/  STS.U8 [R9+UR6+0x2a00], R12 ;  /* 0x002a000c09007988 */ /* 0x0041e80008000006 */
[----:B0-----:R-:W2:Y:S04]  /*cc10*/  LDL.LU R12, [R1+0xa20] ;  /* 0x000a2000010c7983 */ /* 0x001ea80000300800 */
[----:B---3--:R-:W-:Y:S04]  /*cc20*/  STS.U8 [R9+UR6+0x2e00], R13 ;  /* 0x002e000d09007988 */ /* 0x008fe80008000006 */
[----:B----4-:R-:W-:Y:S04]  /*cc30*/  STS.U8 [R9+UR6+0x3000], R14 ;  /* 0x0030000e09007988 */ /* 0x010fe80008000006 */
[----:B------:R-:W-:Y:S04]  /*cc40*/  STS.U8 [R9+UR6+0x3200], R15 ;  /* 0x0032000f09007988 */ /* 0x000fe80008000006 */
        /* <DEDUP_REMOVED lines=14> */
[----:B--2---:R0:W-:Y:S04]  /*cd30*/  STS.U8 [R9+UR6+0x2c00], R12 ;  /* 0x002c000c09007988 */ /* 0x0041e80008000006 */
[----:B0-----:R-:W2:Y:S04]  /*cd40*/  LDL.LU R12, [R1+0xa1c] ;  /* 0x000a1c00010c7983 */ /* 0x001ea80000300800 */
[----:B------:R-:W2:Y:S04]  /*cd50*/  LDL.LU R13, [R1+0xa18] ;  /* 0x000a1800010d7983 */ /* 0x000ea80000300800 */
[----:B------:R-:W3:Y:S04]  /*cd60*/  LDL.LU R14, [R1+0xa14] ;  /* 0x000a1400010e7983 */ /* 0x000ee80000300800 */
[----:B------:R-:W3:Y:S04]  /*cd70*/  LDL.LU R15, [R1+0xa10] ;  /* 0x000a1000010f7983 */ /* 0x000ee80000300800 */
        /* <DEDUP_REMOVED lines=12> */
[----:B------:R-:W3:Y:S04]  /*ce40*/  LDL.LU R27, [R1+0x9dc] ;  /* 0x0009dc00011b7983 */ /* 0x000ee80000300800 */
[----:B------:R-:W4:Y:S04]  /*ce50*/  LDL.LU R28, [R1+0x9d8] ;  /* 0x0009d800011c7983 */ /* 0x000f280000300800 */
[----:B------:R0:W-:Y:S04]  /*ce60*/  STS.U8 [R9+UR6+0x5000], R29 ;  /* 0x0050001d09007988 */ /* 0x0001e80008000006 */
[----:B0-----:R-:W4:Y:S04]  /*ce70*/  LDL.LU R29, [R1+0x9d4] ;  /* 0x0009d400011d7983 */ /* 0x001f280000300800 */
[----:B------:R0:W-:Y:S04]  /*ce80*/  STS.U8 [R9+UR6+0x5200], R16 ;  /* 0x0052001009007988 */ /* 0x0001e80008000006 */
[----:B------:R1:W-:Y:S04]  /*ce90*/  STS.U8 [R9+UR6+0x5400], R0 ;  /* 0x0054000009007988 */ /* 0x0003e80008000006 */
[----:B0-----:R-:W4:Y:S04]  /*cea0*/  LDL.LU R16, [R1+0x44] ;  /* 0x0000440001107983 */ /* 0x001f280000300800 */
[----:B-1----:R-:W4:Y:S04]  /*ceb0*/  LDL.LU R0, [R1+0xac] ;  /* 0x0000ac0001007983 */ /* 0x002f280000300800 */
[----:B------:R-:W-:Y:S04]  /*cec0*/  STS.U8 [R9+UR6+0x5e00], R23 ;  /* 0x005e001709007988 */ /* 0x000fe80008000006 */
[----:B--2---:R-:W-:Y:S04]  /*ced0*/  STS.U8 [R9+UR6+0x6a00], R26 ;  /* 0x006a001a09007988 */ /* 0x004fe80008000006 */
[----:B---3--:R-:W-:Y:S04]  /*cee0*/  STS.U8 [R9+UR6+0x6800], R27 ;  /* 0x0068001b09007988 */ /* 0x008fe80008000006 */
[----:B----4-:R0:W-:Y:S04]  /*cef0*/  STS.U8 [R9+UR6+0x6600], R28 ;  /* 0x0066001c09007988 */ /* 0x0101e80008000006 */
[----:B0-----:R-:W2:Y:S04]  /*cf00*/  LDL.LU R28, [R1+0x130] ;  /* 0x00013000011c7983 */ /* 0x001ea80000300800 */
[----:B------:R-:W3:Y:S04]  /*cf10*/  LDL.LU R27, [R1+0x48] ;  /* 0x00004800011b7983 */ /* 0x000ee80000300800 */
[----:B------:R-:W3:Y:S01]  /*cf20*/  LDL.LU R26, [R1+0x4c] ;  /* 0x00004c00011a7983 */ /* 0x000ee20000300800 */
[----:B------:R-:W0:Y:S03]  /*cf30*/  S2R R23, SR_TID.X ;  /* 0x0000000000177919 */ /* 0x000e260000002100 */
        /* <DEDUP_REMOVED lines=9> */
[----:B------:R0:W-:Y:S04]  /*cfd0*/  STS.U8 [R9+UR6+0x7000], R3 ;  /* 0x0070000309007988 */ /* 0x0001e80008000006 */
[----:B------:R-:W-:Y:S04]  /*cfe0*/  STS.U8 [R9+UR6+0x7200], R4 ;  /* 0x0072000409007988 */ /* 0x000fe80008000006 */
[----:B------:R-:W-:Y:S04]  /*cff0*/  STS.U8 [R9+UR6+0x7400], R5 ;  /* 0x0074000509007988 */ /* 0x000fe80008000006 */
[----:B------:R-:W-:Y:S04]  /*d000*/  STS.U8 [R9+UR6+0x7600], R6 ;  /* 0x0076000609007988 */ /* 0x000fe80008000006 */
[----:B------:R-:W-:Y:S04]  /*d010*/  STS.U8 [R9+UR6+0x7800], R7 ;  /* 0x0078000709007988 */ /* 0x000fe80008000006 */
[----:B------:R-:W-:Y:S04]  /*d020*/  STS.U8 [R9+UR6+0x7a00], R18 ;  /* 0x007a001209007988 */ /* 0x000fe80008000006 */
[----:B------:R-:W-:Y:S04]  /*d030*/  STS.U8 [R9+UR6+0x7c00], R24 ;  /* 0x007c001809007988 */ /* 0x000fe80008000006 */
[----:B------:R-:W-:Y:S01]  /*d040*/  STS.U8 [R9+UR6+0x7e00], R19 ;  /* 0x007e001309007988 */ /* 0x000fe20008000006 */
[----:B0-----:R-:W-:-:S02]  /*d050*/  IMAD.SHL.U32 R3, R23, 0x40, RZ ;  /* 0x0000004017037824 */ /* 0x001fc400078e00ff */
[C---:B------:R-:W-:Y:S01]  /*d060*/  IMAD.SHL.U32 R8, R23.reuse, 0x10, RZ ;  /* 0x0000001017087824 */ /* 0x040fe200078e00ff */
[----:B------:R-:W4:Y:S01]  /*d070*/  LDL.LU R20, [R1+0x18c] ;  /* 0x00018c0001147983 */ /* 0x000f220000300800 */
[----:B------:R-:W-:Y:S01]  /*d080*/  IMAD.SHL.U32 R10, R23, 0x8, RZ ;  /* 0x00000008170a7824 */ /* 0x000fe200078e00ff */
[----:B------:R-:W-:Y:S01]  /*d090*/  LOP3.LUT R3, R3, 0x1c0, RZ, 0xc0, !PT ;  /* 0x000001c003037812 */ /* 0x000fe200078ec0ff */
[----:B------:R-:W-:Y:S01]  /*d0a0*/  IMAD.SHL.U32 R2, R23, 0x2, RZ ;  /* 0x0000000217027824 */ /* 0x000fe200078e00ff */
[----:B------:R-:W-:Y:S01]  /*d0b0*/  LOP3.LUT R8, R8, 0x1e00, RZ, 0xc0, !PT ;  /* 0x00001e0008087812 */ /* 0x000fe200078ec0ff */
[----:B------:R-:W-:Y:S01]  /*d0c0*/  IMAD R16, R17, 0x100, R16 ;  /* 0x0000010011107824 */ /* 0x000fe200078e0210 */
[----:B------:R-:W4:Y:S02]  /*d0d0*/  LDL.LU R21, [R1+0x188] ;  /* 0x0001880001157983 */ /* 0x000f240000300800 */
[----:B------:R-:W-:Y:S02]  /*d0e0*/  LOP3.LUT R2, R10, 0x30, R2, 0x48, !PT ;  /* 0x000000300a027812 */ /* 0x000fe400078e4802 */
[----:B------:R-:W-:Y:S01]  /*d0f0*/  IADD3 R8, PT, PT, R8, UR6, R3 ;  /* 0x0000000608087c10 */ /* 0x000fe2000fffe003 */
[----:B------:R-:W2:Y:S04]  /*d100*/  LDL.LU R22, [R1+0x184] ;  /* 0x0001840001167983 */ /* 0x000ea80000300800 */
[----:B------:R-:W-:Y:S01]  /*d110*/  IMAD.IADD R8, R2, 0x1, R8 ;  /* 0x0000000102087824 */ /* 0x000fe200078e0208 */
[----:B------:R-:W-:Y:S06]  /*d120*/  BAR.SYNC.DEFER_BLOCKING 0x0 ;  /* 0x0000000000007b1d */ /* 0x000fec0000010000 */
[----:B------:R-:W2:Y:S04]  /*d130*/  LDL.LU R23, [R1+0x180] ;  /* 0x0001800001177983 */ /* 0x000ea80000300800 */
[----:B------:R-:W2:Y:S04]  /*d140*/  LDL.LU R29, [R1+0x1ac] ;  /* 0x0001ac00011d7983 */ /* 0x000ea80000300800 */
[----:B------:R-:W2:Y:S04]  /*d150*/  LDL.LU R11, [R1+0x1a8] ;  /* 0x0001a800010b7983 */ /* 0x000ea80000300800 */
[----:B------:R-:W0:Y:S04]  /*d160*/  LDSM.16.M88.4 R4, [R8] ;  /* 0x000000000804783b */ /* 0x000e280000000200 */
[----:B0-----:R-:W-:Y:S01]  /*d170*/  STL.64 [R1+0x160], R4 ;  /* 0x0001600401007387 */ /* 0x001fe20000100a00 */
[----:B------:R-:W-:-:S02]  /*d180*/  IMAD.MOV.U32 R2, RZ, RZ, R4 ;  /* 0x000000ffff027224 */ /* 0x000fc400078e0004 */
[----:B------:R-:W-:Y:S01]  /*d190*/  IMAD.MOV.U32 R3, RZ, RZ, R5 ;  /* 0x000000ffff037224 */ /* 0x000fe200078e0005 */
[----:B------:R-:W-:Y:S01]  /*d1a0*/  STL.64 [R1+0x168], R6 ;  /* 0x0001680601007387 */ /* 0x000fe20000100a00 */
[----:B---3--:R-:W-:-:S03]  /*d1b0*/  IMAD R17, R27, 0x100, R26 ;  /* 0x000001001b117824 */ /* 0x008fc600078e021a */
[----:B------:R-:W0:Y:S04]  /*d1c0*/  LDSM.16.M88.4 R24, [R8+0x2000] ;  /* 0x002000000818783b */ /* 0x000e280000000200 */
[----:B0-----:R-:W-:Y:S01]  /*d1d0*/  STL.64 [R1+0x170], R24 ;  /* 0x0001701801007387 */ /* 0x001fe20000100a00 */
[----:B------:R-:W-:Y:S02]  /*d1e0*/  IMAD.MOV.U32 R4, RZ, RZ, R24 ;  /* 0x000000ffff047224 */ /* 0x000fe400078e0018 */
[----:B------:R-:W-:Y:S01]  /*d1f0*/  IMAD.MOV.U32 R5, RZ, RZ, R25 ;  /* 0x000000ffff057224 */ /* 0x000fe200078e0019 */
[----:B------:R-:W-:Y:S04]  /*d200*/  STL.64 [R1+0x178], R26 ;  /* 0x0001781a01007387 */ /* 0x000fe80000100a00 */
[----:B------:R-:W0:Y:S02]  /*d210*/  LDSM.16.M88.4 R24, [R8+0x4000] ;  /* 0x004000000818783b */ /* 0x000e240000000200 */
[----:B0-----:R-:W-:-:S02]  /*d220*/  IMAD.MOV.U32 R6, RZ, RZ, R24 ;  /* 0x000000ffff067224 */ /* 0x001fc400078e0018 */
[----:B------:R-:W-:Y:S04]  /*d230*/  STL.64 [R1+0x190], R24 ;  /* 0x0001901801007387 */ /* 0x000fe80000100a00 */
[----:B------:R-:W-:Y:S04]  /*d240*/  STL.64 [R1+0x198], R26 ;  /* 0x0001981a01007387 */ /* 0x000fe80000100a00 */
[----:B------:R-:W-:Y:S04]  /*d250*/  STL [R1+0x9d0], R6 ;  /* 0x0009d00601007387 */ /* 0x000fe80000100800 */
[----:B------:R0:W-:Y:S04]  /*d260*/  STL.64 [R1+0x9c8], R4 ;  /* 0x0009c80401007387 */ /* 0x0001e80000100a00 */
[----:B0-----:R-:W3:Y:S04]  /*d270*/  LDL.LU.64 R4, [R1+0x80] ;  /* 0x0000800001047983 */ /* 0x001ee80000300a00 */
[----:B------:R-:W3:Y:S01]  /*d280*/  LDL.LU.64 R6, [R1+0x88] ;  /* 0x0000880001067983 */ /* 0x000ee20000300a00 */
[----:B--2---:R-:W-:-:S02]  /*d290*/  IMAD R18, R0, 0x100, R28 ;  /* 0x0000010000127824 */ /* 0x004fc400078e021c */
[----:B----4-:R-:W-:Y:S01]  /*d2a0*/  IMAD R19, R21, 0x100, R20 ;  /* 0x0000010015137824 */ /* 0x010fe200078e0214 */
[----:B------:R-:W-:Y:S02]  /*d2b0*/  F2FP.F16.E5M2.UNPACK_B R16, R16 ;  /* 0x00000010ff10723e */ /* 0x000fe400020004ff */
[----:B------:R-:W-:Y:S02]  /*d2c0*/  F2FP.F16.E5M2.UNPACK_B R17, R17 ;  /* 0x00000011ff11723e */ /* 0x000fe400020004ff */
[----:B------:R-:W-:Y:S02]  /*d2d0*/  F2FP.F16.E5M2.UNPACK_B R2, R2 ;  /* 0x00000002ff02723e */ /* 0x000fe400020004ff */
[----:B------:R-:W-:Y:S01]  /*d2e0*/  F2FP.F16.E5M2.UNPACK_B R3, R3 ;  /* 0x00000003ff03723e */ /* 0x000fe200020004ff */
[----:B------:R-:W-:Y:S01]  /*d2f0*/  IMAD.MOV.U32 R0, RZ, RZ, R25 ;  /* 0x000000ffff007224 */ /* 0x000fe200078e0019 */
[----:B------:R-:W-:Y:S01]  /*d300*/  F2FP.F16.E5M2.UNPACK_B R18, R18 ;  /* 0x00000012ff12723e */ /* 0x000fe200020004ff */
[----:B------:R-:W-:Y:S01]  /*d310*/  IMAD R24, R14, 0x100, R15 ;  /* 0x000001000e187824 */ /* 0x000fe200078e020f */
[----:B------:R-:W-:Y:S01]  /*d320*/  F2FP.F16.E5M2.UNPACK_B R19, R19 ;  /* 0x00000013ff13723e */ /* 0x000fe200020004ff */
[----:B------:R-:W-:Y:S01]  /*d330*/  IMAD R25, R23, 0x100, R22 ;  /* 0x0000010017197824 */ /* 0x000fe200078e0216 */
[----:B------:R-:W2:Y:S04]  /*d340*/  LDL.LU.64 R20, [R1+0x90] ;  /* 0x0000900001147983 */ /* 0x000ea80000300a00 */
[----:B------:R-:W2:Y:S04]  /*d350*/  LDL.LU.64 R22, [R1+0x98] ;  /* 0x0000980001167983 */ /* 0x000ea80000300a00 */
[----:B------:R0:W-:Y:S04]  /*d360*/  STL.64 [R1+0x9c0], R24 ;  /* 0x0009c01801007387 */ /* 0x0001e80000100a00 */
[----:B0-----:R-:W4:Y:S04]  /*d370*/  LDL.LU.64 R24, [R1+0xd0] ;  /* 0x0000d00001187983 */ /* 0x001f280000300a00 */
[----:B------:R-:W4:Y:S01]  /*d380*/  LDL.LU.64 R26, [R1+0xd8] ;  /* 0x0000d800011a7983 */ /* 0x000f220000300a00 */
[----:B---3--:R-:W-:-:S15]  /*d390*/  HMMA.16816.F32 R4, R16, R2, R4 ;  /* 0x000000021004723c */ /* 0x008fde0000001804 */
[----:B------:R-:W-:-:S04]  /*d3a0*/  NOP ;  /* 0x0000000000007918 */ /* 0x000fc80000000000 */
[----:B------:R0:W-:Y:S01]  /*d3b0*/  STL.64 [R1+0x8], R6 ;  /* 0x0000080601007387 */ /* 0x0001e20000100a00 */
[----:B------:R-:W-:Y:S02]  /*d3c0*/  IMAD.MOV.U32 R14, RZ, RZ, R4 ;  /* 0x000000ffff0e7224 */ /* 0x000fe400078e0004 */
[----:B------:R-:W-:Y:S01]  /*d3d0*/  IMAD.MOV.U32 R15, RZ, RZ, R5 ;  /* 0x000000ffff0f7224 */ /* 0x000fe200078e0005 */
[----:B0-----:R-:W3:Y:S04]  /*d3e0*/  LDL.LU R6, [R1+0x9d0] ;  /* 0x0009d00001067983 */ /* 0x001ee80000300800 */
[----:B------:R-:W2:Y:S01]  /*d3f0*/  LDL.LU.64 R4, [R1+0x9c8] ;  /* 0x0009c80001047983 */ /* 0x000ea20000300a00 */
[----:B------:R-:W-:-:S03]  /*d400*/  F2FP.F16.E5M2.UNPACK_B R7, R0 ;  /* 0x00000000ff07723e */ /* 0x000fc600020004ff */
[----:B------:R-:W-:Y:S01]  /*d410*/  STL [R1+0x958], R15 ;  /* 0x0009580f01007387 */ /* 0x000fe20000100800 */
[----:B------:R-:W-:Y:S01]  /*d420*/  IMAD R10, R12, 0x100, R13 ;  /* 0x000001000c0a7824 */ /* 0x000fe200078e020d */
[----:B--2---:R-:W-:Y:S02]  /*d430*/  F2FP.F16.E5M2.UNPACK_B R4, R4 ;  /* 0x00000004ff04723e */ /* 0x004fe400020004ff */
[----:B------:R-:W-:-:S07]  /*d440*/  F2FP.F16.E5M2.UNPACK_B R5, R5 ;  /* 0x00000005ff05723e */ /* 0x000fce00020004ff */
[----:B------:R-:W-:Y:S01]  /*d450*/  HMMA.16816.F32 R20, R16, R4, R20 ;  /* 0x000000041014723c */ /* 0x000fe20000001814 */
[----:B---3--:R-:W-:-:S07]  /*d460*/  F2FP.F16.E5M2.UNPACK_B R6, R6 ;  /* 0x00000006ff06723e */ /* 0x008fce00020004ff */
[----:B----4-:R-:W-:Y:S11]  /*d470*/  HMMA.16816.F32 R24, R16, R6, R24 ;  /* 0x000000061018723c */ /* 0x010ff60000001818 */
[----:B------:R0:W-:Y:S04]  /*d480*/  STL.64 [R1+0x20], R20 ;  /* 0x0000201401007387 */ /* 0x0001e80000100a00 */
[----:B------:R1:W-:Y:S04]  /*d490*/  STL.64 [R1+0x28], R22 ;  /* 0x0000281601007387 */ /* 0x0003e80000100a00 */
[----:B0-----:R-:W2:Y:S04]  /*d4a0*/  LDL.LU.64 R20, [R1+0x70] ;  /* 0x0000700001147983 */ /* 0x001ea80000300a00 */
[----:B-1----:R-:W2:Y:S01]  /*d4b0*/  LDL.LU.64 R22, [R1+0x78] ;  /* 0x0000780001167983 */ /* 0x002ea20000300a00 */
[----:B------:R-:W-:-:S03]  /*d4c0*/  IMAD.MOV.U32 R15, RZ, RZ, R24 ;  /* 0x000000ffff0f7224 */ /* 0x000fc600078e0018 */
[----:B------:R0:W-:Y:S04]  /*d4d0*/  STL [R1+0xa4], R25 ;  /* 0x0000a41901007387 */ /* 0x0001e80000100800 */
[----:B0-----:R-:W3:Y:S04]  /*d4e0*/  LDL.LU.64 R24, [R1+0x9c0] ;  /* 0x0009c00001187983 */ /* 0x001ee80000300a00 */
[----:B------:R-:W-:Y:S04]  /*d4f0*/  STL.64 [R1+0x9b8], R6 ;  /* 0x0009b80601007387 */ /* 0x000fe80000100a00 */
[----:B------:R0:W-:Y:S04]  /*d500*/  STL.64 [R1+0x9b0], R4 ;  /* 0x0009b00401007387 */ /* 0x0001e80000100a00 */
[----:B0-----:R-:W4:Y:S04]  /*d510*/  LDL.LU.64 R4, [R1+0x120] ;  /* 0x0001200001047983 */ /* 0x001f280000300a00 */
[----:B------:R-:W4:Y:S01]  /*d520*/  LDL.LU.64 R6, [R1+0x128] ;  /* 0x0001280001067983 */ /* 0x000f220000300a00 */
[----:B------:R-:W-:-:S02]  /*d530*/  IMAD.MOV.U32 R12, RZ, RZ, R26 ;  /* 0x000000ffff0c7224 */ /* 0x000fc400078e001a */
[----:B------:R-:W-:Y:S01]  /*d540*/  IMAD.MOV.U32 R13, RZ, RZ, R27 ;  /* 0x000000ffff0d7224 */ /* 0x000fe200078e001b */
[----:B------:R-:W-:Y:S04]  /*d550*/  STL.64 [R1+0x978], R14 ;  /* 0x0009780e01007387 */ /* 0x000fe80000100a00 */
[----:B------:R-:W-:Y:S04]  /*d560*/  STL.64 [R1+0x970], R12 ;  /* 0x0009700c01007387 */ /* 0x000fe80000100a00 */
[----:B------:R-:W0:Y:S01]  /*d570*/  LDSM.16.M88.4 R12, [R8+0x6000] ;  /* 0x00600000080c783b */ /* 0x000e220000000200 */
[----:B------:R-:W-:-:S03]  /*d580*/  IMAD R11, R11, 0x100, R29 ;  /* 0x000001000b0b7824 */ /* 0x000fc600078e021d */
[----:B------:R-:W4:Y:S04]  /*d590*/  LDL.LU R28, [R1+0x1fc] ;  /* 0x0001fc00011c7983 */ /* 0x000f280000300800 */
[----:B------:R-:W4:Y:S04]  /*d5a0*/  LDL.LU R29, [R1+0x208] ;  /* 0x00020800011d7983 */ /* 0x000f280000300800 */
[----:B------:R-:W4:Y:S01]  /*d5b0*/  LDL.LU R0, [R1+0x204] ;  /* 0x0002040001007983 */ /* 0x000f220000300800 */
[----:B0-----:R-:W-:Y:S02]  /*d5c0*/  IMAD.MOV.U32 R8, RZ, RZ, R12 ;  /* 0x000000ffff087224 */ /* 0x001fe400078e000c */
[----:B------:R-:W-:-:S03]  /*d5d0*/  IMAD.MOV.U32 R9, RZ, RZ, R13 ;  /* 0x000000ffff097224 */ /* 0x000fc600078e000d */
[----:B------:R-:W-:Y:S02]  /*d5e0*/  F2FP.F16.E5M2.UNPACK_B R8, R8 ;  /* 0x00000008ff08723e */ /* 0x000fe400020004ff */
[----:B------:R-:W-:Y:S01]  /*d5f0*/  F2FP.F16.E5M2.UNPACK_B R9, R9 ;  /* 0x00000009ff09723e */ /* 0x000fe200020004ff */
[----:B------:R0:W-:Y:S04]  /*d600*/  STL.64 [R1+0x180], R12 ;  /* 0x0001800c01007387 */ /* 0x0001e80000100a00 */
[----:B------:R1:W-:Y:S04]  /*d610*/  STL.64 [R1+0x188], R14 ;  /* 0x0001880e01007387 */ /* 0x0003e80000100a00 */
[----:B0-----:R-:W4:Y:S04]  /*d620*/  LDL.LU.64 R12, [R1+0x100] ;  /* 0x00010000010c7983 */ /* 0x001f280000300a00 */
[----:B-1----:R-:W4:Y:S01]  /*d630*/  LDL.LU.64 R14, [R1+0x108] ;  /* 0x00010800010e7983 */ /* 0x002f220000300a00 */
[----:B--2---:R-:W-:-:S15]  /*d640*/  HMMA.16816.F32 R16, R16, R8, R20 ;  /* 0x000000081010723c */ /* 0x004fde0000001814 */
[----:B------:R-:W-:-:S04]  /*d650*/  NOP ;  /* 0x0000000000007918 */ /* 0x000fc80000000000 */
[----:B------:R3:W-:Y:S04]  /*d660*/  STL.64 [R1+0x10], R16 ;  /* 0x0000101001007387 */ /* 0x0007e80000100a00 */
[----:B------:R0:W-:Y:S04]  /*d670*/  STL.64 [R1+0x18], R18 ;  /* 0x0000181201007387 */ /* 0x0001e80000100a00 */
[----:B------:R-:W2:Y:S01]  /*d680*/  LDL.LU.64 R20, [R1+0xb0] ;  /* 0x0000b00001147983 */ /* 0x000ea20000300a00 */
[----:B---3--:R-:W-:-:S03]  /*d690*/  F2FP.F16.E5M2.UNPACK_B R16, R25 ;  /* 0x00000019ff10723e */ /* 0x008fc600020004ff */
[----:B------:R-:W2:Y:S01]  /*d6a0*/  LDL.LU.64 R22, [R1+0xb8] ;  /* 0x0000b80001167983 */ /* 0x000ea20000300a00 */
[----:B------:R-:W-:Y:S02]  /*d6b0*/  F2FP.F16.E5M2.UNPACK_B R17, R11 ;  /* 0x0000000bff11723e */ /* 0x000fe400020004ff */
[----:B0-----:R-:W-:Y:S01]  /*d6c0*/  F2FP.F16.E5M2.UNPACK_B R18, R24 ;  /* 0x00000018ff12723e */ /* 0x001fe200020004ff */
[----:B------:R-:W3:Y:S01]  /*d6d0*/  LDL.LU R11, [R1+0x200] ;  /* 0x00020000010b7983 */ /* 0x000ee20000300800 */
[----:B------:R-:W-:-:S03]  /*d6e0*/  F2FP.F16.E5M2.UNPACK_B R19, R10 ;  /* 0x0000000aff13723e */ /* 0x000fc600020004ff */
[----:B------:R-:W2:Y:S04]  /*d6f0*/  LDL.LU.64 R24, [R1+0x110] ;  /* 0x0001100001187983 */ /* 0x000ea80000300a00 */
[----:B----4-:R-:W-:Y:S01]  /*d700*/  HMMA.16816.F32 R4, R16, R2, R4 ;  /* 0x000000021004723c */ /* 0x010fe20000001804 */
[----:B------:R-:W2:Y:S04]  /*d710*/  LDL.LU.64 R26, [R1+0x118] ;  /* 0x00011800011a7983 */ /* 0x000ea80000300a00 */
[----:B------:R-:W4:-:S14]  /*d720*/  LDL.LU R10, [R1+0x1f4] ;  /* 0x0001f400010a7983 */ /* 0x000f1c0000300800 */
[----:B------:R-:W-:Y:S04]  /*d730*/  STL.64 [R1+0x90], R4 ;  /* 0x0000900401007387 */ /* 0x000fe80000100a00 */
[----:B------:R0:W-:Y:S04]  /*d740*/  STL.64 [R1+0x98], R6 ;  /* 0x0000980601007387 */ /* 0x0001e80000100a00 */
[----:B0-----:R-:W2:Y:S04]  /*d750*/  LDL.LU.64 R6, [R1+0x9b8] ;  /* 0x0009b80001067983 */ /* 0x001ea80000300a00 */
[----:B------:R-:W2:Y:S02]  /*d760*/  LDL.LU.64 R4, [R1+0x9b0] ;  /* 0x0009b00001047983 */ /* 0x000ea40000300a00 */
[----:B--2---:R-:W-:-:S15]  /*d770*/  HMMA.16816.F32 R24, R16, R4, R24 ;  /* 0x000000041018723c */ /* 0x004fde0000001818 */
[----:B------:R-:W-:-:S04]  /*d780*/  NOP ;  /* 0x0000000000007918 */ /* 0x000fc80000000000 */
[----:B------:R0:W-:Y:S04]  /*d790*/  STL.64 [R1+0x80], R24 ;  /* 0x0000801801007387 */ /* 0x0001e80000100a00 */
[----:B------:R1:W-:Y:S04]  /*d7a0*/  STL.64 [R1+0x88], R26 ;  /* 0x0000881a01007387 */ /* 0x0003e80000100a00 */
[----:B0-----:R-:W2:Y:S04]  /*d7b0*/  LDL.LU.64 R24, [R1+0xe0] ;  /* 0x0000e00001187983 */ /* 0x001ea80000300a00 */
[----:B-1----:R-:W2:Y:S01]  /*d7c0*/  LDL.LU.64 R26, [R1+0xe8] ;  /* 0x0000e800011a7983 */ /* 0x002ea20000300a00 */
[C---:B------:R-:W-:Y:S03]  /*d7d0*/  HMMA.16816.F32 R12, R16.reuse, R6, R12 ;  /* 0x00000006100c723c */ /* 0x040fe6000000180c */
[----:B--2---:R-:W-:Y:S04]  /*d7e0*/  STL.64 [R1+0x988], R26 ;  /* 0x0009881a01007387 */ /* 0x004fe80000100a00 */
[----:B------:R0:W-:Y:S04]  /*d7f0*/  STL.64 [R1+0x980], R24 ;  /* 0x0009801801007387 */ /* 0x0001e80000100a00 */
[----:B0-----:R-:W2:Y:S04]  /*d800*/  LDL.LU.64 R24, [R1+0xc0] ;  /* 0x0000c00001187983 */ /* 0x001ea80000300a00 */
[----:B------:R-:W2:Y:S01]  /*d810*/  LDL.LU.64 R26, [R1+0xc8] ;  /* 0x0000c800011a7983 */ /* 0x000ea20000300a00 */
[----:B------:R-:W-:Y:S03]  /*d820*/  HMMA.16816.F32 R16, R16, R8, R20 ;  /* 0x000000081010723c */ /* 0x000fe60000001814 */
[----:B--2---:R-:W-:Y:S04]  /*d830*/  STL.64 [R1+0x998], R26 ;  /* 0x0009981a01007387 */ /* 0x004fe80000100a00 */
[----:B------:R0:W-:Y:S04]  /*d840*/  STL.64 [R1+0x990], R24 ;  /* 0x0009901801007387 */ /* 0x0001e80000100a00 */
[----:B0-----:R-:W2:Y:S04]  /*d850*/  LDL.LU.64 R24, [R1+0xf0] ;  /* 0x0000f00001187983 */ /* 0x001ea80000300a00 */
[----:B------:R-:W2:Y:S04]  /*d860*/  LDL.LU.64 R26, [R1+0xf8] ;  /* 0x0000f800011a7983 */ /* 0x000ea80000300a00 */
[----:B------:R0:W-:Y:S04]  /*d870*/  STL.64 [R1+0x70], R12 ;  /* 0x0000700c01007387 */ /* 0x0001e80000100a00 */
[----:B------:R1:W-:Y:S04]  /*d880*/  STL.64 [R1+0x78], R14 ;  /* 0x0000780e01007387 */ /* 0x0003e80000100a00 */
[----:B0-----:R-:W2:Y:S04]  /*d890*/  LDL.LU.64 R12, [R1+0x60] ;  /* 0x00006000010c7983 */ /* 0x001ea80000300a00 */
[----:B-1----:R-:W2:Y:S04]  /*d8a0*/  LDL.LU.64 R14, [R1+0x68] ;  /* 0x00006800010e7983 */ /* 0x002ea80000300a00 */
[----:B------:R-:W2:Y:S04]  /*d8b0*/  LDL.LU.64 R22, [R1+0x9a8] ;  /* 0x0009a80001167983 */ /* 0x000ea80000300a00 */
[----:B------:R-:W2:Y:S04]  /*d8c0*/  LDL.LU.64 R20, [R1+0x9a0] ;  /* 0x0009a00001147983 */ /* 0x000ea80000300a00 */
[----:B------:R0:W-:Y:S04]  /*d8d0*/  STL.64 [R1+0x40], R16 ;  /* 0x0000401001007387 */ /* 0x0001e80000100a00 */
[----:B------:R1:W-:Y:S04]  /*d8e0*/  STL.64 [R1+0x48], R18 ;  /* 0x0000481201007387 */ /* 0x0003e80000100a00 */
[----:B0-----:R-:W2:Y:S04]  /*d8f0*/  LDL.LU R16, [R1+0x1e0] ;  /* 0x0001e00001107983 */ /* 0x001ea80000300800 */
[----:B------:R-:W2:Y:S04]  /*d900*/  LDL.LU R17, [R1+0x1dc] ;  /* 0x0001dc0001117983 */ /* 0x000ea80000300800 */
[----:B-1----:R-:W3:Y:S04]  /*d910*/  LDL.LU R18, [R1+0x1e8] ;  /* 0x0001e80001127983 */ /* 0x002ee80000300800 */
[----:B------:R-:W3:Y:S01]  /*d920*/  LDL.LU R19, [R1+0x1e4] ;  /* 0x0001e40001137983 */ /* 0x000ee20000300800 */
[----:B--2---:R-:W-:-:S02]  /*d930*/  IMAD R16, R17, 0x100, R16 ;  /* 0x0000010011107824 */ /* 0x004fc400078e0210 */
[----:B---3--:R-:W-:Y:S02]  /*d940*/  IMAD R17, R19, 0x100, R18 ;  /* 0x0000010013117824 */ /* 0x008fe400078e0212 */
[----:B------:R-:W-:Y:S02]  /*d950*/  IMAD R18, R22, 0x100, R23 ;  /* 0x0000010016127824 */ /* 0x000fe400078e0217 */
[----:B------:R-:W-:Y:S01]  /*d960*/  IMAD R19, R20, 0x100, R21 ;  /* 0x0000010014137824 */ /* 0x000fe200078e0215 */
[----:B------:R-:W-:Y:S01]  /*d970*/  F2FP.F16.E5M2.UNPACK_B R16, R16 ;  /* 0x00000010ff10723e */ /* 0x000fe200020004ff */
[----:B------:R-:W2:Y:S01]  /*d980*/  LDL.LU.64 R20, [R1+0x50] ;  /* 0x0000500001147983 */ /* 0x000ea20000300a00 */
[----:B------:R-:W-:Y:S02]  /*d990*/  F2FP.F16.E5M2.UNPACK_B R17, R17 ;  /* 0x00000011ff11723e */ /* 0x000fe400020004ff */
[----:B------:R-:W-:Y:S01]  /*d9a0*/  F2FP.F16.E5M2.UNPACK_B R18, R18 ;  /* 0x00000012ff12723e */ /* 0x000fe200020004ff */
[----:B------:R-:W2:Y:S01]  /*d9b0*/  LDL.LU.64 R22, [R1+0x58] ;  /* 0x0000580001167983 */ /* 0x000ea20000300a00 */
[----:B------:R-:W-:-:S07]  /*d9c0*/  F2FP.F16.E5M2.UNPACK_B R19, R19 ;  /* 0x00000013ff13723e */ /* 0x000fce00020004ff */
[----:B------:R-:W-:-:S15]  /*d9d0*/  HMMA.16816.F32 R24, R16, R2, R24 ;  /* 0x000000021018723c */ /* 0x000fde0000001818 */
[----:B------:R-:W-:-:S04]  /*d9e0*/  NOP ;  /* 0x0000000000007918 */ /* 0x000fc80000000000 */
[----:B------:R-:W-:Y:S04]  /*d9f0*/  STL.64 [R1+0xd0], R24 ;  /* 0x0000d01801007387 */ /* 0x000fe80000100a00 */
[----:B------:R0:W-:Y:S04]  /*da00*/  STL.64 [R1+0xd8], R26 ;  /* 0x0000d81a01007387 */ /* 0x0001e80000100a00 */
[----:B0-----:R-:W3:Y:S04]  /*da10*/  LDL.LU.64 R26, [R1+0x998] ;  /* 0x00099800011a7983 */ /* 0x001ee80000300a00 */
[----:B------:R-:W3:Y:S02]  /*da20*/  LDL.LU.64 R24, [R1+0x990] ;  /* 0x0009900001187983 */ /* 0x000ee40000300a00 */
[----:B---3--:R-:W-:-:S15]  /*da30*/  HMMA.16816.F32 R24, R16, R4, R24 ;  /* 0x000000041018723c */ /* 0x008fde0000001818 */
[----:B------:R-:W-:-:S04]  /*da40*/  NOP ;  /* 0x0000000000007918 */ /* 0x000fc80000000000 */
[----:B------:R-:W-:Y:S04]  /*da50*/  STL.64 [R1+0xc0], R24 ;  /* 0x0000c01801007387 */ /* 0x000fe80000100a00 */
[----:B------:R0:W-:Y:S04]  /*da60*/  STL.64 [R1+0xc8], R26 ;  /* 0x0000c81a01007387 */ /* 0x0001e80000100a00 */
[----:B0-----:R-:W3:Y:S04]  /*da70*/  LDL.LU.64 R26, [R1+0x988] ;  /* 0x00098800011a7983 */ /* 0x001ee80000300a00 */
[----:B------:R-:W3:Y:S02]  /*da80*/  LDL.LU.64 R24, [R1+0x980] ;  /* 0x0009800001187983 */ /* 0x000ee40000300a00 */
[C---:B---3--:R-:W-:Y:S08]  /*da90*/  HMMA.16816.F32 R24, R16.reuse, R6, R24 ;  /* 0x000000061018723c */ /* 0x048ff00000001818 */
[----:B------:R-:W-:Y:S11]  /*daa0*/  HMMA.16816.F32 R16, R16, R8, R12 ;  /* 0x000000081010723c */ /* 0x000ff6000000180c */
[----:B------:R0:W-:Y:S04]  /*dab0*/  STL.64 [R1+0xb0], R24 ;  /* 0x0000b01801007387 */ /* 0x0001e80000100a00 */
[----:B------:R1:W-:Y:S04]  /*dac0*/  STL.64 [R1+0xb8], R26 ;  /* 0x0000b81a01007387 */ /* 0x0003e80000100a00 */
[----:B0-----:R-:W3:Y:S04]  /*dad0*/  LDL.LU.64 R24, [R1+0x30] ;  /* 0x0000300001187983 */ /* 0x001ee80000300a00 */
[----:B-1----:R-:W3:Y:S04]  /*dae0*/  LDL.LU.64 R26, [R1+0x38] ;  /* 0x00003800011a7983 */ /* 0x002ee80000300a00 */
[----:B------:R-:W2:Y:S04]  /*daf0*/  LDL.LU.64 R14, [R1+0x978] ;  /* 0x00097800010e7983 */ /* 0x000ea80000300a00 */
[----:B------:R-:W2:Y:S04]  /*db00*/  LDL.LU.64 R12, [R1+0x970] ;  /* 0x00097000010c7983 */ /* 0x000ea80000300a00 */
[----:B------:R0:W-:Y:S04]  /*db10*/  STL.64 [R1+0x60], R16 ;  /* 0x0000601001007387 */ /* 0x0001e80000100a00 */
[----:B------:R1:W-:Y:S04]  /*db20*/  STL.64 [R1+0x68], R18 ;  /* 0x0000681201007387 */ /* 0x0003e80000100a00 */
[----:B0-----:R-:W2:Y:S04]  /*db30*/  LDL.LU R17, [R1+0x1f0] ;  /* 0x0001f00001117983 */ /* 0x001ea80000300800 */
[----:B-1----:R-:W2:Y:S04]  /*db40*/  LDL.LU R18, [R1+0x1ec] ;  /* 0x0001ec0001127983 */ /* 0x002ea80000300800 */
[----:B------:R-:W4:Y:S01]  /*db50*/  LDL.LU R19, [R1+0x1f8] ;  /* 0x0001f80001137983 */ /* 0x000f220000300800 */
[----:B--2---:R-:W-:-:S02]  /*db60*/  IMAD R16, R18, 0x100, R17 ;  /* 0x0000010012107824 */ /* 0x004fc400078e0211 */
[----:B------:R-:W-:Y:S02]  /*db70*/  IMAD R18, R28, 0x100, R11 ;  /* 0x000001001c127824 */ /* 0x000fe400078e020b */
[----:B----4-:R-:W-:Y:S02]  /*db80*/  IMAD R17, R10, 0x100, R19 ;  /* 0x000001000a117824 */ /* 0x010fe400078e0213 */
[----:B------:R-:W-:Y:S01]  /*db90*/  IMAD R19, R0, 0x100, R29 ;  /* 0x0000010000137824 */ /* 0x000fe200078e021d */
[----:B------:R-:W-:Y:S02]  /*dba0*/  F2FP.F16.E5M2.UNPACK_B R16, R16 ;  /* 0x00000010ff10723e */ /* 0x000fe400020004ff */
[----:B------:R-:W-:Y:S02]  /*dbb0*/  F2FP.F16.E5M2.UNPACK_B R17, R17 ;  /* 0x00000011ff11723e */ /* 0x000fe400020004ff */
[----:B------:R-:W-:Y:S02]  /*dbc0*/  F2FP.F16.E5M2.UNPACK_B R18, R18 ;  /* 0x00000012ff12723e */ /* 0x000fe400020004ff */
[----:B------:R-:W-:-:S07]  /*dbd0*/  F2FP.F16.E5M2.UNPACK_B R19, R19 ;  /* 0x00000013ff13723e */ /* 0x000fce00020004ff */
[----:B------:R-:W-:-:S15]  /*dbe0*/  HMMA.16816.F32 R20, R16, R2, R20 ;  /* 0x000000021014723c */ /* 0x000fde0000001814 */
[----:B------:R-:W-:-:S04]  /*dbf0*/  NOP ;  /* 0x0000000000007918 */ /* 0x000fc80000000000 */
[----:B------:R-:W-:Y:S01]  /*dc00*/  IMAD.MOV.U32 R28, RZ, RZ, R22 ;  /* 0x000000ffff1c7224 */ /* 0x000fe200078e0016 */
[----:B------:R0:W-:Y:S01]  /*dc10*/  STL [R1+0x50], R20 ;  /* 0x0000501401007387 */ /* 0x0001e20000100800 */
[----:B------:R-:W-:Y:S02]  /*dc20*/  IMAD.MOV.U32 R0, RZ, RZ, R23 ;  /* 0x000000ffff007224 */ /* 0x000fe400078e0017 */
[----:B------:R-:W-:Y:S01]  /*dc30*/  IMAD.MOV.U32 R29, RZ, RZ, R21 ;  /* 0x000000ffff1d7224 */ /* 0x000fe200078e0015 */
[----:B------:R-:W2:Y:S04]  /*dc40*/  LDL.LU.64 R22, [R1+0x968] ;  /* 0x0009680001167983 */ /* 0x000ea80000300a00 */
[----:B0-----:R-:W2:Y:S01]  /*dc50*/  LDL.LU.64 R20, [R1+0x960] ;  /* 0x0009600001147983 */ /* 0x001ea20000300a00 */
[C---:B---3--:R-:W-:Y:S03]  /*dc60*/  HMMA.16816.F32 R24, R16.reuse, R4, R24 ;  /* 0x000000041018723c */ /* 0x048fe60000001818 */
[----:B------:R-:W-:Y:S04]  /*dc70*/  STL [R1+0x8f0], R0 ;  /* 0x0008f00001007387 */ /* 0x000fe80000100800 */
[----:B------:R-:W-:Y:S04]  /*dc80*/  STL [R1+0x8ac], R28 ;  /* 0x0008ac1c01007387 */ /* 0x000fe80000100800 */
[----:B------:R0:W-:Y:S04]  /*dc90*/  STL [R1+0x8a8], R29 ;  /* 0x0008a81d01007387 */ /* 0x0001e80000100800 */
[----:B------:R-:W3:Y:S04]  /*dca0*/  LDL.LU R2, [R1+0x160] ;  /* 0x0001600001027983 */ /* 0x000ee80000300800 */
[----:B------:R-:W4:Y:S04]  /*dcb0*/  LDL.LU R3, [R1+0x164] ;  /* 0x0001640001037983 */ /* 0x000f280000300800 */
[----:B------:R-:W-:Y:S04]  /*dcc0*/  STL.64 [R1+0x30], R24 ;  /* 0x0000301801007387 */ /* 0x000fe80000100a00 */
[----:B------:R2:W-:Y:S04]  /*dcd0*/  STL.64 [R1+0x38], R26 ;  /* 0x0000381a01007387 */ /* 0x0005e80000100a00 */
[----:B------:R-:W3:Y:S04]  /*dce0*/  LDL.LU R4, [R1+0x170] ;  /* 0x0001700001047983 */ /* 0x000ee80000300800 */
[----:B------:R-:W3:Y:S04]  /*dcf0*/  LDL.LU R5, [R1+0x174] ;  /* 0x0001740001057983 */ /* 0x000ee80000300800 */
[----:B0-----:R-:W3:Y:S04]  /*dd00*/  LDL.LU R29, [R1+0x184] ;  /* 0x00018400011d7983 */ /* 0x001ee80000300800 */
[----:B------:R-:W3:Y:S04]  /*dd10*/  LDL.LU R28, [R1+0x230] ;  /* 0x00023000011c7983 */ /* 0x000ee80000300800 */
[----:B------:R-:W3:Y:S04]  /*dd20*/  LDL.LU R10, [R1+0x22c] ;  /* 0x00022c00010a7983 */ /* 0x000ee80000300800 */
[----:B------:R-:W3:Y:S04]  /*dd30*/  LDL.LU R0, [R1+0x2cc] ;  /* 0x0002cc0001007983 */ /* 0x000ee80000300800 */
[----:B------:R-:W3:Y:S01]  /*dd40*/  LDL.LU R11, [R1+0x2c8] ;  /* 0x0002c800010b7983 */ /* 0x000ee20000300800 */
[----:B--2---:R-:W-:Y:S03]  /*dd50*/  HMMA.16816.F32 R24, R16, R6, R20 ;  /* 0x000000061018723c */ /* 0x004fe60000001814 */
[----:B------:R-:W2:Y:S01]  /*dd60*/  LDL.LU R6, [R1+0x190] ;  /* 0x0001900001067983 */ /* 0x000ea20000300800 */
[----:B------:R-:W-:-:S03]  /*dd70*/  IMAD.MOV.U32 R20, RZ, RZ, R15 ;  /* 0x000000ffff147224 */ /* 0x000fc600078e000f */
[----:B------:R-:W2:Y:S04]  /*dd80*/  LDL.LU R7, [R1+0x194] ;  /* 0x0001940001077983 */ /* 0x000ea80000300800 */
[----:B------:R-:W2:Y:S04]  /*dd90*/  LDL.LU R15, [R1+0x958] ;  /* 0x00095800010f7983 */ /* 0x000ea80000300800 */
[----:B------:R-:W2:Y:S01]  /*dda0*/  LDL.LU R21, [R1+0xa4] ;  /* 0x0000a40001157983 */ /* 0x000ea20000300800 */
[----:B------:R-:W-:Y:S02]  /*ddb0*/  IMAD.MOV.U32 R22, RZ, RZ, R12 ;  /* 0x000000ffff167224 */ /* 0x000fe400078e000c */
[----:B------:R-:W-:Y:S01]  /*ddc0*/  IMAD.MOV.U32 R23, RZ, RZ, R13 ;  /* 0x000000ffff177224 */ /* 0x000fe200078e000d */
[----:B------:R-:W3:Y:S04]  /*ddd0*/  LDL.LU R12, [R1+0x954] ;  /* 0x00095400010c7983 */ /* 0x000ee80000300800 */
[----:B------:R-:W3:Y:S04]  /*dde0*/  LDL.LU R13, [R1+0x950] ;  /* 0x00095000010d7983 */ /* 0x000ee80000300800 */
[----:B------:R-:W-:Y:S04]  /*ddf0*/  STL.64 [R1+0x940], R22 ;  /* 0x0009401601007387 */ /* 0x000fe80000100a00 */
[----:B--2---:R0:W-:Y:S02]  /*de00*/  STL.64 [R1+0x938], R20 ;  /* 0x0009381401007387 */ /* 0x0041e40000100a00 */
[----:B0-----:R-:W-:-:S02]  /*de10*/  IMAD.MOV.U32 R20, RZ, RZ, R14 ;  /* 0x000000ffff147224 */ /* 0x001fc400078e000e */
[----:B------:R-:W3:Y:S01]  /*de20*/  LDL.LU R14, [R1+0x94c] ;  /* 0x00094c00010e7983 */ /* 0x000ee20000300800 */
[----:B------:R-:W-:-:S03]  /*de30*/  IMAD.MOV.U32 R21, RZ, RZ, R15 ;  /* 0x000000ffff157224 */ /* 0x000fc600078e000f */
[----:B------:R-:W3:Y:S04]  /*de40*/  LDL.LU R15, [R1+0x948] ;  /* 0x00094800010f7983 */ /* 0x000ee80000300800 */
[----:B------:R-:W2:Y:S04]  /*de50*/  LDL.LU R22, [R1+0x8] ;  /* 0x0000080001167983 */ /* 0x000ea80000300800 */
[----:B------:R-:W2:Y:S04]  /*de60*/  LDL.LU R23, [R1+0xc] ;  /* 0x00000c0001177983 */ /* 0x000ea80000300800 */
[----:B------:R0:W-:Y:S04]  /*de70*/  STL.64 [R1+0x8a0], R26 ;  /* 0x0008a01a01007387 */ /* 0x0001e80000100a00 */
[----:B0-----:R-:W2:Y:S04]  /*de80*/  LDL.LU R26, [R1+0x224] ;  /* 0x00022400011a7983 */ /* 0x001ea80000300800 */
[----:B------:R-:W2:Y:S04]  /*de90*/  LDL.LU R27, [R1+0x180] ;  /* 0x00018000011b7983 */ /* 0x000ea80000300800 */
[----:B------:R0:W-:Y:S04]  /*dea0*/  STL.64 [R1+0x898], R24 ;  /* 0x0008981801007387 */ /* 0x0001e80000100a00 */
[----:B0-----:R-:W2:Y:S04]  /*deb0*/  LDL.LU R24, [R1+0x21c] ;  /* 0x00021c0001187983 */ /* 0x001ea80000300800 */
[----:B------:R-:W2:Y:S01]  /*dec0*/  LDL.LU R25, [R1+0x228] ;  /* 0x0002280001197983 */ /* 0x000ea20000300800 */
[----:B---3--:R-:W-:Y:S03]  /*ded0*/  HMMA.16816.F32 R16, R16, R8, R12 ;  /* 0x000000081010723c */ /* 0x008fe6000000180c */
[----:B------:R-:W3:Y:S04]  /*dee0*/  LDL.LU R9, [R1+0x210] ;  /* 0x0002100001097983 */ /* 0x000ee80000300800 */
[----:B------:R-:W3:Y:S04]  /*def0*/  LDL.LU R12, [R1+0x20c] ;  /* 0x00020c00010c7983 */ /* 0x000ee80000300800 */
[----:B------:R-:W2:Y:S04]  /*df00*/  LDL.LU R13, [R1+0x218] ;  /* 0x00021800010d7983 */ /* 0x000ea80000300800 */
[----:B------:R-:W2:Y:S04]  /*df10*/  LDL.LU R14, [R1+0x214] ;  /* 0x00021400010e7983 */ /* 0x000ea80000300800 */
[----:B------:R-:W2:Y:S01]  /*df20*/  LDL.LU R15, [R1+0x220] ;  /* 0x00022000010f7983 */ /* 0x000ea20000300800 */
[----:B------:R-:W-:-:S02]  /*df30*/  F2FP.F16.E5M2.UNPACK_B R2, R2.H1 ;  /* 0x00000002ff02723e */ /* 0x000fc400030004ff */
[----:B----4-:R-:W-:Y:S01]  /*df40*/  F2FP.F16.E5M2.UNPACK_B R3, R3.H1 ;  /* 0x00000003ff03723e */ /* 0x010fe200030004ff */
[----:B------:R0:W-:Y:S04]  /*df50*/  STL [R1+0x894], R16 ;  /* 0x0008941001007387 */ /* 0x0001e80000100800 */
[----:B------:R1:W-:Y:S04]  /*df60*/  STL [R1+0x890], R17 ;  /* 0x0008901101007387 */ /* 0x0003e80000100800 */
[----:B------:R4:W-:Y:S04]  /*df70*/  STL [R1+0x88c], R18 ;  /* 0x00088c1201007387 */ /* 0x0009e80000100800 */
[----:B------:R4:W-:Y:S04]  /*df80*/  STL [R1+0x888], R19 ;  /* 0x0008881301007387 */ /* 0x0009e80000100800 */
[----:B0-----:R-:W2:Y:S04]  /*df90*/  LDL.LU R16, [R1+0x20] ;  /* 0x0000200001107983 */ /* 0x001ea80000300800 */
[----:B-1----:R-:W2:Y:S04]  /*dfa0*/  LDL.LU R17, [R1+0x24] ;  /* 0x0000240001117983 */ /* 0x002ea80000300800 */
[----:B----4-:R-:W4:Y:S04]  /*dfb0*/  LDL.LU R18, [R1+0x28] ;  /* 0x0000280001127983 */ /* 0x010f280000300800 */
[----:B------:R-:W4:Y:S01]  /*dfc0*/  LDL.LU R19, [R1+0x2c] ;  /* 0x00002c0001137983 */ /* 0x000f220000300800 */
[----:B---3--:R-:W-:-:S02]  /*dfd0*/  IMAD R12, R12, 0x100, R9 ;  /* 0x000001000c0c7824 */ /* 0x008fc400078e0209 */
[----:B--2---:R-:W-:Y:S02]  /*dfe0*/  IMAD R13, R14, 0x100, R13 ;  /* 0x000001000e0d7824 */ /* 0x004fe400078e020d */
[----:B------:R-:W-:Y:S02]  /*dff0*/  IMAD R14, R24, 0x100, R15 ;  /* 0x00000100180e7824 */ /* 0x000fe400078e020f */
[----:B------:R-:W-:Y:S01]  /*e000*/  IMAD R15, R26, 0x100, R25 ;  /* 0x000001001a0f7824 */ /* 0x000fe200078e0219 */
[----:B------:R-:W-:Y:S02]  /*e010*/  F2FP.F16.E5M2.UNPACK_B R12, R12 ;  /* 0x0000000cff0c723e */ /* 0x000fe400020004ff */
[----:B------:R-:W-:Y:S02]  /*e020*/  F2FP.F16.E5M2.UNPACK_B R13, R13 ;  /* 0x0000000dff0d723e */ /* 0x000fe400020004ff */
[----:B------:R-:W-:Y:S02]  /*e030*/  F2FP.F16.E5M2.UNPACK_B R14, R14 ;  /* 0x0000000eff0e723e */ /* 0x000fe400020004ff */
[----:B------:R-:W-:-:S07]  /*e040*/  F2FP.F16.E5M2.UNPACK_B R15, R15 ;  /* 0x0000000fff0f723e */ /* 0x000fce00020004ff */
[----:B------:R-:W-:-:S15]  /*e050*/  HMMA.16816.F32 R20, R12, R2, R20 ;  /* 0x000000020c14723c */ /* 0x000fde0000001814 */
[----:B------:R-:W-:-:S04]  /*e060*/  NOP ;  /* 0x0000000000007918 */ /* 0x000fc80000000000 */
[----:B------:R-:W-:Y:S04]  /*e070*/  STL.64 [R1], R20 ;  /* 0x0000001401007387 */ /* 0x000fe80000100a00 */
[----:B------:R0:W-:Y:S04]  /*e080*/  STL.64 [R1+0x8], R22 ;  /* 0x0000081601007387 */ /* 0x0001e80000100a00 */
[----:B0-----:R-:W2:Y:S04]  /*e090*/  LDL.LU.64 R22, [R1+0x940] ;  /* 0x0009400001167983 */ /* 0x001ea80000300a00 */
[----:B------:R-:W2:Y:S01]  /*e0a0*/  LDL.LU.64 R20, [R1+0x938] ;  /* 0x0009380001147983 */ /* 0x000ea20000300a00 */
[----:B------:R-:W-:-:S02]  /*e0b0*/  F2FP.F16.E5M2.UNPACK_B R4, R4.H1 ;  /* 0x00000004ff04723e */ /* 0x000fc400030004ff */
[----:B------:R-:W-:-:S07]  /*e0c0*/  F2FP.F16.E5M2.UNPACK_B R5, R5.H1 ;  /* 0x00000005ff05723e */ /* 0x000fce00030004ff */
[C---:B----4-:R-:W-:Y:S01]  /*e0d0*/  HMMA.16816.F32 R16, R12.reuse, R4, R16 ;  /* 0x000000040c10723c */ /* 0x050fe20000001810 */
[----:B------:R-:W-:Y:S02]  /*e0e0*/  F2FP.F16.E5M2.UNPACK_B R6, R6.H1 ;  /* 0x00000006ff06723e */ /* 0x000fe400030004ff */
[----:B------:R-:W-:Y:S01]  /*e0f0*/  F2FP.F16.E5M2.UNPACK_B R7, R7.H1 ;  /* 0x00000007ff07723e */ /* 0x000fe200030004ff */
[----:B------:R-:W-:Y:S04]  /*e100*/  STL [R1+0x934], R2 ;  /* 0x0009340201007387 */ /* 0x000fe80000100800 */
[----:B------:R-:W-:Y:S11]  /*e110*/  STL [R1+0x930], R3 ;  /* 0x0009300301007387 */ /* 0x000ff60000100800 */
[----:B------:R-:W-:Y:S04]  /*e120*/  STL.64 [R1+0x100], R16 ;  /* 0x0001001001007387 */ /* 0x000fe80000100a00 */
[----:B------:R2:W-:Y:S04]  /*e130*/  STL.64 [R1+0x108], R18 ;  /* 0x0001081201007387 */ /* 0x0005e80000100a00 */
[----:B------:R-:W-:Y:S04]  /*e140*/  STL.64 [R1+0x928], R6 ;  /* 0x0009280601007387 */ /* 0x000fe80000100a00 */
[----:B------:R-:W-:Y:S01]  /*e150*/  STL.64 [R1+0x920], R4 ;  /* 0x0009200401007387 */ /* 0x000fe20000100a00 */
[----:B--2---:R-:W-:-:S15]  /*e160*/  HMMA.16816.F32 R16, R12, R6, R20 ;  /* 0x000000060c10723c */ /* 0x004fde0000001814 */
[----:B------:R-:W-:-:S04]  /*e170*/  NOP ;  /* 0x0000000000007918 */ /* 0x000fc80000000000 */
[----:B------:R-:W-:Y:S04]  /*e180*/  STL.64 [R1+0x150], R16 ;  /* 0x0001501001007387 */ /* 0x000fe80000100a00 */
[----:B------:R-:W-:Y:S04]  /*e190*/  STL.64 [R1+0x158], R18 ;  /* 0x0001581201007387 */ /* 0x000fe80000100a00 */
[----:B------:R-:W2:Y:S04]  /*e1a0*/  LDL.LU R22, [R1+0x310] ;  /* 0x0003100001167983 */ /* 0x000ea80000300800 */
[----:B--2---:R-:W-:Y:S04]  /*e1b0*/  STL [R1+0x8f4], R22 ;  /* 0x0008f41601007387 */ /* 0x004fe80000100800 */
[----:B------:R-:W2:Y:S01]  /*e1c0*/  LDL.LU R23, [R1+0x318] ;  /* 0x0003180001177983 */ /* 0x000ea20000300800 */
[----:B------:R-:W-:-:S03]  /*e1d0*/  F2FP.F16.E5M2.UNPACK_B R8, R27.H1 ;  /* 0x0000001bff08723e */ /* 0x000fc600030004ff */
[----:B--2---:R-:W-:Y:S04]  /*e1e0*/  STL [R1+0x8f8], R23 ;  /* 0x0008f81701007387 */ /* 0x004fe80000100800 */
[----:B------:R-:W2:Y:S04]  /*e1f0*/  LDL.LU R24, [R1+0x60] ;  /* 0x0000600001187983 */ /* 0x000ea80000300800 */
[----:B------:R-:W2:Y:S04]  /*e200*/  LDL.LU R25, [R1+0x64] ;  /* 0x0000640001197983 */ /* 0x000ea80000300800 */
[----:B------:R-:W3:Y:S04]  /*e210*/  LDL.LU R26, [R1+0x68] ;  /* 0x00006800011a7983 */ /* 0x000ee80000300800 */
[----:B------:R-:W3:Y:S04]  /*e220*/  LDL.LU R27, [R1+0x6c] ;  /* 0x00006c00011b7983 */ /* 0x000ee80000300800 */
[----:B---3--:R-:W-:Y:S04]  /*e230*/  STL.64 [R1+0x8b8], R26 ;  /* 0x0008b81a01007387 */ /* 0x008fe80000100a00 */
[----:B--2---:R0:W-:Y:S04]  /*e240*/  STL.64 [R1+0x8b0], R24 ;  /* 0x0008b01801007387 */ /* 0x0041e80000100a00 */
[----:B0-----:R-:W2:Y:S04]  /*e250*/  LDL.LU R24, [R1+0xb0] ;  /* 0x0000b00001187983 */ /* 0x001ea80000300800 */
        /* <DEDUP_REMOVED lines=9> */
[----:B------:R-:W4:Y:S04]  /*e2f0*/  LDL.LU R16, [R1+0x10] ;  /* 0x0000100001107983 */ /* 0x000f280000300800 */
[----:B------:R-:W4:Y:S04]  /*e300*/  LDL.LU R17, [R1+0x14] ;  /* 0x0000140001117983 */ /* 0x000f280000300800 */
[----:B------:R-:W4:Y:S04]  /*e310*/  LDL.LU R18, [R1+0x18] ;  /* 0x0000180001127983 */ /* 0x000f280000300800 */
[----:B------:R-:W4:Y:S04]  /*e320*/  LDL.LU R19, [R1+0x1c] ;  /* 0x00001c0001137983 */ /* 0x000f280000300800 */
[----:B------:R-:W2:Y:S04]  /*e330*/  LDL.LU R2, [R1+0x2d4] ;  /* 0x0002d40001027983 */ /* 0x000ea80000300800 */
[----:B------:R-:W2:Y:S04]  /*e340*/  LDL.LU R20, [R1+0x2d0] ;  /* 0x0002d00001147983 */ /* 0x000ea80000300800 */
[----:B------:R-:W2:Y:S04]  /*e350*/  LDL.LU R3, [R1+0x2dc] ;  /* 0x0002dc0001037983 */ /* 0x000ea80000300800 */
[----:B------:R-:W2:Y:S04]  /*e360*/  LDL.LU R21, [R1+0x2d8] ;  /* 0x0002d80001157983 */ /* 0x000ea80000300800 */
[----:B------:R-:W2:Y:S01]  /*e370*/  LDL.LU R23, [R1+0x2ec] ;  /* 0x0002ec0001177983 */ /* 0x000ea20000300800 */
[----:B------:R-:W-:-:S03]  /*e380*/  IMAD R11, R11, 0x100, R0 ;  /* 0x000001000b0b7824 */ /* 0x000fc600078e0200 */
[----:B--2---:R0:W-:Y:S04]  /*e390*/  STL [R1+0x8fc], R23 ;  /* 0x0008fc1701007387 */ /* 0x0041e80000100800 */
[----:B0-----:R-:W2:Y:S04]  /*e3a0*/  LDL.LU R23, [R1+0x2e4] ;  /* 0x0002e40001177983 */ /* 0x001ea80000300800 */
[----:B------:R-:W2:Y:S04]  /*e3b0*/  LDL.LU R22, [R1+0x2f4] ;  /* 0x0002f40001167983 */ /* 0x000ea80000300800 */
[----:B------:R-:W2:Y:S04]  /*e3c0*/  LDL.LU R0, [R1+0x2fc] ;  /* 0x0002fc0001007983 */ /* 0x000ea80000300800 */
[----:B---3--:R-:W-:Y:S04]  /*e3d0*/  STL.64 [R1+0x8d8], R26 ;  /* 0x0008d81a01007387 */ /* 0x008fe80000100a00 */
[----:B------:R0:W-:Y:S04]  /*e3e0*/  STL.64 [R1+0x8d0], R24 ;  /* 0x0008d01801007387 */ /* 0x0001e80000100a00 */
[----:B0-----:R-:W3:Y:S04]  /*e3f0*/  LDL.LU R24, [R1+0xd0] ;  /* 0x0000d00001187983 */ /* 0x001ee80000300800 */
[----:B------:R-:W3:Y:S04]  /*e400*/  LDL.LU R25, [R1+0xd4] ;  /* 0x0000d40001197983 */ /* 0x000ee80000300800 */
[----:B------:R-:W2:Y:S04]  /*e410*/  LDL.LU R26, [R1+0xd8] ;  /* 0x0000d800011a7983 */ /* 0x000ea80000300800 */
[----:B------:R-:W2:Y:S04]  /*e420*/  LDL.LU R27, [R1+0xdc] ;  /* 0x0000dc00011b7983 */ /* 0x000ea80000300800 */
[----:B------:R-:W3:Y:S04]  /*e430*/  LDL.LU R4, [R1+0x90] ;  /* 0x0000900001047983 */ /* 0x000ee80000300800 */
[----:B------:R-:W4:Y:S04]  /*e440*/  LDL.LU R5, [R1+0x94] ;  /* 0x0000940001057983 */ /* 0x000f280000300800 */
[----:B------:R-:W4:Y:S04]  /*e450*/  LDL.LU R6, [R1+0x98] ;  /* 0x0000980001067983 */ /* 0x000f280000300800 */
[----:B------:R-:W4:Y:S04]  /*e460*/  LDL.LU R7, [R1+0x9c] ;  /* 0x00009c0001077983 */ /* 0x000f280000300800 */
[----:B--2---:R-:W-:Y:S04]  /*e470*/  STL.64 [R1+0x8e8], R26 ;  /* 0x0008e81a01007387 */ /* 0x004fe80000100a00 */
[----:B---3--:R0:W-:Y:S04]  /*e480*/  STL.64 [R1+0x8e0], R24 ;  /* 0x0008e01801007387 */ /* 0x0081e80000100a00 */
        /* <DEDUP_REMOVED lines=9> */
[----:B------:R-:W3:Y:S01]  /*e520*/  LDL.LU R27, [R1+0x7c] ;  /* 0x00007c00011b7983 */ /* 0x000ee20000300800 */
[----:B------:R-:W-:Y:S01]  /*e530*/  IMAD R10, R10, 0x100, R28 ;  /* 0x000001000a0a7824 */ /* 0x000fe200078e021c */
[----:B------:R-:W-:Y:S01]  /*e540*/  F2FP.F16.E5M2.UNPACK_B R9, R29.H1 ;  /* 0x0000001dff09723e */ /* 0x000fe200030004ff */
[----:B------:R-:W-:-:S02]  /*e550*/  IMAD R20, R20, 0x100, R2 ;  /* 0x0000010014147824 */ /* 0x000fc400078e0202 */
[----:B------:R-:W-:-:S04]  /*e560*/  IMAD R21, R21, 0x100, R3 ;  /* 0x0000010015157824 */ /* 0x000fc800078e0203 */
[----:B----4-:R-:W-:Y:S01]  /*e570*/  HMMA.16816.F32 R12, R12, R8, R16 ;  /* 0x000000080c0c723c */ /* 0x010fe20000001810 */
[----:B---3--:R-:W-:Y:S04]  /*e580*/  STL.64 [R1+0x918], R26 ;  /* 0x0009181a01007387 */ /* 0x008fe80000100a00 */
[----:B--2---:R0:W-:Y:S04]  /*e590*/  STL.64 [R1+0x910], R24 ;  /* 0x0009101801007387 */ /* 0x0041e80000100a00 */
[----:B0-----:R-:W2:Y:S04]  /*e5a0*/  LDL.LU R24, [R1+0x80] ;  /* 0x0000800001187983 */ /* 0x001ea80000300800 */
[----:B------:R-:W2:Y:S04]  /*e5b0*/  LDL.LU R25, [R1+0x84] ;  /* 0x0000840001197983 */ /* 0x000ea80000300800 */
[----:B------:R-:W2:Y:S04]  /*e5c0*/  LDL.LU R26, [R1+0x88] ;  /* 0x00008800011a7983 */ /* 0x000ea80000300800 */
[----:B------:R-:W2:Y:S04]  /*e5d0*/  LDL.LU R27, [R1+0x8c] ;  /* 0x00008c00011b7983 */ /* 0x000ea80000300800 */
[----:B------:R-:W3:Y:S04]  /*e5e0*/  LDL.LU R28, [R1+0x304] ;  /* 0x00030400011c7983 */ /* 0x000ee80000300800 */
[----:B------:R-:W4:Y:S04]  /*e5f0*/  LDL.LU R29, [R1+0x30c] ;  /* 0x00030c00011d7983 */ /* 0x000f280000300800 */
[----:B------:R-:W2:Y:S04]  /*e600*/  LDL.LU R2, [R1+0x934] ;  /* 0x0009340001027983 */ /* 0x000ea80000300800 */
[----:B------:R-:W2:Y:S04]  /*e610*/  LDL.LU R3, [R1+0x930] ;  /* 0x0009300001037983 */ /* 0x000ea80000300800 */
[----:B------:R-:W3:Y:S04]  /*e620*/  LDL.LU R16, [R1+0x30] ;  /* 0x0000300001107983 */ /* 0x000ee80000300800 */
[----:B------:R0:W-:Y:S04]  /*e630*/  STL.64 [R1+0x20], R12 ;  /* 0x0000200c01007387 */ /* 0x0001e80000100a00 */
[----:B------:R1:W-:Y:S04]  /*e640*/  STL.64 [R1+0x28], R14 ;  /* 0x0000280e01007387 */ /* 0x0003e80000100a00 */
[----:B------:R-:W3:Y:S01]  /*e650*/  LDL.LU R17, [R1+0x34] ;  /* 0x0000340001117983 */ /* 0x000ee20000300800 */
[----:B0-----:R-:W-:-:S03]  /*e660*/  F2FP.F16.E5M2.UNPACK_B R12, R10 ;  /* 0x0000000aff0c723e */ /* 0x001fc600020004ff */
[----:B------:R-:W3:Y:S01]  /*e670*/  LDL.LU R18, [R1+0x38] ;  /* 0x0000380001127983 */ /* 0x000ee20000300800 */
[----:B------:R-:W-:Y:S02]  /*e680*/  F2FP.F16.E5M2.UNPACK_B R13, R11 ;  /* 0x0000000bff0d723e */ /* 0x000fe400020004ff */
[----:B-1----:R-:W-:Y:S01]  /*e690*/  F2FP.F16.E5M2.UNPACK_B R14, R20 ;  /* 0x00000014ff0e723e */ /* 0x002fe200020004ff */
[----:B------:R-:W3:Y:S01]  /*e6a0*/  LDL.LU R19, [R1+0x3c] ;  /* 0x00003c0001137983 */ /* 0x000ee20000300800 */
[----:B------:R-:W-:-:S03]  /*e6b0*/  F2FP.F16.E5M2.UNPACK_B R15, R21 ;  /* 0x00000015ff0f723e */ /* 0x000fc600020004ff */
[----:B------:R-:W3:Y:S04]  /*e6c0*/  LDL.LU R10, [R1+0x2e0] ;  /* 0x0002e000010a7983 */ /* 0x000ee80000300800 */
[----:B------:R-:W3:Y:S04]  /*e6d0*/  LDL.LU R11, [R1+0x2e8] ;  /* 0x0002e800010b7983 */ /* 0x000ee80000300800 */
[----:B------:R-:W3:Y:S04]  /*e6e0*/  LDL.LU R20, [R1+0x2f0] ;  /* 0x0002f00001147983 */ /* 0x000ee80000300800 */
[----:B------:R-:W3:Y:S01]  /*e6f0*/  LDL.LU R21, [R1+0x2f8] ;  /* 0x0002f80001157983 */ /* 0x000ee20000300800 */
[----:B--2---:R-:W-:-:S15]  /*e700*/  HMMA.16816.F32 R4, R12, R2, R4 ;  /* 0x000000020c04723c */ /* 0x004fde0000001804 */
[----:B------:R-:W-:-:S04]  /*e710*/  NOP ;  /* 0x0000000000007918 */ /* 0x000fc80000000000 */
[----:B------:R-:W-:Y:S04]  /*e720*/  STL.64 [R1+0x140], R4 ;  /* 0x0001400401007387 */ /* 0x000fe80000100a00 */
[----:B------:R0:W-:Y:S04]  /*e730*/  STL.64 [R1+0x148], R6 ;  /* 0x0001480601007387 */ /* 0x0001e80000100a00 */
[----:B0-----:R-:W2:Y:S04]  /*e740*/  LDL.LU.64 R6, [R1+0x928] ;  /* 0x0009280001067983 */ /* 0x001ea80000300a00 */
[----:B------:R-:W2:Y:S02]  /*e750*/  LDL.LU.64 R4, [R1+0x920] ;  /* 0x0009200001047983 */ /* 0x000ea40000300a00 */
[----:B--2---:R-:W-:-:S15]  /*e760*/  HMMA.16816.F32 R24, R12, R4, R24 ;  /* 0x000000040c18723c */ /* 0x004fde0000001818 */
[----:B------:R-:W-:-:S04]  /*e770*/  NOP ;  /* 0x0000000000007918 */ /* 0x000fc80000000000 */
[----:B------:R-:W-:Y:S04]  /*e780*/  STL.64 [R1+0x130], R24 ;  /* 0x0001301801007387 */ /* 0x000fe80000100a00 */
[----:B------:R0:W-:Y:S04]  /*e790*/  STL.64 [R1+0x138], R26 ;  /* 0x0001381a01007387 */ /* 0x0001e80000100a00 */
[----:B0-----:R-:W2:Y:S04]  /*e7a0*/  LDL.LU.64 R26, [R1+0x918] ;  /* 0x00091800011a7983 */ /* 0x001ea80000300a00 */
[----:B------:R-:W2:Y:S01]  /*e7b0*/  LDL.LU.64 R24, [R1+0x910] ;  /* 0x0009100001187983 */ /* 0x000ea20000300a00 */
[----:B---3--:R-:W-:Y:S01]  /*e7c0*/  IMAD R10, R10, 0x100, R23 ;  /* 0x000001000a0a7824 */ /* 0x008fe200078e0217 */
[----:B--2---:R-:W-:-:S15]  /*e7d0*/  HMMA.16816.F32 R24, R12, R6, R24 ;  /* 0x000000060c18723c */ /* 0x004fde0000001818 */
[----:B------:R-:W-:-:S04]  /*e7e0*/  NOP ;  /* 0x0000000000007918 */ /* 0x000fc80000000000 */
[----:B------:R-:W-:Y:S04]  /*e7f0*/  STL.64 [R1+0xa0], R24 ;  /* 0x0000a01801007387 */ /* 0x000fe80000100a00 */
[----:B------:R0:W-:Y:S04]  /*e800*/  STL.64 [R1+0xa8], R26 ;  /* 0x0000a81a01007387 */ /* 0x0001e80000100a00 */
[----:B0-----:R-:W2:Y:S04]  /*e810*/  LDL.LU.64 R26, [R1+0x908] ;  /* 0x00090800011a7983 */ /* 0x001ea80000300a00 */
[----:B------:R-:W2:Y:S04]  /*e820*/  LDL.LU.64 R24, [R1+0x900] ;  /* 0x0009000001187983 */ /* 0x000ea80000300a00 */
[----:B------:R-:W3:Y:S01]  /*e830*/  LDL.LU R23, [R1+0x8fc] ;  /* 0x0008fc0001177983 */ /* 0x000ee20000300800 */
[----:B------:R-:W-:-:S02]  /*e840*/  IMAD R20, R20, 0x100, R22 ;  /* 0x0000010014147824 */ /* 0x000fc400078e0216 */
[----:B------:R-:W-:Y:S01]  /*e850*/  IMAD R21, R21, 0x100, R0 ;  /* 0x0000010015157824 */ /* 0x000fe200078e0200 */
[----:B--2---:R-:W-:Y:S01]  /*e860*/  HMMA.16816.F32 R12, R12, R8, R24 ;  /* 0x000000080c0c723c */ /* 0x004fe20000001818 */
[----:B---3--:R-:W-:Y:S02]  /*e870*/  IMAD R11, R11, 0x100, R23 ;  /* 0x000001000b0b7824 */ /* 0x008fe400078e0217 */
[----:B------:R-:W2:Y:S04]  /*e880*/  LDL.LU R23, [R1+0x8f8] ;  /* 0x0008f80001177983 */ /* 0x000ea80000300800 */
[----:B------:R-:W3:Y:S04]  /*e890*/  LDL.LU R22, [R1+0x8f4] ;  /* 0x0008f40001167983 */ /* 0x000ee80000300800 */
[----:B------:R-:W2:Y:S04]  /*e8a0*/  LDL.LU R0, [R1+0x8f0] ;  /* 0x0008f00001007983 */ /* 0x000ea80000300800 */
[----:B------:R-:W2:Y:S04]  /*e8b0*/  LDL.LU.64 R26, [R1+0x8e8] ;  /* 0x0008e800011a7983 */ /* 0x000ea80000300a00 */
[----:B------:R-:W2:Y:S04]  /*e8c0*/  LDL.LU.64 R24, [R1+0x8e0] ;  /* 0x0008e00001187983 */ /* 0x000ea80000300a00 */
[----:B------:R0:W-:Y:S04]  /*e8d0*/  STL.64 [R1+0x10], R12 ;  /* 0x0000100c01007387 */ /* 0x0001e80000100a00 */
[----:B------:R1:W-:Y:S01]  /*e8e0*/  STL.64 [R1+0x18], R14 ;  /* 0x0000180e01007387 */ /* 0x0003e20000100a00 */
[----:B0-----:R-:W-:-:S02]  /*e8f0*/  F2FP.F16.E5M2.UNPACK_B R12, R10 ;  /* 0x0000000aff0c723e */ /* 0x001fc400020004ff */
[----:B------:R-:W-:Y:S01]  /*e900*/  F2FP.F16.E5M2.UNPACK_B R13, R11 ;  /* 0x0000000bff0d723e */ /* 0x000fe200020004ff */
[----:B------:R-:W3:Y:S01]  /*e910*/  LDL.LU R10, [R1+0x31c] ;  /* 0x00031c00010a7983 */ /* 0x000ee20000300800 */
[----:B-1----:R-:W-:Y:S02]  /*e920*/  F2FP.F16.E5M2.UNPACK_B R14, R20 ;  /* 0x00000014ff0e723e */ /* 0x002fe400020004ff */
[----:B------:R-:W-:Y:S01]  /*e930*/  F2FP.F16.E5M2.UNPACK_B R15, R21 ;  /* 0x00000015ff0f723e */ /* 0x000fe200020004ff */
[----:B------:R-:W3:Y:S04]  /*e940*/  LDL.LU R11, [R1+0x314] ;  /* 0x00031400010b7983 */ /* 0x000ee80000300800 */
[----:B------:R-:W3:Y:S04]  /*e950*/  LDL.LU R20, [R1+0x300] ;  /* 0x0003000001147983 */ /* 0x000ee80000300800 */
[----:B------:R-:W4:Y:S01]  /*e960*/  LDL.LU R21, [R1+0x308] ;  /* 0x0003080001157983 */ /* 0x000f220000300800 */
        /* <DEDUP_REMOVED lines=18> */
[----:B---3--:R-:W-:-:S02]  /*ea90*/  IMAD R20, R20, 0x100, R28 ;  /* 0x0000010014147824 */ /* 0x008fc400078e021c */
[----:B----4-:R-:W-:Y:S01]  /*eaa0*/  IMAD R21, R21, 0x100, R29 ;  /* 0x0000010015157824 */ /* 0x010fe200078e021d */
[----:B------:R-:W3:Y:S04]  /*eab0*/  LDL.LU R28, [R1+0x8ac] ;  /* 0x0008ac00011c7983 */ /* 0x000ee80000300800 */
[----:B------:R-:W4:Y:S01]  /*eac0*/  LDL.LU R29, [R1+0x8a8] ;  /* 0x0008a800011d7983 */ /* 0x000f220000300800 */
[----:B--2---:R-:W-:Y:S03]  /*ead0*/  HMMA.16816.F32 R12, R12, R8, R24 ;  /* 0x000000080c0c723c */ /* 0x004fe60000001818 */
[----:B------:R-:W2:Y:S04]  /*eae0*/  LDL.LU.64 R26, [R1+0x8a0] ;  /* 0x0008a000011a7983 */ /* 0x000ea80000300a00 */
[----:B------:R-:W2:-:S12]  /*eaf0*/  LDL.LU.64 R24, [R1+0x898] ;  /* 0x0008980001187983 */ /* 0x000e980000300a00 */
[----:B------:R0:W-:Y:S04]  /*eb00*/  STL.64 [R1+0xf0], R12 ;  /* 0x0000f00c01007387 */ /* 0x0001e80000100a00 */
[----:B------:R3:W-:Y:S04]  /*eb10*/  STL.64 [R1+0xf8], R14 ;  /* 0x0000f80e01007387 */ /* 0x0007e80000100a00 */
[----:B0-----:R-:W2:Y:S01]  /*eb20*/  LDL.LU R12, [R1+0x50] ;  /* 0x00005000010c7983 */ /* 0x001ea20000300800 */
[----:B------:R-:W-:Y:S02]  /*eb30*/  IMAD R22, R22, 0x100, R11 ;  /* 0x0000010016167824 */ /* 0x000fe400078e020b */
[----:B------:R-:W-:Y:S01]  /*eb40*/  IMAD R23, R23, 0x100, R10 ;  /* 0x0000010017177824 */ /* 0x000fe200078e020a */
[----:B------:R-:W-:Y:S01]  /*eb50*/  F2FP.F16.E5M2.UNPACK_B R20, R20 ;  /* 0x00000014ff14723e */ /* 0x000fe200020004ff */
[----:B----4-:R-:W-:Y:S01]  /*eb60*/  IMAD.MOV.U32 R13, RZ, RZ, R29 ;  /* 0x000000ffff0d7224 */ /* 0x010fe200078e001d */
[----:B------:R-:W-:Y:S01]  /*eb70*/  F2FP.F16.E5M2.UNPACK_B R21, R21 ;  /* 0x00000015ff15723e */ /* 0x000fe200020004ff */
[----:B---3--:R-:W-:Y:S01]  /*eb80*/  IMAD.MOV.U32 R14, RZ, RZ, R28 ;  /* 0x000000ffff0e7224 */ /* 0x008fe200078e001c */
[----:B------:R-:W-:Y:S01]  /*eb90*/  F2FP.F16.E5M2.UNPACK_B R22, R22 ;  /* 0x00000016ff16723e */ /* 0x000fe200020004ff */
[----:B------:R-:W-:Y:S01]  /*eba0*/  IMAD.MOV.U32 R15, RZ, RZ, R0 ;  /* 0x000000ffff0f7224 */ /* 0x000fe200078e0000 */
[----:B------:R-:W-:-:S07]  /*ebb0*/  F2FP.F16.E5M2.UNPACK_B R23, R23 ;  /* 0x00000017ff17723e */ /* 0x000fce00020004ff */
[----:B--2---:R-:W-:-:S15]  /*ebc0*/  HMMA.16816.F32 R12, R20, R2, R12 ;  /* 0x00000002140c723c */ /* 0x004fde000000180c */
[----:B------:R-:W-:-:S04]  /*ebd0*/  NOP ;  /* 0x0000000000007918 */ /* 0x000fc80000000000 */
[----:B------:R-:W-:Y:S01]  /*ebe0*/  STL.64 [R1+0xe0], R12 ;  /* 0x0000e00c01007387 */ /* 0x000fe20000100a00 */
[----:B------:R-:W-:-:S03]  /*ebf0*/  IMAD.MOV.U32 R29, RZ, RZ, R15 ;  /* 0x000000ffff1d7224 */ /* 0x000fc600078e000f */
[----:B------:R0:W-:Y:S02]  /*ec00*/  STL [R1+0xe8], R14 ;  /* 0x0000e80e01007387 */ /* 0x0001e40000100800 */
[C---:B0-----:R-:W-:Y:S08]  /*ec10*/  HMMA.16816.F32 R12, R20.reuse, R4, R16 ;  /* 0x00000004140c723c */ /* 0x041ff00000001810 */
[----:B------:R-:W-:Y:S01]  /*ec20*/  HMMA.16816.F32 R24, R20, R6, R24 ;  /* 0x000000061418723c */ /* 0x000fe20000001818 */
[----:B------:R-:W-:Y:S10]  /*ec30*/  STL [R1+0x7d8], R29 ;  /* 0x0007d81d01007387 */ /* 0x000ff40000100800 */
[----:B------:R0:W-:Y:S04]  /*ec40*/  STL.64 [R1+0x90], R12 ;  /* 0x0000900c01007387 */ /* 0x0001e80000100a00 */
[----:B------:R-:W2:Y:S01]  /*ec50*/  LDL.LU R16, [R1+0x324] ;  /* 0x0003240001107983 */ /* 0x000ea20000300800 */
[----:B------:R-:W-:-:S02]  /*ec60*/  IMAD.MOV.U32 R28, RZ, RZ, R14 ;  /* 0x000000ffff1c7224 */ /* 0x000fc400078e000e */
[----:B------:R-:W-:Y:S01]  /*ec70*/  IMAD.MOV.U32 R0, RZ, RZ, R15 ;  /* 0x000000ffff007224 */ /* 0x000fe200078e000f */
[----:B0-----:R-:W2:Y:S04]  /*ec80*/  LDL.LU R12, [R1+0x320] ;  /* 0x00032000010c7983 */ /* 0x001ea80000300800 */
[----:B------:R-:W3:Y:S04]  /*ec90*/  LDL.LU R17, [R1+0x32c] ;  /* 0x00032c0001117983 */ /* 0x000ee80000300800 */
[----:B------:R-:W3:Y:S04]  /*eca0*/  LDL.LU R13, [R1+0x328] ;  /* 0x00032800010d7983 */ /* 0x000ee80000300800 */
[----:B------:R-:W4:Y:S04]  /*ecb0*/  LDL.LU R18, [R1+0x334] ;  /* 0x0003340001127983 */ /* 0x000f280000300800 */
[----:B------:R-:W4:Y:S04]  /*ecc0*/  LDL.LU R14, [R1+0x330] ;  /* 0x00033000010e7983 */ /* 0x000f280000300800 */
[----:B------:R-:W2:Y:S04]  /*ecd0*/  LDL.LU R19, [R1+0x33c] ;  /* 0x00033c0001137983 */ /* 0x000ea80000300800 */
[----:B------:R-:W2:Y:S04]  /*ece0*/  LDL.LU R15, [R1+0x338] ;  /* 0x00033800010f7983 */ /* 0x000ea80000300800 */
[----:B------:R-:W2:Y:S04]  /*ecf0*/  LDL.LU R29, [R1+0x4c4] ;  /* 0x0004c400011d7983 */ /* 0x000ea80000300800 */
[----:B------:R-:W-:Y:S04]  /*ed00*/  STL.64 [R1+0x7d0], R26 ;  /* 0x0007d01a01007387 */ /* 0x000fe80000100a00 */
[----:B------:R0:W-:Y:S04]  /*ed10*/  STL.64 [R1+0x7c8], R24 ;  /* 0x0007c81801007387 */ /* 0x0001e80000100a00 */
[----:B0-----:R-:W2:Y:S04]  /*ed20*/  LDL.LU R24, [R1+0x20] ;  /* 0x0000200001187983 */ /* 0x001ea80000300800 */
[----:B------:R-:W2:Y:S04]  /*ed30*/  LDL.LU R25, [R1+0x24] ;  /* 0x0000240001197983 */ /* 0x000ea80000300800 */
[----:B------:R-:W2:Y:S04]  /*ed40*/  LDL.LU R26, [R1+0x28] ;  /* 0x00002800011a7983 */ /* 0x000ea80000300800 */
[----:B------:R-:W2:Y:S04]  /*ed50*/  LDL.LU R27, [R1+0x2c] ;  /* 0x00002c00011b7983 */ /* 0x000ea80000300800 */
[----:B------:R-:W3:Y:S04]  /*ed60*/  LDL R7, [R1+0x19c] ;  /* 0x00019c0001077983 */ /* 0x000ee80000100800 */
[----:B--2---:R-:W-:Y:S04]  /*ed70*/  STL.64 [R1+0x860], R26 ;  /* 0x0008601a01007387 */ /* 0x004fe80000100a00 */
[----:B------:R0:W-:Y:S04]  /*ed80*/  STL.64 [R1+0x858], R24 ;  /* 0x0008581801007387 */ /* 0x0001e80000100a00 */
[----:B0-----:R-:W2:Y:S04]  /*ed90*/  LDL.LU R24, [R1+0x150] ;  /* 0x0001500001187983 */ /* 0x001ea80000300800 */
[----:B------:R-:W2:Y:S04]  /*eda0*/  LDL.LU R25, [R1+0x154] ;  /* 0x0001540001197983 */ /* 0x000ea80000300800 */
[----:B------:R-:W2:Y:S04]  /*edb0*/  LDL.LU R26, [R1+0x158] ;  /* 0x00015800011a7983 */ /* 0x000ea80000300800 */
[----:B------:R-:W2:Y:S04]  /*edc0*/  LDL.LU R27, [R1+0x15c] ;  /* 0x00015c00011b7983 */ /* 0x000ea80000300800 */
[----:B------:R-:W3:Y:S04]  /*edd0*/  LDL R5, [R1+0x17c] ;  /* 0x00017c0001057983 */ /* 0x000ee80000100800 */
[----:B------:R-:W3:Y:S04]  /*ede0*/  LDL R6, [R1+0x198] ;  /* 0x0001980001067983 */ /* 0x000ee80000100800 */
[----:B--2---:R-:W-:Y:S04]  /*edf0*/  STL.64 [R1+0x870], R26 ;  /* 0x0008701a01007387 */ /* 0x004fe80000100a00 */
[----:B------:R0:W-:Y:S04]  /*ee00*/  STL.64 [R1+0x868], R24 ;  /* 0x0008681801007387 */ /* 0x0001e80000100a00 */
[----:B0-----:R-:W2:Y:S04]  /*ee10*/  LDL.LU R24, [R1+0x100] ;  /* 0x0001000001187983 */ /* 0x001ea80000300800 */
[----:B------:R-:W2:Y:S04]  /*ee20*/  LDL.LU R25, [R1+0x104] ;  /* 0x0001040001197983 */ /* 0x000ea80000300800 */
[----:B------:R-:W2:Y:S04]  /*ee30*/  LDL.LU R26, [R1+0x108] ;  /* 0x00010800011a7983 */ /* 0x000ea80000300800 */
[----:B------:R-:W2:Y:S04]  /*ee40*/  LDL.LU R27, [R1+0x10c] ;  /* 0x00010c00011b7983 */ /* 0x000ea80000300800 */
[----:B------:R-:W2:Y:S04]  /*ee50*/  LDL R2, [R1+0x168] ;  /* 0x0001680001027983 */ /* 0x000ea80000100800 */
[----:B------:R-:W2:Y:S04]  /*ee60*/  LDL R3, [R1+0x16c] ;  /* 0x00016c0001037983 */ /* 0x000ea80000100800 */
[----:B------:R-:W2:Y:S01]  /*ee70*/  LDL R4, [R1+0x178] ;  /* 0x0001780001047983 */ /* 0x000ea20000100800 */
[----:B------:R-:W-:-:S02]  /*ee80*/  IMAD R12, R12, 0x100, R16 ;  /* 0x000001000c0c7824 */ /* 0x000fc400078e0210 */
[----:B---3--:R-:W-:Y:S02]  /*ee90*/  IMAD R13, R13, 0x100, R17 ;  /* 0x000001000d0d7824 */ /* 0x008fe400078e0211 */
[----:B----4-:R-:W-:Y:S02]  /*eea0*/  IMAD R14, R14, 0x100, R18 ;  /* 0x000001000e0e7824 */ /* 0x010fe400078e0212 */
[----:B------:R-:W-:Y:S01]  /*eeb0*/  IMAD R15, R15, 0x100, R19 ;  /* 0x000001000f0f7824 */ /* 0x000fe200078e0213 */
[----:B--2---:R-:W-:Y:S04]  /*eec0*/  STL.64 [R1+0x880], R26 ;  /* 0x0008801a01007387 */ /* 0x004fe80000100a00 */
[----:B------:R0:W-:Y:S04]  /*eed0*/  STL.64 [R1+0x878], R24 ;  /* 0x0008781801007387 */ /* 0x0001e80000100a00 */
[----:B0-----:R-:W2:Y:S04]  /*eee0*/  LDL.LU R24, [R1] ;  /* 0x0000000001187983 */ /* 0x001ea80000300800 */
[----:B------:R-:W2:Y:S04]  /*eef0*/  LDL.LU R25, [R1+0x4] ;  /* 0x0000040001197983 */ /* 0x000ea80000300800 */
[----:B------:R-:W2:Y:S04]  /*ef00*/  LDL.LU R26, [R1+0x8] ;  /* 0x00000800011a7983 */ /* 0x000ea80000300800 */
[----:B------:R-:W2:Y:S04]  /*ef10*/  LDL.LU R27, [R1+0xc] ;  /* 0x00000c00011b7983 */ /* 0x000ea80000300800 */
[----:B------:R-:W3:Y:S04]  /*ef20*/  LDL.LU R10, [R1+0x4ac] ;  /* 0x0004ac00010a7983 */ /* 0x000ee80000300800 */
[----:B------:R-:W4:Y:S04]  /*ef30*/  LDL.LU R11, [R1+0x4b4] ;  /* 0x0004b400010b7983 */ /* 0x000f280000300800 */
[----:B------:R-:W3:Y:S04]  /*ef40*/  LDL.LU R16, [R1+0x894] ;  /* 0x0008940001107983 */ /* 0x000ee80000300800 */
[----:B------:R-:W3:Y:S04]  /*ef50*/  LDL.LU R17, [R1+0x890] ;  /* 0x0008900001117983 */ /* 0x000ee80000300800 */
[----:B------:R-:W3:Y:S04]  /*ef60*/  LDL.LU R18, [R1+0x88c] ;  /* 0x00088c0001127983 */ /* 0x000ee80000300800 */
[----:B------:R-:W3:Y:S01]  /*ef70*/  LDL.LU R19, [R1+0x888] ;  /* 0x0008880001137983 */ /* 0x000ee20000300800 */
[----:B------:R-:W-:-:S02]  /*ef80*/  F2FP.F16.E5M2.UNPACK_B R12, R12 ;  /* 0x0000000cff0c723e */ /* 0x000fc400020004ff */
[----:B------:R-:W-:Y:S02]  /*ef90*/  F2FP.F16.E5M2.UNPACK_B R13, R13 ;  /* 0x0000000dff0d723e */ /* 0x000fe400020004ff */
[----:B------:R-:W-:Y:S02]  /*efa0*/  F2FP.F16.E5M2.UNPACK_B R14, R14 ;  /* 0x0000000eff0e723e */ /* 0x000fe400020004ff */
[----:B------:R-:W-:Y:S02]  /*efb0*/  F2FP.F16.E5M2.UNPACK_B R15, R15 ;  /* 0x0000000fff0f723e */ /* 0x000fe400020004ff */
[----:B------:R-:W-:Y:S02]  /*efc0*/  F2FP.F16.E5M2.UNPACK_B R2, R2 ;  /* 0x00000002ff02723e */ /* 0x000fe400020004ff */
[----:B------:R-:W-:-:S07]  /*efd0*/  F2FP.F16.E5M2.UNPACK_B R3, R3 ;  /* 0x00000003ff03723e */ /* 0x000fce00020004ff */
[----:B--2---:R-:W-:Y:S08]  /*efe0*/  HMMA.16816.F32 R24, R12, R2, R24 ;  /* 0x000000020c18723c */ /* 0x004ff00000001818 */
[----:B---3--:R-:W-:Y:S01]  /*eff0*/  HMMA.16816.F32 R20, R20, R8, R16 ;  /* 0x000000081414723c */ /* 0x008fe20000001810 */
[----:B------:R-:W2:Y:S04]  /*f000*/  LDL R8, [R1+0x188] ;  /* 0x0001880001087983 */ /* 0x000ea80000100800 */
[----:B------:R-:W3:Y:S04]  /*f010*/  LDL R9, [R1+0x18c] ;  /* 0x00018c0001097983 */ /* 0x000ee80000100800 */
[----:B------:R-:W4:Y:S04]  /*f020*/  LDL.LU R16, [R1+0x4b8] ;  /* 0x0004b80001107983 */ /* 0x000f280000300800 */
[----:B------:R-:W2:Y:S04]  /*f030*/  LDL.LU R17, [R1+0x4c0] ;  /* 0x0004c00001117983 */ /* 0x000ea80000300800 */
[----:B------:R-:W2:Y:S04]  /*f040*/  LDL.LU R18, [R1+0x4bc] ;  /* 0x0004bc0001127983 */ /* 0x000ea80000300800 */
[----:B------:R-:W2:Y:S04]  /*f050*/  LDL.LU R19, [R1+0x4c8] ;  /* 0x0004c80001137983 */ /* 0x000ea80000300800 */
[----:B------:R0:W-:Y:S04]  /*f060*/  STL [R1+0x7c4], R20 ;  /* 0x0007c41401007387 */ /* 0x0001e80000100800 */
[----:B0-----:R-:W2:Y:S04]  /*f070*/  LDL.LU R20, [R1+0x4b0] ;  /* 0x0004b00001147983 */ /* 0x001ea80000300800 */
[----:B------:R-:W-:Y:S04]  /*f080*/  STL [R1+0x7c0], R21 ;  /* 0x0007c01501007387 */ /* 0x000fe80000100800 */
[----:B------:R-:W-:Y:S04]  /*f090*/  STL [R1+0x7bc], R22 ;  /* 0x0007bc1601007387 */ /* 0x000fe80000100800 */
[----:B------:R-:W-:Y:S04]  /*f0a0*/  STL [R1+0x7b8], R23 ;  /* 0x0007b81701007387 */ /* 0x000fe80000100800 */
[----:B------:R-:W-:Y:S04]  /*f0b0*/  STL.64 [R1+0x80], R24 ;  /* 0x0000801801007387 */ /* 0x000fe80000100a00 */
[----:B------:R0:W-:Y:S04]  /*f0c0*/  STL.64 [R1+0x88], R26 ;  /* 0x0000881a01007387 */ /* 0x0001e80000100a00 */
[----:B0-----:R-:W2:Y:S04]  /*f0d0*/  LDL.LU.64 R26, [R1+0x880] ;  /* 0x00088000011a7983 */ /* 0x001ea80000300a00 */
[----:B------:R-:W2:Y:S01]  /*f0e0*/  LDL.LU.64 R24, [R1+0x878] ;  /* 0x0008780001187983 */ /* 0x000ea20000300a00 */
[----:B------:R-:W-:-:S02]  /*f0f0*/  F2FP.F16.E5M2.UNPACK_B R4, R4 ;  /* 0x00000004ff04723e */ /* 0x000fc400020004ff */
[----:B------:R-:W-:-:S07]  /*f100*/  F2FP.F16.E5M2.UNPACK_B R5, R5 ;  /* 0x00000005ff05723e */ /* 0x000fce00020004ff */
[----:B--2---:R-:W-:-:S15]  /*f110*/  HMMA.16816.F32 R24, R12, R4, R24 ;  /* 0x000000040c18723c */ /* 0x004fde0000001818 */
[----:B------:R-:W-:-:S04]  /*f120*/  NOP ;  /* 0x0000000000007918 */ /* 0x000fc80000000000 */
        /* <DEDUP_REMOVED lines=13> */
[----:B---3--:R-:W-:Y:S01]  /*f200*/  F2FP.F16.E5M2.UNPACK_B R9, R9 ;  /* 0x00000009ff09723e */ /* 0x008fe200020004ff */
[----:B------:R-:W-:Y:S04]  /*f210*/  STL.64 [R1+0x850], R6 ;  /* 0x0008500601007387 */ /* 0x000fe80000100a00 */
[----:B------:R2:W-:Y:S04]  /*f220*/  STL.64 [R1+0x848], R4 ;  /* 0x0008480401007387 */ /* 0x0005e80000100a00 */
[----:B------:R-:W-:Y:S04]  /*f230*/  STL [R1+0x824], R8 ;  /* 0x0008240801007387 */ /* 0x000fe80000100800 */
[----:B------:R-:W-:Y:S01]  /*f240*/  STL [R1+0x820], R9 ;  /* 0x0008200901007387 */ /* 0x000fe20000100800 */
[----:B--2---:R-:W-:-:S15]  /*f250*/  HMMA.16816.F32 R4, R12, R8, R24 ;  /* 0x000000080c04723c */ /* 0x004fde0000001818 */
[----:B------:R-:W-:-:S04]  /*f260*/  NOP ;  /* 0x0000000000007918 */ /* 0x000fc80000000000 */
[----:B------:R-:W-:Y:S04]  /*f270*/  STL.64 [R1+0x70], R4 ;  /* 0x0000700401007387 */ /* 0x000fe80000100a00 */
[----:B------:R-:W-:Y:S04]  /*f280*/  STL.64 [R1+0x78], R6 ;  /* 0x0000780601007387 */ /* 0x000fe80000100a00 */
[----:B------:R-:W2:Y:S04]  /*f290*/  LDL.LU R24, [R1+0xf0] ;  /* 0x0000f00001187983 */ /* 0x000ea80000300800 */
[----:B--2---:R0:W-:Y:S04]  /*f2a0*/  STL [R1+0x7dc], R24 ;  /* 0x0007dc1801007387 */ /* 0x0041e80000100800 */
[----:B------:R-:W2:Y:S04]  /*f2b0*/  LDL.LU R25, [R1+0xf4] ;  /* 0x0000f40001197983 */ /* 0x000ea80000300800 */
[----:B------:R-:W3:Y:S04]  /*f2c0*/  LDL.LU R26, [R1+0xf8] ;  /* 0x0000f800011a7983 */ /* 0x000ee80000300800 */
[----:B------:R-:W3:Y:S04]  /*f2d0*/  LDL.LU R27, [R1+0xfc] ;  /* 0x0000fc00011b7983 */ /* 0x000ee80000300800 */
[----:B0-----:R-:W2:Y:S04]  /*f2e0*/  LDL.LU R24, [R1+0x4f0] ;  /* 0x0004f00001187983 */ /* 0x001ea80000300800 */
        /* <DEDUP_REMOVED lines=18> */
[----:B------:R-:W2:Y:S04]  /*f410*/  LDL.LU R4, [R1+0x140] ;  /* 0x0001400001047983 */ /* 0x000ea80000300800 */
[----:B------:R-:W4:Y:S04]  /*f420*/  LDL.LU R5, [R1+0x144] ;  /* 0x0001440001057983 */ /* 0x000f280000300800 */
[----:B------:R-:W4:Y:S04]  /*f430*/  LDL.LU R6, [R1+0x148] ;  /* 0x0001480001067983 */ /* 0x000f280000300800 */
[----:B------:R-:W4:Y:S04]  /*f440*/  LDL.LU R7, [R1+0x14c] ;  /* 0x00014c0001077983 */ /* 0x000f280000300800 */
[----:B------:R-:W4:Y:S04]  /*f450*/  LDL.LU R8, [R1+0x4d0] ;  /* 0x0004d00001087983 */ /* 0x000f280000300800 */
[----:B------:R-:W4:Y:S04]  /*f460*/  LDL.LU R9, [R1+0x4d8] ;  /* 0x0004d80001097983 */ /* 0x000f280000300800 */
[----:B---3--:R-:W-:Y:S04]  /*f470*/  STL.64 [R1+0x818], R26 ;  /* 0x0008181a01007387 */ /* 0x008fe80000100a00 */
[----:B--2---:R0:W-:Y:S04]  /*f480*/  STL.64 [R1+0x810], R24 ;  /* 0x0008101801007387 */ /* 0x0041e80000100a00 */
[----:B0-----:R-:W2:Y:S04]  /*f490*/  LDL.LU R24, [R1+0x10] ;  /* 0x0000100001187983 */ /* 0x001ea80000300800 */
[----:B------:R-:W2:Y:S04]  /*f4a0*/  LDL.LU R25, [R1+0x14] ;  /* 0x0000140001197983 */ /* 0x000ea80000300800 */
[----:B------:R-:W3:Y:S04]  /*f4b0*/  LDL.LU R26, [R1+0x18] ;  /* 0x00001800011a7983 */ /* 0x000ee80000300800 */
[----:B------:R-:W3:Y:S01]  /*f4c0*/  LDL.LU R27, [R1+0x1c] ;  /* 0x00001c00011b7983 */ /* 0x000ee20000300800 */
[----:B----4-:R-:W-:-:S02]  /*f4d0*/  IMAD R11, R11, 0x100, R16 ;  /* 0x000001000b0b7824 */ /* 0x010fc400078e0210 */
[----:B------:R-:W-:Y:S02]  /*f4e0*/  IMAD R16, R18, 0x100, R17 ;  /* 0x0000010012107824 */ /* 0x000fe400078e0211 */
[----:B------:R-:W-:Y:S02]  /*f4f0*/  IMAD R10, R10, 0x100, R20 ;  /* 0x000001000a0a7824 */ /* 0x000fe400078e0214 */
[----:B------:R-:W-:Y:S01]  /*f500*/  IMAD R17, R29, 0x100, R19 ;  /* 0x000001001d117824 */ /* 0x000fe200078e0213 */
[----:B---3--:R-:W-:Y:S04]  /*f510*/  STL.64 [R1+0x830], R26 ;  /* 0x0008301a01007387 */ /* 0x008fe80000100a00 */
[----:B--2---:R0:W-:Y:S04]  /*f520*/  STL.64 [R1+0x828], R24 ;  /* 0x0008281801007387 */ /* 0x0041e80000100a00 */
[----:B0-----:R-:W2:Y:S04]  /*f530*/  LDL.LU R24, [R1+0xa0] ;  /* 0x0000a00001187983 */ /* 0x001ea80000300800 */
[----:B------:R-:W2:Y:S04]  /*f540*/  LDL.LU R25, [R1+0xa4] ;  /* 0x0000a40001197983 */ /* 0x000ea80000300800 */
[----:B------:R-:W3:Y:S04]  /*f550*/  LDL.LU R26, [R1+0xa8] ;  /* 0x0000a800011a7983 */ /* 0x000ee80000300800 */
[----:B------:R-:W3:Y:S01]  /*f560*/  LDL.LU R27, [R1+0xac] ;  /* 0x0000ac00011b7983 */ /* 0x000ee20000300800 */
[----:B------:R-:W-:-:S02]  /*f570*/  F2FP.F16.E5M2.UNPACK_B R12, R10 ;  /* 0x0000000aff0c723e */ /* 0x000fc400020004ff */
[----:B------:R-:W-:Y:S02]  /*f580*/  F2FP.F16.E5M2.UNPACK_B R13, R11 ;  /* 0x0000000bff0d723e */ /* 0x000fe400020004ff */
[----:B------:R-:W-:Y:S02]  /*f590*/  F2FP.F16.E5M2.UNPACK_B R14, R16 ;  /* 0x00000010ff0e723e */ /* 0x000fe400020004ff */
[----:B------:R-:W-:-:S07]  /*f5a0*/  F2FP.F16.E5M2.UNPACK_B R15, R17 ;  /* 0x00000011ff0f723e */ /* 0x000fce00020004ff */
[----:B------:R-:W-:Y:S01]  /*f5b0*/  HMMA.16816.F32 R4, R12, R2, R4 ;  /* 0x000000020c04723c */ /* 0x000fe20000001804 */
[----:B------:R-:W-:Y:S02]  /*f5c0*/  IMAD.MOV.U32 R22, RZ, RZ, R28 ;  /* 0x000000ffff167224 */ /* 0x000fe400078e001c */
[----:B------:R-:W-:-:S15]  /*f5d0*/  IMAD.MOV.U32 R23, RZ, RZ, R0 ;  /* 0x000000ffff177224 */ /* 0x000fde00078e0000 */
[----:B------:R-:W-:Y:S01]  /*f5e0*/  NOP ;  /* 0x0000000000007918 */ /* 0x000fe20000000000 */
[----:B------:R-:W-:Y:S02]  /*f5f0*/  IMAD.MOV.U32 R28, RZ, RZ, R6 ;  /* 0x000000ffff1c7224 */ /* 0x000fe400078e0006 */
[----:B------:R-:W-:Y:S01]  /*f600*/  IMAD.MOV.U32 R0, RZ, RZ, R7 ;  /* 0x000000ffff007224 */ /* 0x000fe200078e0007 */
        /* <DEDUP_REMOVED lines=15> */
[----:B------:R0:W-:Y:S04]  /*f700*/  STL.64 [R1+0xc0], R4 ;  /* 0x0000c00401007387 */ /* 0x0001e80000100a00 */
[----:B------:R-:W2:Y:S04]  /*f710*/  LDL.LU.64 R6, [R1+0x850] ;  /* 0x0008500001067983 */ /* 0x000ea80000300a00 */
[----:B0-----:R-:W2:Y:S04]  /*f720*/  LDL.LU.64 R4, [R1+0x848] ;  /* 0x0008480001047983 */ /* 0x001ea80000300a00 */
[----:B------:R0:W-:Y:S04]  /*f730*/  STL [R1+0x794], R0 ;  /* 0x0007940001007387 */ /* 0x0001e80000100800 */
[----:B0-----:R-:W3:Y:S04]  /*f740*/  LDL.LU R0, [R1+0x4e8] ;  /* 0x0004e80001007983 */ /* 0x001ee80000300800 */
[----:B------:R0:W-:Y:S04]  /*f750*/  STL [R1+0x790], R28 ;  /* 0x0007901c01007387 */ /* 0x0001e80000100800 */
[----:B0-----:R-:W3:Y:S01]  /*f760*/  LDL.LU R28, [R1+0x4e0] ;  /* 0x0004e000011c7983 */ /* 0x001ee20000300800 */
[----:B--2---:R-:W-:-:S15]  /*f770*/  HMMA.16816.F32 R24, R12, R4, R24 ;  /* 0x000000040c18723c */ /* 0x004fde0000001818 */
[----:B------:R-:W-:-:S04]  /*f780*/  NOP ;  /* 0x0000000000007918 */ /* 0x000fc80000000000 */
[----:B------:R-:W-:Y:S04]  /*f790*/  STL.64 [R1+0xb0], R24 ;  /* 0x0000b01801007387 */ /* 0x000fe80000100a00 */
[----:B------:R0:W-:Y:S04]  /*f7a0*/  STL.64 [R1+0xb8], R26 ;  /* 0x0000b81a01007387 */ /* 0x0001e80000100a00 */
[----:B0-----:R-:W2:Y:S04]  /*f7b0*/  LDL.LU.64 R26, [R1+0x840] ;  /* 0x00084000011a7983 */ /* 0x001ea80000300a00 */
[----:B------:R-:W2:Y:S01]  /*f7c0*/  LDL.LU.64 R24, [R1+0x838] ;  /* 0x0008380001187983 */ /* 0x000ea20000300a00 */
[----:B------:R-:W-:-:S02]  /*f7d0*/  IMAD R10, R10, 0x100, R8 ;  /* 0x000001000a0a7824 */ /* 0x000fc400078e0208 */
[----:B------:R-:W-:Y:S01]  /*f7e0*/  IMAD R11, R11, 0x100, R9 ;  /* 0x000001000b0b7824 */ /* 0x000fe200078e0209 */
[----:B--2---:R-:W-:-:S15]  /*f7f0*/  HMMA.16816.F32 R24, R12, R6, R24 ;  /* 0x000000060c18723c */ /* 0x004fde0000001818 */
[----:B------:R-:W-:-:S04]  /*f800*/  NOP ;  /* 0x0000000000007918 */ /* 0x000fc80000000000 */
[----:B------:R-:W-:Y:S04]  /*f810*/  STL.64 [R1+0xa0], R24 ;  /* 0x0000a01801007387 */ /* 0x000fe80000100a00 */
[----:B------:R0:W-:Y:S04]  /*f820*/  STL.64 [R1+0xa8], R26 ;  /* 0x0000a81a01007387 */ /* 0x0001e80000100a00 */
[----:B0-----:R-:W2:Y:S04]  /*f830*/  LDL.LU.64 R26, [R1+0x830] ;  /* 0x00083000011a7983 */ /* 0x001ea80000300a00 */
[----:B------:R-:W2:Y:S04]  /*f840*/  LDL.LU.64 R24, [R1+0x828] ;  /* 0x0008280001187983 */ /* 0x000ea80000300a00 */
[----:B------:R-:W2:Y:S04]  /*f850*/  LDL.LU R8, [R1+0x824] ;  /* 0x0008240001087983 */ /* 0x000ea80000300800 */
[----:B------:R-:W2:Y:S01]  /*f860*/  LDL.LU R9, [R1+0x820] ;  /* 0x0008200001097983 */ /* 0x000ea20000300800 */
[----:B---3--:R-:W-:-:S02]  /*f870*/  IMAD R16, R16, 0x100, R28 ;  /* 0x0000010010107824 */ /* 0x008fc400078e021c */
[----:B------:R-:W-:Y:S01]  /*f880*/  IMAD R17, R17, 0x100, R0 ;  /* 0x0000010011117824 */ /* 0x000fe200078e0200 */
[----:B--2---:R-:W-:Y:S01]  /*f890*/  HMMA.16816.F32 R12, R12, R8, R24 ;  /* 0x000000080c0c723c */ /* 0x004fe20000001818 */
[----:B------:R-:W2:Y:S04]  /*f8a0*/  LDL.LU.64 R26, [R1+0x818] ;  /* 0x00081800011a7983 */ /* 0x000ea80000300a00 */
[----:B------:R-:W2:-:S14]  /*f8b0*/  LDL.LU.64 R24, [R1+0x810] ;  /* 0x0008100001187983 */ /* 0x000e9c0000300a00 */
[----:B------:R0:W-:Y:S04]  /*f8c0*/  STL.64 [R1+0x30], R12 ;  /* 0x0000300c01007387 */ /* 0x0001e80000100a00 */
[----:B------:R1:W-:Y:S01]  /*f8d0*/  STL.64 [R1+0x38], R14 ;  /* 0x0000380e01007387 */ /* 0x0003e20000100a00 */
[----:B0-----:R-:W-:Y:S02]  /*f8e0*/  F2FP.F16.E5M2.UNPACK_B R12, R10 ;  /* 0x0000000aff0c723e */ /* 0x001fe400020004ff */
[----:B------:R-:W-:Y:S01]  /*f8f0*/  F2FP.F16.E5M2.UNPACK_B R13, R11 ;  /* 0x0000000bff0d723e */ /* 0x000fe200020004ff */
[----:B------:R-:W3:Y:S01]  /*f900*/  LDL.LU R10, [R1+0x508] ;  /* 0x00050800010a7983 */ /* 0x000ee20000300800 */
[----:B-1----:R-:W-:Y:S02]  /*f910*/  F2FP.F16.E5M2.UNPACK_B R14, R16 ;  /* 0x00000010ff0e723e */ /* 0x002fe400020004ff */
[----:B------:R-:W-:Y:S01]  /*f920*/  F2FP.F16.E5M2.UNPACK_B R15, R17 ;  /* 0x00000011ff0f723e */ /* 0x000fe200020004ff */
[----:B------:R-:W4:Y:S04]  /*f930*/  LDL.LU R11, [R1+0x500] ;  /* 0x00050000010b7983 */ /* 0x000f280000300800 */
        /* <DEDUP_REMOVED lines=16> */
[----:B------:R-:W-:Y:S01]  /*fa40*/  IMAD.MOV.U32 R0, RZ, RZ, R26 ;  /* 0x000000ffff007224 */ /* 0x000fe200078e001a */
[----:B------:R0:W-:Y:S01]  /*fa50*/  STL.64 [R1+0x40], R24 ;  /* 0x0000401801007387 */ /* 0x0001e20000100a00 */
[----:B------:R-:W-:-:S03]  /*fa60*/  IMAD.MOV.U32 R28, RZ, RZ, R27 ;  /* 0x000000ffff1c7224 */ /* 0x000fc600078e001b */
[----:B------:R-:W2:Y:S04]  /*fa70*/  LDL.LU.64 R26, [R1+0x7e8] ;  /* 0x0007e800011a7983 */ /* 0x000ea80000300a00 */
[----:B0-----:R-:W3:Y:S02]  /*fa80*/  LDL.LU.64 R24, [R1+0x7e0] ;  /* 0x0007e00001187983 */ /* 0x001ee40000300a00 */
[----:B---3--:R-:W-:Y:S02]  /*fa90*/  IMAD R16, R16, 0x100, R24 ;  /* 0x0000010010107824 */ /* 0x008fe400078e0218 */
[----:B------:R-:W2:Y:S01]  /*faa0*/  LDL.LU R24, [R1+0x7dc] ;  /* 0x0007dc0001187983 */ /* 0x000ea20000300800 */
[----:B------:R-:W-:-:S03]  /*fab0*/  IMAD R17, R17, 0x100, R29 ;  /* 0x0000010011117824 */ /* 0x000fc600078e021d */
[----:B------:R-:W3:Y:S01]  /*fac0*/  LDL.LU R29, [R1+0x7d8] ;  /* 0x0007d800011d7983 */ /* 0x000ee20000300800 */
[----:B--2---:R-:W-:Y:S03]  /*fad0*/  HMMA.16816.F32 R12, R12, R8, R24 ;  /* 0x000000080c0c723c */ /* 0x004fe60000001818 */
[----:B------:R-:W2:Y:S04]  /*fae0*/  LDL.LU.64 R26, [R1+0x7d0] ;  /* 0x0007d000011a7983 */ /* 0x000ea80000300a00 */
[----:B------:R-:W2:-:S12]  /*faf0*/  LDL.LU.64 R24, [R1+0x7c8] ;  /* 0x0007c80001187983 */ /* 0x000e980000300a00 */
[----:B------:R0:W-:Y:S04]  /*fb00*/  STL.64 [R1+0x20], R12 ;  /* 0x0000200c01007387 */ /* 0x0001e80000100a00 */
[----:B------:R1:W-:Y:S04]  /*fb10*/  STL.64 [R1+0x28], R14 ;  /* 0x0000280e01007387 */ /* 0x0003e80000100a00 */
[----:B0-----:R-:W2:Y:S04]  /*fb20*/  LDL.LU R12, [R1+0xe0] ;  /* 0x0000e000010c7983 */ /* 0x001ea80000300800 */
[----:B------:R-:W2:Y:S04]  /*fb30*/  LDL.LU R13, [R1+0xe4] ;  /* 0x0000e400010d7983 */ /* 0x000ea80000300800 */
[----:B-1----:R-:W2:Y:S01]  /*fb40*/  LDL.LU R14, [R1+0xe8] ;  /* 0x0000e800010e7983 */ /* 0x002ea20000300800 */
[----:B----4-:R-:W-:-:S02]  /*fb50*/  IMAD R18, R18, 0x100, R11 ;  /* 0x0000010012127824 */ /* 0x010fc400078e020b */
[----:B------:R-:W-:Y:S01]  /*fb60*/  IMAD R19, R19, 0x100, R10 ;  /* 0x0000010013137824 */ /* 0x000fe200078e020a */
[----:B------:R-:W-:Y:S01]  /*fb70*/  F2FP.F16.E5M2.UNPACK_B R16, R16 ;  /* 0x00000010ff10723e */ /* 0x000fe200020004ff */
[----:B---3--:R-:W-:Y:S01]  /*fb80*/  IMAD.MOV.U32 R15, RZ, RZ, R29 ;  /* 0x000000ffff0f7224 */ /* 0x008fe200078e001d */
[----:B------:R-:W-:Y:S02]  /*fb90*/  F2FP.F16.E5M2.UNPACK_B R17, R17 ;  /* 0x00000011ff11723e */ /* 0x000fe400020004ff */
[----:B------:R-:W-:Y:S02]  /*fba0*/  F2FP.F16.E5M2.UNPACK_B R18, R18 ;  /* 0x00000012ff12723e */ /* 0x000fe400020004ff */
[----:B------:R-:W-:-:S07]  /*fbb0*/  F2FP.F16.E5M2.UNPACK_B R19, R19 ;  /* 0x00000013ff13723e */ /* 0x000fce00020004ff */
[----:B--2---:R-:W-:-:S15]  /*fbc0*/  HMMA.16816.F32 R12, R16, R2, R12 ;  /* 0x00000002100c723c */ /* 0x004fde000000180c */
[----:B------:R-:W-:-:S04]  /*fbd0*/  NOP ;  /* 0x0000000000007918 */ /* 0x000fc80000000000 */
[----:B------:R-:W-:Y:S04]  /*fbe0*/  STL.64 [R1+0x10], R12 ;  /* 0x0000100c01007387 */ /* 0x000fe80000100a00 */
[----:B------:R0:W-:Y:S02]  /*fbf0*/  STL.64 [R1+0x18], R14 ;  /* 0x0000180e01007387 */ /* 0x0001e40000100a00 */
[C---:B0-----:R-:W-:Y:S08]  /*fc00*/  HMMA.16816.F32 R12, R16.reuse, R4, R20 ;  /* 0x00000004100c723c */ /* 0x041ff00000001814 */
[----:B------:R-:W-:Y:S11]  /*fc10*/  HMMA.16816.F32 R24, R16, R6, R24 ;  /* 0x000000061018723c */ /* 0x000ff60000001818 */
[----:B------:R0:W-:Y:S04]  /*fc20*/  STL.64 [R1], R12 ;  /* 0x0000000c01007387 */ /* 0x0001e80000100a00 */
[----:B------:R1:W-:Y:S04]  /*fc30*/  STL [R1+0x8], R14 ;  /* 0x0000080e01007387 */ /* 0x0003e80000100800 */
[----:B------:R-:W2:Y:S04]  /*fc40*/  LDL.LU R20, [R1+0x510] ;  /* 0x0005100001147983 */ /* 0x000ea80000300800 */
[----:B0-----:R-:W2:Y:S04]  /*fc50*/  LDL.LU R12, [R1+0x50c] ;  /* 0x00050c00010c7983 */ /* 0x001ea80000300800 */
[----:B------:R-:W3:Y:S01]  /*fc60*/  LDL.LU R21, [R1+0x518] ;  /* 0x0005180001157983 */ /* 0x000ee20000300800 */
[----:B------:R-:W-:-:S03]  /*fc70*/  IMAD.MOV.U32 R29, RZ, RZ, R15 ;  /* 0x000000ffff1d7224 */ /* 0x000fc600078e000f */
[----:B------:R-:W3:Y:S04]  /*fc80*/  LDL.LU R13, [R1+0x514] ;  /* 0x00051400010d7983 */ /* 0x000ee80000300800 */
[----:B------:R-:W4:Y:S04]  /*fc90*/  LDL.LU R22, [R1+0x524] ;  /* 0x0005240001167983 */ /* 0x000f280000300800 */
[----:B-1----:R-:W4:Y:S04]  /*fca0*/  LDL.LU R14, [R1+0x520] ;  /* 0x00052000010e7983 */ /* 0x002f280000300800 */
        /* <DEDUP_REMOVED lines=8> */
[----:B------:R0:W-:Y:S04]  /*fd30*/  STL [R1+0x708], R29 ;  /* 0x0007081d01007387 */ /* 0x0001e80000100800 */
[----:B0-----:R-:W2:Y:S04]  /*fd40*/  LDL.LU R29, [R1+0x53c] ;  /* 0x00053c00011d7983 */ /* 0x001ea80000300800 */
[----:B------:R-:W2:Y:S04]  /*fd50*/  LDL.LU R6, [R1+0x198] ;  /* 0x0001980001067983 */ /* 0x000ea80000300800 */
[----:B------:R-:W2:Y:S04]  /*fd60*/  LDL.LU R7, [R1+0x19c] ;  /* 0x00019c0001077983 */ /* 0x000ea80000300800 */
[----:B------:R0:W-:Y:S04]  /*fd70*/  STL.64 [R1+0x6f0], R26 ;  /* 0x0006f01a01007387 */ /* 0x0001e80000100a00 */
[----:B0-----:R-:W2:Y:S04]  /*fd80*/  LDL.LU R26, [R1+0x540] ;  /* 0x00054000011a7983 */ /* 0x001ea80000300800 */
[----:B------:R-:W2:Y:S04]  /*fd90*/  LDL.LU R27, [R1+0x548] ;  /* 0x00054800011b7983 */ /* 0x000ea80000300800 */
[----:B------:R0:W-:Y:S04]  /*fda0*/  STL.64 [R1+0x6e8], R24 ;  /* 0x0006e81801007387 */ /* 0x0001e80000100a00 */
[----:B0-----:R-:W3:Y:S04]  /*fdb0*/  LDL.LU R24, [R1+0x538] ;  /* 0x0005380001187983 */ /* 0x001ee80000300800 */
[----:B------:R-:W3:Y:S04]  /*fdc0*/  LDL.LU R25, [R1+0x544] ;  /* 0x0005440001197983 */ /* 0x000ee80000300800 */
[----:B--2---:R-:W-:Y:S04]  /*fdd0*/  STL.64 [R1+0x7a0], R26 ;  /* 0x0007a01a01007387 */ /* 0x004fe80000100a00 */
[----:B---3--:R0:W-:Y:S04]  /*fde0*/  STL.64 [R1+0x798], R24 ;  /* 0x0007981801007387 */ /* 0x0081e80000100a00 */
[----:B0-----:R-:W2:Y:S04]  /*fdf0*/  LDL.LU R24, [R1+0xd0] ;  /* 0x0000d00001187983 */ /* 0x001ea80000300800 */
[----:B------:R-:W2:Y:S04]  /*fe00*/  LDL.LU R25, [R1+0xd4] ;  /* 0x0000d40001197983 */ /* 0x000ea80000300800 */
[----:B------:R-:W3:Y:S04]  /*fe10*/  LDL.LU R26, [R1+0xd8] ;  /* 0x0000d800011a7983 */ /* 0x000ee80000300800 */
[----:B------:R-:W3:Y:S01]  /*fe20*/  LDL.LU R27, [R1+0xdc] ;  /* 0x0000dc00011b7983 */ /* 0x000ee20000300800 */
[----:B------:R-:W-:-:S02]  /*fe30*/  IMAD R12, R12, 0x100, R20 ;  /* 0x000001000c0c7824 */ /* 0x000fc400078e0214 */
[----:B------:R-:W-:Y:S02]  /*fe40*/  IMAD R13, R13, 0x100, R21 ;  /* 0x000001000d0d7824 */ /* 0x000fe400078e0215 */
[----:B----4-:R-:W-:Y:S02]  /*fe50*/  IMAD R14, R14, 0x100, R22 ;  /* 0x000001000e0e7824 */ /* 0x010fe400078e0216 */
[----:B------:R-:W-:Y:S01]  /*fe60*/  IMAD R15, R15, 0x100, R23 ;  /* 0x000001000f0f7824 */ /* 0x000fe200078e0217 */
[----:B---3--:R-:W-:Y:S04]  /*fe70*/  STL.64 [R1+0x7b0], R26 ;  /* 0x0007b01a01007387 */ /* 0x008fe80000100a00 */
[----:B--2---:R0:W-:Y:S04]  /*fe80*/  STL.64 [R1+0x7a8], R24 ;  /* 0x0007a81801007387 */ /* 0x0041e80000100a00 */
[----:B0-----:R-:W2:Y:S04]  /*fe90*/  LDL.LU R24, [R1+0x80] ;  /* 0x0000800001187983 */ /* 0x001ea80000300800 */
[----:B------:R-:W2:Y:S04]  /*fea0*/  LDL.LU R25, [R1+0x84] ;  /* 0x0000840001197983 */ /* 0x000ea80000300800 */
[----:B------:R-:W2:Y:S04]  /*feb0*/  LDL.LU R26, [R1+0x88] ;  /* 0x00008800011a7983 */ /* 0x000ea80000300800 */
[----:B------:R-:W2:Y:S04]  /*fec0*/  LDL.LU R27, [R1+0x8c] ;  /* 0x00008c00011b7983 */ /* 0x000ea80000300800 */
[----:B------:R-:W3:Y:S04]  /*fed0*/  LDL.LU R20, [R1+0x7c4] ;  /* 0x0007c40001147983 */ /* 0x000ee80000300800 */
[----:B------:R-:W3:Y:S04]  /*fee0*/  LDL.LU R21, [R1+0x7c0] ;  /* 0x0007c00001157983 */ /* 0x000ee80000300800 */
[----:B------:R-:W3:Y:S04]  /*fef0*/  LDL.LU R22, [R1+0x7bc] ;  /* 0x0007bc0001167983 */ /* 0x000ee80000300800 */
[----:B------:R-:W3:Y:S01]  /*ff00*/  LDL.LU R23, [R1+0x7b8] ;  /* 0x0007b80001177983 */ /* 0x000ee20000300800 */
[----:B------:R-:W-:-:S02]  /*ff10*/  F2FP.F16.E5M2.UNPACK_B R2, R2.H1 ;  /* 0x00000002ff02723e */ /* 0x000fc400030004ff */
[----:B------:R-:W-:Y:S02]  /*ff20*/  F2FP.F16.E5M2.UNPACK_B R3, R3.H1 ;  /* 0x00000003ff03723e */ /* 0x000fe400030004ff */
[----:B------:R-:W-:Y:S02]  /*ff30*/  F2FP.F16.E5M2.UNPACK_B R12, R12 ;  /* 0x0000000cff0c723e */ /* 0x000fe400020004ff */
[----:B------:R-:W-:Y:S02]  /*ff40*/  F2FP.F16.E5M2.UNPACK_B R13, R13 ;  /* 0x0000000dff0d723e */ /* 0x000fe400020004ff */
[----:B------:R-:W-:Y:S02]  /*ff50*/  F2FP.F16.E5M2.UNPACK_B R14, R14 ;  /* 0x0000000eff0e723e */ /* 0x000fe400020004ff */
[----:B------:R-:W-:-:S07]  /*ff60*/  F2FP.F16.E5M2.UNPACK_B R15, R15 ;  /* 0x0000000fff0f723e */ /* 0x000fce00020004ff */
[----:B--2---:R-:W-:Y:S08]  /*ff70*/  HMMA.16816.F32 R24, R12, R2, R24 ;  /* 0x000000020c18723c */ /* 0x004ff00000001818 */
[----:B---3--:R-:W-:Y:S01]  /*ff80*/  HMMA.16816.F32 R16, R16, R8, R20 ;  /* 0x000000081010723c */ /* 0x008fe20000001814 */
[----:B------:R-:W2:Y:S04]  /*ff90*/  LDL.LU R21, [R1+0x188] ;  /* 0x0001880001157983 */ /* 0x000ea80000300800 */
[----:B------:R-:W3:Y:S04]  /*ffa0*/  LDL.LU R22, [R1+0x18c] ;  /* 0x00018c0001167983 */ /* 0x000ee80000300800 */
[----:B------:R-:W4:Y:S10]  /*ffb0*/  LDL.LU R23, [R1+0x530] ;  /* 0x0005300001177983 */ /* 0x000f340000300800 */
[----:B------:R-:W-:Y:S04]  /*ffc0*/  STL.64 [R1+0x700], R18 ;  /* 0x0007001201007387 */ /* 0x000fe80000100a00 */
[----:B------:R0:W-:Y:S04]  /*ffd0*/  STL.64 [R1+0x6f8], R16 ;  /* 0x0006f81001007387 */ /* 0x0001e80000100a00 */
[----:B0-----:R-:W2:Y:S04]  /*ffe0*/  LDL.LU R16, [R1+0x100] ;  /* 0x0001000001107983 */ /* 0x001ea80000300800 */
[----:B------:R-:W2:Y:S04]  /*fff0*/  LDL.LU R17, [R1+0x104] ;  /* 0x0001040001117983 */ /* 0x000ea80000300800 */
[----:B------:R-:W2:Y:S04]  /*10000*/  LDL.LU R18, [R1+0x108] ;  /* 0x0001080001127983 */ /* 0x000ea80000300800 */
[----:B------:R-:W2:Y:S04]  /*10010*/  LDL.LU R19, [R1+0x10c] ;  /* 0x00010c0001137983 */ /* 0x000ea80000300800 */
[----:B------:R-:W-:Y:S04]  /*10020*/  STL.64 [R1+0x80], R24 ;  /* 0x0000801801007387 */ /* 0x000fe80000100a00 */
[----:B------:R0:W-:Y:S04]  /*10030*/  STL.64 [R1+0x88], R26 ;  /* 0x0000881a01007387 */ /* 0x0001e80000100a00 */
[----:B0-----:R-:W4:Y:S04]  /*10040*/  LDL.LU.64 R26, [R1+0x7b0] ;  /* 0x0007b000011a7983 */ /* 0x001f280000300a00 */
[----:B------:R-:W4:Y:S01]  /*10050*/  LDL.LU.64 R24, [R1+0x7a8] ;  /* 0x0007a80001187983 */ /* 0x000f220000300a00 */
[----:B------:R-:W-:-:S02]  /*10060*/  F2FP.F16.E5M2.UNPACK_B R4, R4.H1 ;  /* 0x00000004ff04723e */ /* 0x000fc400030004ff */
[----:B------:R-:W-:Y:S02]  /*10070*/  F2FP.F16.E5M2.UNPACK_B R5, R5.H1 ;  /* 0x00000005ff05723e */ /* 0x000fe400030004ff */
[----:B------:R-:W-:Y:S02]  /*10080*/  F2FP.F16.E5M2.UNPACK_B R6, R6.H1 ;  /* 0x00000006ff06723e */ /* 0x000fe400030004ff */
[----:B------:R-:W-:Y:S02]  /*10090*/  F2FP.F16.E5M2.UNPACK_B R7, R7.H1 ;  /* 0x00000007ff07723e */ /* 0x000fe400030004ff */
[----:B---3--:R-:W-:-:S05]  /*100a0*/  F2FP.F16.E5M2.UNPACK_B R9, R22.H1 ;  /* 0x00000016ff09723e */ /* 0x008fca00030004ff */
[C---:B--2---:R-:W-:Y:S08]  /*100b0*/  HMMA.16816.F32 R16, R12.reuse, R6, R16 ;  /* 0x000000060c10723c */ /* 0x044ff00000001810 */
[----:B----4-:R-:W-:-:S15]  /*100c0*/  HMMA.16816.F32 R24, R12, R4, R24 ;  /* 0x000000040c18723c */ /* 0x010fde0000001818 */
[----:B------:R-:W-:-:S04]  /*100d0*/  NOP ;  /* 0x0000000000007918 */ /* 0x000fc80000000000 */
[----:B------:R-:W-:Y:S04]  /*100e0*/  STL.64 [R1+0x90], R24 ;  /* 0x0000901801007387 */ /* 0x000fe80000100a00 */
[----:B------:R0:W-:Y:S04]  /*100f0*/  STL.64 [R1+0x98], R26 ;  /* 0x0000981a01007387 */ /* 0x0001e80000100a00 */
[----:B0-----:R-:W2:Y:S04]  /*10100*/  LDL.LU.64 R26, [R1+0x7a0] ;  /* 0x0007a000011a7983 */ /* 0x001ea80000300a00 */
[----:B------:R-:W3:Y:S04]  /*10110*/  LDL.LU.64 R24, [R1+0x798] ;  /* 0x0007980001187983 */ /* 0x000ee80000300a00 */
[----:B------:R-:W-:Y:S04]  /*10120*/  STL.64 [R1+0x778], R6 ;  /* 0x0007780601007387 */ /* 0x000fe80000100a00 */
[----:B------:R-:W-:Y:S04]  /*10130*/  STL.64 [R1+0x770], R4 ;  /* 0x0007700401007387 */ /* 0x000fe80000100a00 */
[----:B------:R0:W-:Y:S04]  /*10140*/  STL.64 [R1+0xd0], R16 ;  /* 0x0000d01001007387 */ /* 0x0001e80000100a00 */
[----:B------:R1:W-:Y:S04]  /*10150*/  STL.64 [R1+0xd8], R18 ;  /* 0x0000d81201007387 */ /* 0x0003e80000100a00 */
[----:B------:R-:W4:Y:S01]  /*10160*/  LDL.LU R22, [R1+0x588] ;  /* 0x0005880001167983 */ /* 0x000f220000300800 */
[----:B------:R-:W-:-:S03]  /*10170*/  IMAD R10, R10, 0x100, R23 ;  /* 0x000001000a0a7824 */ /* 0x000fc600078e0217 */
[----:B----4-:R-:W-:Y:S04]  /*10180*/  STL [R1+0x754], R22 ;  /* 0x0007541601007387 */ /* 0x010fe80000100800 */
[----:B------:R-:W4:Y:S04]  /*10190*/  LDL.LU R23, [R1+0x57c] ;  /* 0x00057c0001177983 */ /* 0x000f280000300800 */
[----:B----4-:R-:W-:Y:S04]  /*101a0*/  STL [R1+0x758], R23 ;  /* 0x0007581701007387 */ /* 0x010fe80000100800 */
[----:B0-----:R-:W4:Y:S04]  /*101b0*/  LDL.LU R16, [R1+0x20] ;  /* 0x0000200001107983 */ /* 0x001f280000300800 */
[----:B------:R-:W4:Y:S04]  /*101c0*/  LDL.LU R17, [R1+0x24] ;  /* 0x0000240001117983 */ /* 0x000f280000300800 */
[----:B-1----:R-:W4:Y:S04]  /*101d0*/  LDL.LU R18, [R1+0x28] ;  /* 0x0000280001127983 */ /* 0x002f280000300800 */
[----:B------:R-:W4:Y:S01]  /*101e0*/  LDL.LU R19, [R1+0x2c] ;  /* 0x00002c0001137983 */ /* 0x000f220000300800 */
[----:B---3--:R-:W-:Y:S01]  /*101f0*/  IMAD R11, R11, 0x100, R24 ;  /* 0x000001000b0b7824 */ /* 0x008fe200078e0218 */
[----:B------:R-:W-:Y:S01]  /*10200*/  F2FP.F16.E5M2.UNPACK_B R8, R21.H1 ;  /* 0x00000015ff08723e */ /* 0x000fe200030004ff */
[----:B--2---:R-:W-:-:S02]  /*10210*/  IMAD R20, R26, 0x100, R25 ;  /* 0x000001001a147824 */ /* 0x004fc400078e0219 */
[----:B------:R-:W-:Y:S01]  /*10220*/  IMAD R21, R29, 0x100, R27 ;  /* 0x000001001d157824 */ /* 0x000fe200078e021b */
[----:B----4-:R0:W-:Y:S04]  /*10230*/  STL.64 [R1+0x718], R18 ;  /* 0x0007181201007387 */ /* 0x0101e80000100a00 */
[----:B------:R1:W-:Y:S01]  /*10240*/  STL.64 [R1+0x710], R16 ;  /* 0x0007101001007387 */ /* 0x0003e20000100a00 */
[----:B0-----:R-:W-:Y:S02]  /*10250*/  IMAD.MOV.U32 R18, RZ, RZ, R0 ;  /* 0x000000ffff127224 */ /* 0x001fe400078e0000 */
[----:B------:R-:W-:Y:S01]  /*10260*/  IMAD.MOV.U32 R19, RZ, RZ, R28 ;  /* 0x000000ffff137224 */ /* 0x000fe200078e001c */
[----:B-1----:R-:W2:Y:S04]  /*10270*/  LDL.LU R16, [R1+0x40] ;  /* 0x0000400001107983 */ /* 0x002ea80000300800 */
[----:B------:R-:W2:Y:S04]  /*10280*/  LDL.LU R17, [R1+0x44] ;  /* 0x0000440001117983 */ /* 0x000ea80000300800 */
[----:B------:R-:W3:Y:S04]  /*10290*/  LDL.LU R0, [R1+0x794] ;  /* 0x0007940001007983 */ /* 0x000ee80000300800 */
[----:B------:R-:W4:Y:S04]  /*102a0*/  LDL.LU R28, [R1+0x790] ;  /* 0x00079000011c7983 */ /* 0x000f280000300800 */
[----:B------:R-:W2:Y:S04]  /*102b0*/  LDL.LU R24, [R1+0xb0] ;  /* 0x0000b00001187983 */ /* 0x000ea80000300800 */
[----:B------:R-:W2:Y:S04]  /*102c0*/  LDL.LU R25, [R1+0xb4] ;  /* 0x0000b40001197983 */ /* 0x000ea80000300800 */
[----:B------:R-:W2:Y:S04]  /*102d0*/  LDL.LU R26, [R1+0xb8] ;  /* 0x0000b800011a7983 */ /* 0x000ea80000300800 */
[----:B------:R-:W2:Y:S01]  /*102e0*/  LDL.LU R27, [R1+0xbc] ;  /* 0x0000bc00011b7983 */ /* 0x000ea20000300800 */
[----:B---3--:R-:W-:-:S02]  /*102f0*/  IMAD.MOV.U32 R7, RZ, RZ, R0 ;  /* 0x000000ffff077224 */ /* 0x008fc400078e0000 */
[----:B----4-:R-:W-:Y:S01]  /*10300*/  IMAD.MOV.U32 R6, RZ, RZ, R28 ;  /* 0x000000ffff067224 */ /* 0x010fe200078e001c */
[----:B--2---:R-:W-:Y:S04]  /*10310*/  STL.64 [R1+0x788], R26 ;  /* 0x0007881a01007387 */ /* 0x004fe80000100a00 */
[----:B------:R0:W-:Y:S04]  /*10320*/  STL.64 [R1+0x780], R24 ;  /* 0x0007801801007387 */ /* 0x0001e80000100a00 */
[----:B0-----:R-:W2:Y:S04]  /*10330*/  LDL.LU R24, [R1+0x70] ;  /* 0x0000700001187983 */ /* 0x001ea80000300800 */
[----:B------:R-:W2:Y:S04]  /*10340*/  LDL.LU R25, [R1+0x74] ;  /* 0x0000740001197983 */ /* 0x000ea80000300800 */
[----:B------:R-:W2:Y:S04]  /*10350*/  LDL.LU R26, [R1+0x78] ;  /* 0x00007800011a7983 */ /* 0x000ea80000300800 */
[----:B------:R-:W2:Y:S04]  /*10360*/  LDL.LU R27, [R1+0x7c] ;  /* 0x00007c00011b7983 */ /* 0x000ea80000300800 */
[----:B------:R-:W3:Y:S04]  /*10370*/  LDL.LU R4, [R1+0xc0] ;  /* 0x0000c00001047983 */ /* 0x000ee80000300800 */
[----:B------:R-:W3:Y:S04]  /*10380*/  LDL.LU R5, [R1+0xc4] ;  /* 0x0000c40001057983 */ /* 0x000ee80000300800 */
        /* <DEDUP_REMOVED lines=10> */
[----:B--2---:R-:W-:Y:S04]  /*10430*/  STL.64 [R1+0x738], R18 ;  /* 0x0007381201007387 */ /* 0x004fe80000100a00 */
[----:B------:R0:W-:Y:S04]  /*10440*/  STL.64 [R1+0x730], R16 ;  /* 0x0007301001007387 */ /* 0x0001e80000100a00 */
[----:B0-----:R-:W2:Y:S04]  /*10450*/  LDL.LU R16, [R1+0x60] ;  /* 0x0000600001107983 */ /* 0x001ea80000300800 */
[----:B------:R-:W2:Y:S04]  /*10460*/  LDL.LU R17, [R1+0x64] ;  /* 0x0000640001117983 */ /* 0x000ea80000300800 */
[----:B------:R-:W2:Y:S04]  /*10470*/  LDL.LU R18, [R1+0x68] ;  /* 0x0000680001127983 */ /* 0x000ea80000300800 */
[----:B------:R-:W2:Y:S01]  /*10480*/  LDL.LU R19, [R1+0x6c] ;  /* 0x00006c0001137983 */ /* 0x000ea20000300800 */
[----:B------:R-:W-:Y:S03]  /*10490*/  HMMA.16816.F32 R12, R12, R8, R24 ;  /* 0x000000080c0c723c */ /* 0x000fe60000001818 */
[----:B--2---:R-:W-:Y:S04]  /*104a0*/  STL.64 [R1+0x748], R18 ;  /* 0x0007481201007387 */ /* 0x004fe80000100a00 */
        /* <DEDUP_REMOVED lines=10> */
[----:B------:R-:W2:Y:S04]  /*10550*/  LDL.LU R19, [R1+0xac] ;  /* 0x0000ac0001137983 */ /* 0x000ea80000300800 */
[----:B------:R-:W2:Y:S04]  /*10560*/  LDL.LU R29, [R1+0x578] ;  /* 0x00057800011d7983 */ /* 0x000ea80000300800 */
[----:B------:R-:W2:Y:S04]  /*10570*/  LDL.LU.64 R26, [R1+0x788] ;  /* 0x00078800011a7983 */ /* 0x000ea80000300a00 */
[----:B------:R-:W2:Y:S04]  /*10580*/  LDL.LU.64 R24, [R1+0x780] ;  /* 0x0007800001187983 */ /* 0x000ea80000300a00 */
[----:B------:R0:W-:Y:S04]  /*10590*/  STL.64 [R1+0x70], R12 ;  /* 0x0000700c01007387 */ /* 0x0001e80000100a00 */
[----:B------:R1:W-:Y:S01]  /*105a0*/  STL.64 [R1+0x78], R14 ;  /* 0x0000780e01007387 */ /* 0x0003e20000100a00 */
[----:B0-----:R-:W-:-:S02]  /*105b0*/  F2FP.F16.E5M2.UNPACK_B R12, R10 ;  /* 0x0000000aff0c723e */ /* 0x001fc400020004ff */
[----:B------:R-:W-:Y:S01]  /*105c0*/  F2FP.F16.E5M2.UNPACK_B R13, R11 ;  /* 0x0000000bff0d723e */ /* 0x000fe200020004ff */
[----:B------:R-:W4:Y:S01]  /*105d0*/  LDL.LU R10, [R1+0x54c] ;  /* 0x00054c00010a7983 */ /* 0x000f220000300800 */
[----:B-1----:R-:W-:Y:S02]  /*105e0*/  F2FP.F16.E5M2.UNPACK_B R14, R20 ;  /* 0x00000014ff0e723e */ /* 0x002fe400020004ff */
[----:B------:R-:W-:Y:S01]  /*105f0*/  F2FP.F16.E5M2.UNPACK_B R15, R21 ;  /* 0x00000015ff0f723e */ /* 0x000fe200020004ff */
[----:B------:R-:W2:Y:S04]  /*10600*/  LDL.LU R11, [R1+0x554] ;  /* 0x00055400010b7983 */ /* 0x000ea80000300800 */
[----:B------:R-:W2:Y:S02]  /*10610*/  LDL.LU R20, [R1+0x560] ;  /* 0x0005600001147983 */ /* 0x000ea40000300800 */
[----:B---3--:R-:W-:Y:S02]  /*10620*/  HMMA.16816.F32 R4, R12, R2, R4 ;  /* 0x000000020c04723c */ /* 0x008fe40000001804 */
[----:B------:R-:W3:-:S15]  /*10630*/  LDL.LU R21, [R1+0x568] ;  /* 0x0005680001157983 */ /* 0x000ede0000300800 */
[----:B------:R-:W-:Y:S02]  /*10640*/  NOP ;  /* 0x0000000000007918 */ /* 0x000fe40000000000 */
[----:B------:R-:W-:Y:S04]  /*10650*/  STL.64 [R1+0x120], R4 ;  /* 0x0001200401007387 */ /* 0x000fe80000100a00 */
[----:B------:R0:W-:Y:S04]  /*10660*/  STL.64 [R1+0x128], R6 ;  /* 0x0001280601007387 */ /* 0x0001e80000100a00 */
[----:B0-----:R-:W2:Y:S04]  /*10670*/  LDL.LU.64 R6, [R1+0x778] ;  /* 0x0007780001067983 */ /* 0x001ea80000300a00 */
[----:B------:R-:W2:Y:S02]  /*10680*/  LDL.LU.64 R4, [R1+0x770] ;  /* 0x0007700001047983 */ /* 0x000ea40000300a00 */
[C---:B--2---:R-:W-:Y:S08]  /*10690*/  HMMA.16816.F32 R24, R12.reuse, R4, R24 ;  /* 0x000000040c18723c */ /* 0x044ff00000001818 */
[----:B------:R-:W-:Y:S11]  /*106a0*/  HMMA.16816.F32 R16, R12, R6, R16 ;  /* 0x000000060c10723c */ /* 0x000ff60000001810 */
[----:B------:R0:W-:Y:S04]  /*106b0*/  STL.64 [R1+0x110], R24 ;  /* 0x0001101801007387 */ /* 0x0001e80000100a00 */
[----:B------:R1:W-:Y:S04]  /*106c0*/  STL.64 [R1+0x118], R26 ;  /* 0x0001181a01007387 */ /* 0x0003e80000100a00 */
[----:B0-----:R-:W2:Y:S04]  /*106d0*/  LDL.LU R24, [R1+0x10] ;  /* 0x0000100001187983 */ /* 0x001ea80000300800 */
[----:B------:R-:W2:Y:S04]  /*106e0*/  LDL.LU R25, [R1+0x14] ;  /* 0x0000140001197983 */ /* 0x000ea80000300800 */
[----:B-1----:R-:W2:Y:S04]  /*106f0*/  LDL.LU R26, [R1+0x18] ;  /* 0x00001800011a7983 */ /* 0x002ea80000300800 */
[----:B------:R-:W2:Y:S04]  /*10700*/  LDL.LU R27, [R1+0x1c] ;  /* 0x00001c00011b7983 */ /* 0x000ea80000300800 */
[----:B------:R-:W-:Y:S04]  /*10710*/  STL.64 [R1+0x100], R16 ;  /* 0x0001001001007387 */ /* 0x000fe80000100a00 */
[----:B------:R0:W-:Y:S04]  /*10720*/  STL.64 [R1+0x108], R18 ;  /* 0x0001081201007387 */ /* 0x0001e80000100a00 */
[----:B0-----:R-:W2:Y:S04]  /*10730*/  LDL.LU.64 R18, [R1+0x768] ;  /* 0x0007680001127983 */ /* 0x001ea80000300a00 */
[----:B------:R-:W2:Y:S01]  /*10740*/  LDL.LU.64 R16, [R1+0x760] ;  /* 0x0007600001107983 */ /* 0x000ea20000300a00 */
[----:B----4-:R-:W-:-:S02]  /*10750*/  IMAD R10, R10, 0x100, R23 ;  /* 0x000001000a0a7824 */ /* 0x010fc400078e0217 */
[----:B------:R-:W-:Y:S01]  /*10760*/  IMAD R11, R11, 0x100, R22 ;  /* 0x000001000b0b7824 */ /* 0x000fe200078e0216 */
[----:B------:R-:W4:Y:S01]  /*10770*/  LDL.LU R23, [R1+0x758] ;  /* 0x0007580001177983 */ /* 0x000f220000300800 */
[----:B------:R-:W-:-:S03]  /*10780*/  IMAD R20, R20, 0x100, R0 ;  /* 0x0000010014147824 */ /* 0x000fc600078e0200 */
[----:B------:R-:W4:Y:S04]  /*10790*/  LDL.LU R22, [R1+0x754] ;  /* 0x0007540001167983 */ /* 0x000f280000300800 */
[----:B------:R-:W4:Y:S01]  /*107a0*/  LDL.LU R0, [R1+0x750] ;  /* 0x0007500001007983 */ /* 0x000f220000300800 */
[----:B--2---:R-:W-:Y:S03]  /*107b0*/  HMMA.16816.F32 R12, R12, R8, R16 ;  /* 0x000000080c0c723c */ /* 0x004fe60000001810 */
[----:B------:R-:W2:Y:S04]  /*107c0*/  LDL.LU.64 R18, [R1+0x748] ;  /* 0x0007480001127983 */ /* 0x000ea80000300a00 */
[----:B------:R-:W2:Y:S01]  /*107d0*/  LDL.LU.64 R16, [R1+0x740] ;  /* 0x0007400001107983 */ /* 0x000ea20000300a00 */
[----:B---3--:R-:W-:-:S11]  /*107e0*/  IMAD R21, R28, 0x100, R21 ;  /* 0x000001001c157824 */ /* 0x008fd600078e0215 */
[----:B------:R0:W-:Y:S04]  /*107f0*/  STL.64 [R1+0xb0], R12 ;  /* 0x0000b00c01007387 */ /* 0x0001e80000100a00 */
[----:B------:R1:W-:Y:S01]  /*10800*/  STL.64 [R1+0xb8], R14 ;  /* 0x0000b80e01007387 */ /* 0x0003e20000100a00 */
[----:B0-----:R-:W-:Y:S02]  /*10810*/  F2FP.F16.E5M2.UNPACK_B R12, R10 ;  /* 0x0000000aff0c723e */ /* 0x001fe400020004ff */
[----:B------:R-:W-:Y:S01]  /*10820*/  F2FP.F16.E5M2.UNPACK_B R13, R11 ;  /* 0x0000000bff0d723e */ /* 0x000fe200020004ff */
[----:B------:R-:W4:Y:S01]  /*10830*/  LDL.LU R10, [R1+0x570] ;  /* 0x00057000010a7983 */ /* 0x000f220000300800 */
[----:B-1----:R-:W-:Y:S02]  /*10840*/  F2FP.F16.E5M2.UNPACK_B R14, R20 ;  /* 0x00000014ff0e723e */ /* 0x002fe400020004ff */
[----:B------:R-:W-:Y:S01]  /*10850*/  F2FP.F16.E5M2.UNPACK_B R15, R21 ;  /* 0x00000015ff0f723e */ /* 0x000fe200020004ff */
        /* <DEDUP_REMOVED lines=21> */
[----:B----4-:R-:W-:-:S02]  /*109b0*/  IMAD R10, R0, 0x100, R10 ;  /* 0x00000100000a7824 */ /* 0x010fc400078e020a */
[----:B---3--:R-:W-:Y:S01]  /*109c0*/  IMAD R11, R11, 0x100, R29 ;  /* 0x000001000b0b7824 */ /* 0x008fe200078e021d */
[----:B------:R-:W3:Y:S01]  /*109d0*/  LDL.LU R28, [R1+0x238] ;  /* 0x00023800011c7983 */ /* 0x000ee20000300800 */
[----:B------:R-:W-:Y:S02]  /*109e0*/  IMAD R20, R20, 0x100, R21 ;  /* 0x0000010014147824 */ /* 0x000fe400078e0215 */
[----:B------:R-:W-:Y:S01]  /*109f0*/  IMAD R21, R23, 0x100, R22 ;  /* 0x0000010017157824 */ /* 0x000fe200078e0216 */
[----:B------:R-:W4:Y:S04]  /*10a00*/  LDL.LU R0, [R1+0x248] ;  /* 0x0002480001007983 */ /* 0x000f280000300800 */
[----:B------:R-:W3:Y:S01]  /*10a10*/  LDL.LU R29, [R1+0x708] ;  /* 0x00070800011d7983 */ /* 0x000ee20000300800 */
[----:B--2---:R-:W-:Y:S03]  /*10a20*/  HMMA.16816.F32 R12, R12, R8, R16 ;  /* 0x000000080c0c723c */ /* 0x004fe60000001810 */
[----:B------:R-:W2:Y:S04]  /*10a30*/  LDL.LU.64 R18, [R1+0x700] ;  /* 0x0007000001127983 */ /* 0x000ea80000300a00 */
[----:B------:R-:W2:-:S12]  /*10a40*/  LDL.LU.64 R16, [R1+0x6f8] ;  /* 0x0006f80001107983 */ /* 0x000e980000300a00 */
[----:B------:R0:W-:Y:S04]  /*10a50*/  STL.64 [R1+0x60], R12 ;  /* 0x0000600c01007387 */ /* 0x0001e80000100a00 */
[----:B------:R1:W-:Y:S01]  /*10a60*/  STL.64 [R1+0x68], R14 ;  /* 0x0000680e01007387 */ /* 0x0003e20000100a00 */
[----:B0-----:R-:W-:Y:S02]  /*10a70*/  F2FP.F16.E5M2.UNPACK_B R12, R10 ;  /* 0x0000000aff0c723e */ /* 0x001fe400020004ff */
[----:B------:R-:W-:Y:S01]  /*10a80*/  F2FP.F16.E5M2.UNPACK_B R13, R11 ;  /* 0x0000000bff0d723e */ /* 0x000fe200020004ff */
[----:B------:R-:W2:Y:S01]  /*10a90*/  LDL.LU R10, [R1+0x244] ;  /* 0x00024400010a7983 */ /* 0x000ea20000300800 */
[----:B-1----:R-:W-:Y:S02]  /*10aa0*/  F2FP.F16.E5M2.UNPACK_B R14, R20 ;  /* 0x00000014ff0e723e */ /* 0x002fe400020004ff */
[----:B------:R-:W-:Y:S01]  /*10ab0*/  F2FP.F16.E5M2.UNPACK_B R15, R21 ;  /* 0x00000015ff0f723e */ /* 0x000fe200020004ff */
[----:B------:R-:W2:Y:S04]  /*10ac0*/  LDL.LU R11, [R1+0x240] ;  /* 0x00024000010b7983 */ /* 0x000ea80000300800 */
[----:B------:R-:W2:Y:S02]  /*10ad0*/  LDL.LU R20, [R1] ;  /* 0x0000000001147983 */ /* 0x000ea40000300800 */
[----:B------:R-:W-:Y:S02]  /*10ae0*/  HMMA.16816.F32 R24, R12, R2, R24 ;  /* 0x000000020c18723c */ /* 0x000fe40000001818 */
[----:B------:R-:W2:Y:S04]  /*10af0*/  LDL.LU R21, [R1+0x4] ;  /* 0x0000040001157983 */ /* 0x000ea80000300800 */
[----:B------:R-:W2:-:S13]  /*10b00*/  LDL.LU R22, [R1+0x8] ;  /* 0x0000080001167983 */ /* 0x000e9a0000300800 */
[----:B------:R-:W-:Y:S04]  /*10b10*/  STL.64 [R1+0x50], R24 ;  /* 0x0000501801007387 */ /* 0x000fe80000100a00 */
[----:B------:R0:W-:Y:S04]  /*10b20*/  STL.64 [R1+0x58], R26 ;  /* 0x0000581a01007387 */ /* 0x0001e80000100a00 */
[----:B0-----:R-:W4:Y:S04]  /*10b30*/  LDL.LU.64 R26, [R1+0x6f0] ;  /* 0x0006f000011a7983 */ /* 0x001f280000300a00 */
[----:B------:R-:W4:Y:S04]  /*10b40*/  LDL.LU.64 R24, [R1+0x6e8] ;  /* 0x0006e80001187983 */ /* 0x000f280000300a00 */
[----:B------:R-:W4:Y:S04]  /*10b50*/  LDL.LU R2, [R1+0x234] ;  /* 0x0002340001027983 */ /* 0x000f280000300800 */
[----:B------:R-:W4:Y:S01]  /*10b60*/  LDL.LU R3, [R1+0x23c] ;  /* 0x00023c0001037983 */ /* 0x000f220000300800 */
[----:B---3--:R-:W-:-:S03]  /*10b70*/  IMAD.MOV.U32 R23, RZ, RZ, R29 ;  /* 0x000000ffff177224 */ /* 0x008fc600078e001d */
[----:B------:R-:W3:Y:S01]  /*10b80*/  LDL.LU R29, [R1+0x24c] ;  /* 0x00024c00011d7983 */ /* 0x000ee20000300800 */
[----:B------:R-:W-:-:S03]  /*10b90*/  IADD3 R28, P0, PT, R28, UR4, RZ ;  /* 0x000000041c1c7c10 */ /* 0x000fc6000ff1e0ff */
[----:B--2---:R-:W-:-:S15]  /*10ba0*/  HMMA.16816.F32 R20, R12, R4, R20 ;  /* 0x000000040c14723c */ /* 0x004fde0000001814 */
[----:B------:R-:W-:-:S04]  /*10bb0*/  NOP ;  /* 0x0000000000007918 */ /* 0x000fc80000000000 */
[----:B------:R-:W-:Y:S04]  /*10bc0*/  STL.64 [R1+0x30], R20 ;  /* 0x0000301401007387 */ /* 0x000fe80000100a00 */
[----:B------:R4:W-:Y:S02]  /*10bd0*/  STL.64 [R1+0x38], R22 ;  /* 0x0000381601007387 */ /* 0x0009e40000100a00 */
[C---:B----4-:R-:W-:Y:S08]  /*10be0*/  HMMA.16816.F32 R20, R12.reuse, R6, R24 ;  /* 0x000000060c14723c */ /* 0x050ff00000001818 */
[----:B------:R-:W-:Y:S11]  /*10bf0*/  HMMA.16816.F32 R12, R12, R8, R16 ;  /* 0x000000080c0c723c */ /* 0x000ff60000001810 */
        /* <DEDUP_REMOVED lines=8> */
[----:B------:R0:W-:Y:S04]  /*10c80*/  STL [R1+0x238], R28 ;  /* 0x0002381c01007387 */ /* 0x0001e80000100800 */
[----:B0-----:R-:W2:Y:S01]  /*10c90*/  LDL.LU R28, [R1+0x340] ;  /* 0x00034000011c7983 */ /* 0x001ea20000300800 */
[----:B------:R-:W-:-:S02]  /*10ca0*/  IADD3 R2, P6, PT, R2, UR4, RZ ;  /* 0x0000000402027c10 */ /* 0x000fc4000ffde0ff */
[----:B------:R-:W-:Y:S02]  /*10cb0*/  IADD3 R3, P1, PT, R3, UR4, RZ ;  /* 0x0000000403037c10 */ /* 0x000fe4000ff3e0ff */
[----:B------:R-:W-:Y:S01]  /*10cc0*/  IADD3 R11, P2, PT, R11, UR4, RZ ;  /* 0x000000040b0b7c10 */ /* 0x000fe2000ff5e0ff */
[----:B------:R-:W-:Y:S01]  /*10cd0*/  STL [R1+0x234], R2 ;  /* 0x0002340201007387 */ /* 0x000fe20000100800 */
[----:B------:R-:W-:Y:S02]  /*10ce0*/  IADD3 R10, P3, PT, R10, UR4, RZ ;  /* 0x000000040a0a7c10 */ /* 0x000fe4000ff7e0ff */
[----:B------:R-:W-:Y:S01]  /*10cf0*/  IADD3 R0, P4, PT, R0, UR4, RZ ;  /* 0x0000000400007c10 */ /* 0x000fe2000ff9e0ff */
[----:B------:R-:W-:Y:S04]  /*10d00*/  STL [R1+0x23c], R3 ;  /* 0x00023c0301007387 */ /* 0x000fe80000100800 */
[----:B------:R-:W4:Y:S04]  /*10d10*/  LDL.LU R15, [R1+0x250] ;  /* 0x00025000010f7983 */ /* 0x000f280000300800 */
[----:B------:R-:W-:Y:S04]  /*10d20*/  STL [R1+0x240], R11 ;  /* 0x0002400b01007387 */ /* 0x000fe80000100800 */
[----:B------:R-:W4:Y:S04]  /*10d30*/  LDL.LU R14, [R1+0x344] ;  /* 0x00034400010e7983 */ /* 0x000f280000300800 */
[----:B------:R-:W-:Y:S04]  /*10d40*/  STL [R1+0x244], R10 ;  /* 0x0002440a01007387 */ /* 0x000fe80000100800 */
[----:B------:R-:W4:Y:S04]  /*10d50*/  LDL.LU R13, [R1+0x254] ;  /* 0x00025400010d7983 */ /* 0x000f280000300800 */
[----:B------:R0:W-:Y:S04]  /*10d60*/  STL [R1+0x248], R0 ;  /* 0x0002480001007387 */ /* 0x0001e80000100800 */
[----:B------:R-:W4:Y:S04]  /*10d70*/  LDL.LU R12, [R1+0x348] ;  /* 0x00034800010c7983 */ /* 0x000f280000300800 */
        /* <DEDUP_REMOVED lines=13> */
[----:B0-----:R-:W4:Y:S01]  /*10e50*/  LDL.LU R0, [R1+0x364] ;  /* 0x0003640001007983 */ /* 0x001f220000300800 */
[----:B---3--:R-:W-:-:S03]  /*10e60*/  IADD3 R29, P5, PT, R29, UR4, RZ ;  /* 0x000000041d1d7c10 */ /* 0x008fc6000ffbe0ff */
[----:B------:R-:W3:Y:S04]  /*10e70*/  LDL.LU R25, [R1+0x274] ;  /* 0x0002740001197983 */ /* 0x000ee80000300800 */
[----:B------:R-:W3:Y:S01]  /*10e80*/  LDL.LU R26, [R1+0x368] ;  /* 0x00036800011a7983 */ /* 0x000ee20000300800 */
[----:B------:R-:W-:-:S03]  /*10e90*/  USHF.R.S32.HI UR6, URZ, 0x1f, UR4 ;  /* 0x0000001fff067899 */ /* 0x000fc60008011404 */
[----:B------:R-:W3:Y:S04]  /*10ea0*/  LDL.LU R27, [R1+0x278] ;  /* 0x00027800011b7983 */ /* 0x000ee80000300800 */
[----:B------:R0:W-:Y:S04]  /*10eb0*/  STL [R1+0x24c], R29 ;  /* 0x00024c1d01007387 */ /* 0x0001e80000100800 */
[----:B------:R-:W3:Y:S04]  /*10ec0*/  LDL.LU R4, [R1+0x36c] ;  /* 0x00036c0001047983 */ /* 0x000ee80000300800 */
[----:B------:R-:W3:Y:S04]  /*10ed0*/  LDL.LU R5, [R1+0x27c] ;  /* 0x00027c0001057983 */ /* 0x000ee80000300800 */
[----:B------:R-:W3:Y:S04]  /*10ee0*/  LDL.LU R2, [R1+0x370] ;  /* 0x0003700001027983 */ /* 0x000ee80000300800 */
[----:B0-----:R-:W3:Y:S04]  /*10ef0*/  LDL.LU R29, [R1+0x280] ;  /* 0x00028000011d7983 */ /* 0x001ee80000300800 */
[----:B------:R-:W3:Y:S04]  /*10f00*/  LDL.LU R3, [R1+0x374] ;  /* 0x0003740001037983 */ /* 0x000ee80000300800 */
[----:B------:R-:W3:Y:S04]  /*10f10*/  LDL.LU R11, [R1+0x284] ;  /* 0x00028400010b7983 */ /* 0x000ee80000300800 */
[----:B------:R-:W3:Y:S01]  /*10f20*/  LDL.LU R10, [R1+0x378] ;  /* 0x00037800010a7983 */ /* 0x000ee20000300800 */
[----:B--2---:R-:W-:-:S05]  /*10f30*/  IADD3.X R28, PT, PT, R28, UR6, RZ, P6, !PT ;  /* 0x000000061c1c7c10 */ /* 0x004fca000b7fe4ff */
[----:B------:R0:W-:Y:S04]  /*10f40*/  STL [R1+0x340], R28 ;  /* 0x0003401c01007387 */ /* 0x0001e80000100800 */
[----:B0-----:R-:W2:Y:S01]  /*10f50*/  LDL.LU R28, [R1+0x288] ;  /* 0x00028800011c7983 */ /* 0x001ea20000300800 */
[----:B----4-:R-:W-:Y:S02]  /*10f60*/  IADD3 R15, P6, PT, R15, UR4, RZ ;  /* 0x000000040f0f7c10 */ /* 0x010fe4000ffde0ff */
[----:B------:R-:W-:-:S03]  /*10f70*/  IADD3.X R14, PT, PT, R14, UR6, RZ, P0, !PT ;  /* 0x000000060e0e7c10 */ /* 0x000fc600087fe4ff */
[----:B------:R-:W-:Y:S01]  /*10f80*/  STL [R1+0x250], R15 ;  /* 0x0002500f01007387 */ /* 0x000fe20000100800 */
[----:B------:R-:W-:-:S03]  /*10f90*/  IADD3 R13, P0, PT, R13, UR4, RZ ;  /* 0x000000040d0d7c10 */ /* 0x000fc6000ff1e0ff */
[----:B------:R-:W-:Y:S01]  /*10fa0*/  STL [R1+0x344], R14 ;  /* 0x0003440e01007387 */ /* 0x000fe20000100800 */
        /* <DEDUP_REMOVED lines=26> */
[----:B------:R-:W-:-:S05]  /*11150*/  IADD3.X R0, PT, PT, R0, UR6, RZ, P1, !PT ;  /* 0x0000000600007c10 */ /* 0x000fca0008ffe4ff */
[----:B------:R0:W-:Y:S04]  /*11160*/  STL [R1+0x364], R0 ;  /* 0x0003640001007387 */ /* 0x0001e80000100800 */
[----:B------:R-:W-:Y:S04]  /*11170*/  STL [R1+0x360], R7 ;  /* 0x0003600701007387 */ /* 0x000fe80000100800 */
[----:B0-----:R-:W4:Y:S01]  /*11180*/  LDL.LU R0, [R1+0x37c] ;  /* 0x00037c0001007983 */ /* 0x001f220000300800 */
[----:B------:R-:W-:Y:S02]  /*11190*/  IADD3 R24, P0, PT, R24, UR4, RZ ;  /* 0x0000000418187c10 */ /* 0x000fe4000ff1e0ff */
[----:B---3--:R-:W-:-:S02]  /*111a0*/  IADD3 R25, P1, PT, R25, UR4, RZ ;  /* 0x0000000419197c10 */ /* 0x008fc4000ff3e0ff */
[----:B------:R-:W-:Y:S02]  /*111b0*/  IADD3.X R26, PT, PT, R26, UR6, RZ, P2, !PT ;  /* 0x000000061a1a7c10 */ /* 0x000fe400097fe4ff */
[----:B------:R-:W-:Y:S01]  /*111c0*/  IADD3 R27, P2, PT, R27, UR4, RZ ;  /* 0x000000041b1b7c10 */ /* 0x000fe2000ff5e0ff */
[----:B------:R-:W-:Y:S01]  /*111d0*/  STL [R1+0x270], R24 ;  /* 0x0002701801007387 */ /* 0x000fe20000100800 */
[----:B------:R-:W-:Y:S02]  /*111e0*/  IADD3.X R4, PT, PT, R4, UR6, RZ, P3, !PT ;  /* 0x0000000604047c10 */ /* 0x000fe40009ffe4ff */
[----:B------:R-:W-:Y:S02]  /*111f0*/  IADD3 R5, P3, PT, R5, UR4, RZ ;  /* 0x0000000405057c10 */ /* 0x000fe4000ff7e0ff */
[----:B------:R-:W-:Y:S01]  /*11200*/  IADD3.X R2, PT, PT, R2, UR6, RZ, P4, !PT ;  /* 0x0000000602027c10 */ /* 0x000fe2000a7fe4ff */
[----:B------:R-:W-:Y:S01]  /*11210*/  STL [R1+0x274], R25 ;  /* 0x0002741901007387 */ /* 0x000fe20000100800 */
[----:B------:R-:W-:-:S03]  /*11220*/  IADD3 R29, P4, PT, R29, UR4, RZ ;  /* 0x000000041d1d7c10 */ /* 0x000fc6000ff9e0ff */
[----:B------:R-:W-:Y:S01]  /*11230*/  STL [R1+0x368], R26 ;  /* 0x0003681a01007387 */ /* 0x000fe20000100800 */
[----:B------:R-:W-:-:S03]  /*11240*/  IADD3.X R3, PT, PT, R3, UR6, RZ, P5, !PT ;  /* 0x0000000603037c10 */ /* 0x000fc6000affe4ff */
[----:B------:R-:W-:Y:S04]  /*11250*/  STL [R1+0x278], R27 ;  /* 0x0002781b01007387 */ /* 0x000fe80000100800 */
[----:B------:R-:W-:Y:S01]  /*11260*/  STL [R1+0x36c], R4 ;  /* 0x00036c0401007387 */ /* 0x000fe20000100800 */
[----:B------:R-:W-:-:S03]  /*11270*/  IADD3 R11, P5, PT, R11, UR4, RZ ;  /* 0x000000040b0b7c10 */ /* 0x000fc6000ffbe0ff */
[----:B------:R0:W-:Y:S01]  /*11280*/  STL [R1+0x280], R29 ;  /* 0x0002801d01007387 */ /* 0x0001e20000100800 */
[----:B------:R-:W-:-:S03]  /*11290*/  IADD3.X R10, PT, PT, R10, UR6, RZ, P6, !PT ;  /* 0x000000060a0a7c10 */ /* 0x000fc6000b7fe4ff */
[----:B------:R-:W-:Y:S04]  /*112a0*/  STL [R1+0x27c], R5 ;  /* 0x00027c0501007387 */ /* 0x000fe80000100800 */
[----:B0-----:R-:W3:Y:S04]  /*112b0*/  LDL.LU R29, [R1+0x28c] ;  /* 0x00028c00011d7983 */ /* 0x001ee80000300800 */
[----:B------:R-:W-:Y:S04]  /*112c0*/  STL [R1+0x370], R2 ;  /* 0x0003700201007387 */ /* 0x000fe80000100800 */
[----:B------:R-:W-:Y:S04]  /*112d0*/  STL [R1+0x374], R3 ;  /* 0x0003740301007387 */ /* 0x000fe80000100800 */
[----:B------:R-:W3:Y:S04]  /*112e0*/  LDL.LU R15, [R1+0x380] ;  /* 0x00038000010f7983 */ /* 0x000ee80000300800 */
[----:B------:R-:W-:Y:S04]  /*112f0*/  STL [R1+0x284], R11 ;  /* 0x0002840b01007387 */ /* 0x000fe80000100800 */
[----:B------:R-:W3:Y:S04]  /*11300*/  LDL.LU R14, [R1+0x290] ;  /* 0x00029000010e7983 */ /* 0x000ee80000300800 */
[----:B------:R-:W-:Y:S04]  /*11310*/  STL [R1+0x378], R10 ;  /* 0x0003780a01007387 */ /* 0x000fe80000100800 */
[----:B------:R-:W3:Y:S01]  /*11320*/  LDL.LU R13, [R1+0x384] ;  /* 0x00038400010d7983 */ /* 0x000ee20000300800 */
[----:B--2---:R-:W-:-:S05]  /*11330*/  IADD3 R28, P6, PT, R28, UR4, RZ ;  /* 0x000000041c1c7c10 */ /* 0x004fca000ffde0ff */
[----:B------:R0:W-:Y:S04]  /*11340*/  STL [R1+0x288], R28 ;  /* 0x0002881c01007387 */ /* 0x0001e80000100800 */
        /* <DEDUP_REMOVED lines=14> */
[----:B0-----:R-:W2:Y:S04]  /*11430*/  LDL.LU R28, [R1+0x2b0] ;  /* 0x0002b000011c7983 */ /* 0x001ea80000300800 */
[----:B------:R-:W2:Y:S04]  /*11440*/  LDL.LU R25, [R1+0x3a4] ;  /* 0x0003a40001197983 */ /* 0x000ea80000300800 */
[----:B------:R-:W2:Y:S04]  /*11450*/  LDL.LU R26, [R1+0x2b4] ;  /* 0x0002b400011a7983 */ /* 0x000ea80000300800 */
[----:B------:R-:W2:Y:S01]  /*11460*/  LDL.LU R27, [R1+0x3a8] ;  /* 0x0003a800011b7983 */ /* 0x000ea20000300800 */
[----:B----4-:R-:W-:-:S05]  /*11470*/  IADD3.X R0, PT, PT, R0, UR6, RZ, P0, !PT ;  /* 0x0000000600007c10 */ /* 0x010fca00087fe4ff */
[----:B------:R0:W-:Y:S04]  /*11480*/  STL [R1+0x37c], R0 ;  /* 0x00037c0001007387 */ /* 0x0001e80000100800 */
[----:B------:R-:W4:Y:S04]  /*11490*/  LDL.LU R4, [R1+0x2b8] ;  /* 0x0002b80001047983 */ /* 0x000f280000300800 */
[----:B------:R-:W4:Y:S04]  /*114a0*/  LDL.LU R5, [R1+0x3ac] ;  /* 0x0003ac0001057983 */ /* 0x000f280000300800 */
[----:B------:R-:W4:Y:S04]  /*114b0*/  LDL.LU R2, [R1+0x2bc] ;  /* 0x0002bc0001027983 */ /* 0x000f280000300800 */
[----:B0-----:R-:W4:Y:S04]  /*114c0*/  LDL.LU R0, [R1+0x3b0] ;  /* 0x0003b00001007983 */ /* 0x001f280000300800 */
[----:B------:R-:W4:Y:S04]  /*114d0*/  LDL.LU R3, [R1+0x2c0] ;  /* 0x0002c00001037983 */ /* 0x000f280000300800 */
[----:B------:R-:W4:Y:S04]  /*114e0*/  LDL.LU R11, [R1+0x3b4] ;  /* 0x0003b400010b7983 */ /* 0x000f280000300800 */
[----:B------:R-:W4:Y:S01]  /*114f0*/  LDL.LU R10, [R1+0x2c4] ;  /* 0x0002c400010a7983 */ /* 0x000f220000300800 */
[----:B---3--:R-:W-:-:S05]  /*11500*/  IADD3 R29, P0, PT, R29, UR4, RZ ;  /* 0x000000041d1d7c10 */ /* 0x008fca000ff1e0ff */
[----:B------:R0:W-:Y:S01]  /*11510*/  STL [R1+0x28c], R29 ;  /* 0x00028c1d01007387 */ /* 0x0001e20000100800 */
[----:B------:R-:W-:-:S03]  /*11520*/  IADD3.X R15, PT, PT, R15, UR6, RZ, P1, !PT ;  /* 0x000000060f0f7c10 */ /* 0x000fc60008ffe4ff */
[----:B0-----:R-:W3:Y:S01]  /*11530*/  LDL.LU R29, [R1+0x3b8] ;  /* 0x0003b800011d7983 */ /* 0x001ee20000300800 */
[----:B------:R-:W-:-:S03]  /*11540*/  IADD3 R14, P1, PT, R14, UR4, RZ ;  /* 0x000000040e0e7c10 */ /* 0x000fc6000ff3e0ff */
[----:B------:R-:W-:Y:S01]  /*11550*/  STL [R1+0x380], R15 ;  /* 0x0003800f01007387 */ /* 0x000fe20000100800 */
[----:B------:R-:W-:-:S03]  /*11560*/  IADD3.X R13, PT, PT, R13, UR6, RZ, P2, !PT ;  /* 0x000000060d0d7c10 */ /* 0x000fc600097fe4ff */
[----:B------:R-:W-:Y:S04]  /*11570*/  STL [R1+0x290], R14 ;  /* 0x0002900e01007387 */ /* 0x000fe80000100800 */
[----:B------:R-:W-:Y:S01]  /*11580*/  STL [R1+0x384], R13 ;  /* 0x0003840d01007387 */ /* 0x000fe20000100800 */
[----:B--2---:R-:W-:Y:S02]  /*11590*/  IADD3 R12, P2, PT, R12, UR4, RZ ;  /* 0x000000040c0c7c10 */ /* 0x004fe4000ff5e0ff */
        /* <DEDUP_REMOVED lines=22> */
[----:B------:R-:W-:Y:S02]  /*11700*/  IADD3 R7, P1, PT, R7, UR4, RZ ;  /* 0x0000000407077c10 */ /* 0x000fe4000ff3e0ff */
[----:B------:R-:W-:Y:S02]  /*11710*/  IADD3.X R24, PT, PT, R24, UR6, RZ, P2, !PT ;  /* 0x0000000618187c10 */ /* 0x000fe400097fe4ff */
[----:B------:R-:W-:Y:S01]  /*11720*/  IADD3 R28, P2, PT, R28, UR4, RZ ;  /* 0x000000041c1c7c10 */ /* 0x000fe2000ff5e0ff */
[----:B------:R-:W-:Y:S04]  /*11730*/  STL [R1+0x39c], R6 ;  /* 0x00039c0601007387 */ /* 0x000fe80000100800 */
[----:B------:R0:W-:Y:S04]  /*11740*/  STL [R1+0x2b0], R28 ;  /* 0x0002b01c01007387 */ /* 0x0001e80000100800 */
[----:B------:R-:W-:Y:S04]  /*11750*/  STL [R1+0x2ac], R7 ;  /* 0x0002ac0701007387 */ /* 0x000fe80000100800 */
[----:B0-----:R-:W2:Y:S01]  /*11760*/  LDL.LU R28, [R1+0x3d8] ;  /* 0x0003d800011c7983 */ /* 0x001ea20000300800 */
[----:B------:R-:W-:-:S02]  /*11770*/  IADD3.X R25, PT, PT, R25, UR6, RZ, P3, !PT ;  /* 0x0000000619197c10 */ /* 0x000fc40009ffe4ff */
[----:B------:R-:W-:Y:S02]  /*11780*/  IADD3 R26, P3, PT, R26, UR4, RZ ;  /* 0x000000041a1a7c10 */ /* 0x000fe4000ff7e0ff */
[----:B------:R-:W-:Y:S01]  /*11790*/  IADD3.X R27, PT, PT, R27, UR6, RZ, P4, !PT ;  /* 0x000000061b1b7c10 */ /* 0x000fe2000a7fe4ff */
[----:B------:R-:W-:Y:S04]  /*117a0*/  STL [R1+0x3a0], R24 ;  /* 0x0003a01801007387 */ /* 0x000fe80000100800 */
[----:B------:R-:W-:Y:S04]  /*117b0*/  STL [R1+0x3a4], R25 ;  /* 0x0003a41901007387 */ /* 0x000fe80000100800 */
[----:B------:R-:W-:Y:S04]  /*117c0*/  STL [R1+0x2b4], R26 ;  /* 0x0002b41a01007387 */ /* 0x000fe80000100800 */
[----:B------:R-:W-:Y:S01]  /*117d0*/  STL [R1+0x3a8], R27 ;  /* 0x0003a81b01007387 */ /* 0x000fe20000100800 */
[----:B----4-:R-:W-:-:S02]  /*117e0*/  IADD3 R4, P4, PT, R4, UR4, RZ ;  /* 0x0000000404047c10 */ /* 0x010fc4000ff9e0ff */
[----:B------:R-:W-:-:S03]  /*117f0*/  IADD3.X R5, PT, PT, R5, UR6, RZ, P5, !PT ;  /* 0x0000000605057c10 */ /* 0x000fc6000affe4ff */
[----:B------:R-:W-:Y:S01]  /*11800*/  STL [R1+0x2b8], R4 ;  /* 0x0002b80401007387 */ /* 0x000fe20000100800 */
[----:B------:R-:W-:-:S05]  /*11810*/  IADD3.X R0, PT, PT, R0, UR6, RZ, P6, !PT ;  /* 0x0000000600007c10 */ /* 0x000fca000b7fe4ff */
[----:B------:R0:W-:Y:S04]  /*11820*/  STL [R1+0x3b0], R0 ;  /* 0x0003b00001007387 */ /* 0x0001e80000100800 */
[----:B------:R-:W-:Y:S04]  /*11830*/  STL [R1+0x3ac], R5 ;  /* 0x0003ac0501007387 */ /* 0x000fe80000100800 */
[----:B0-----:R-:W4:Y:S01]  /*11840*/  LDL.LU R0, [R1+0x3bc] ;  /* 0x0003bc0001007983 */ /* 0x001f220000300800 */
[----:B------:R-:W-:Y:S02]  /*11850*/  IADD3 R2, P5, PT, R2, UR4, RZ ;  /* 0x0000000402027c10 */ /* 0x000fe4000ffbe0ff */
[----:B------:R-:W-:-:S02]  /*11860*/  IADD3 R3, P6, PT, R3, UR4, RZ ;  /* 0x0000000403037c10 */ /* 0x000fc4000ffde0ff */
[----:B------:R-:W-:Y:S01]  /*11870*/  IADD3.X R11, PT, PT, R11, UR6, RZ, P0, !PT ;  /* 0x000000060b0b7c10 */ /* 0x000fe200087fe4ff */
[----:B------:R-:W-:Y:S01]  /*11880*/  STL [R1+0x2bc], R2 ;  /* 0x0002bc0201007387 */ /* 0x000fe20000100800 */
[----:B------:R-:W-:-:S03]  /*11890*/  IADD3 R10, P0, PT, R10, UR4, RZ ;  /* 0x000000040a0a7c10 */ /* 0x000fc6000ff1e0ff */
[----:B------:R-:W-:Y:S04]  /*118a0*/  STL [R1+0x2c0], R3 ;  /* 0x0002c00301007387 */ /* 0x000fe80000100800 */
[----:B------:R-:W4:Y:S04]  /*118b0*/  LDL.LU R15, [R1+0x3e0] ;  /* 0x0003e000010f7983 */ /* 0x000f280000300800 */
[----:B------:R-:W-:Y:S01]  /*118c0*/  STL [R1+0x3b4], R11 ;  /* 0x0003b40b01007387 */ /* 0x000fe20000100800 */
[----:B---3--:R-:W-:-:S03]  /*118d0*/  IADD3.X R29, PT, PT, R29, UR6, RZ, P1, !PT ;  /* 0x000000061d1d7c10 */ /* 0x008fc60008ffe4ff */
[----:B------:R-:W3:Y:S04]  /*118e0*/  LDL.LU R14, [R1+0x3c0] ;  /* 0x0003c000010e7983 */ /* 0x000ee80000300800 */
[----:B------:R-:W-:Y:S04]  /*118f0*/  STL [R1+0x2c4], R10 ;  /* 0x0002c40a01007387 */ /* 0x000fe80000100800 */
[----:B------:R-:W3:Y:S04]  /*11900*/  LDL.LU R13, [R1+0x3e8] ;  /* 0x0003e800010d7983 */ /* 0x000ee80000300800 */
[----:B------:R0:W-:Y:S04]  /*11910*/  STL [R1+0x3b8], R29 ;  /* 0x0003b81d01007387 */ /* 0x0001e80000100800 */
        /* <DEDUP_REMOVED lines=14> */
[----:B0-----:R-:W3:Y:S04]  /*11a00*/  LDL.LU R29, [R1+0x3ec] ;  /* 0x0003ec00011d7983 */ /* 0x001ee80000300800 */
[----:B------:R-:W3:Y:S04]  /*11a10*/  LDL.LU R25, [R1+0x428] ;  /* 0x0004280001197983 */ /* 0x000ee80000300800 */
[----:B------:R-:W3:Y:S04]  /*11a20*/  LDL.LU R26, [R1+0x3f4] ;  /* 0x0003f400011a7983 */ /* 0x000ee80000300800 */
[----:B------:R-:W3:Y:S01]  /*11a30*/  LDL.LU R27, [R1+0x430] ;  /* 0x00043000011b7983 */ /* 0x000ee20000300800 */
[----:B--2---:R-:W-:-:S05]  /*11a40*/  IADD3 R28, P1, PT, R28, UR4, RZ ;  /* 0x000000041c1c7c10 */ /* 0x004fca000ff3e0ff */
[----:B------:R0:W-:Y:S04]  /*11a50*/  STL [R1+0x3d8], R28 ;  /* 0x0003d81c01007387 */ /* 0x0001e80000100800 */
        /* <DEDUP_REMOVED lines=9> */
[----:B0-----:R-:W4:Y:S01]  /*11af0*/  LDL.LU R0, [R1+0x450] ;  /* 0x0004500001007983 */ /* 0x001f220000300800 */
[----:B------:R-:W-:Y:S02]  /*11b00*/  IADD3 R15, P2, PT, R15, UR4, RZ ;  /* 0x000000040f0f7c10 */ /* 0x000fe4000ff5e0ff */
[----:B---3--:R-:W-:-:S03]  /*11b10*/  IADD3.X R14, PT, PT, R14, UR6, RZ, P3, !PT ;  /* 0x000000060e0e7c10 */ /* 0x008fc60009ffe4ff */
        /* <DEDUP_REMOVED lines=31> */
[----:B------:R-:W-:-:S03]  /*11d10*/  IADD3 R25, P4, PT, R25, UR4, RZ ;  /* 0x0000000419197c10 */ /* 0x000fc6000ff9e0ff */
[----:B------:R0:W-:Y:S01]  /*11d20*/  STL [R1+0x3ec], R29 ;  /* 0x0003ec1d01007387 */ /* 0x0001e20000100800 */
[----:B------:R-:W-:-:S03]  /*11d30*/  IADD3.X R26, PT, PT, R26, UR6, RZ, P5, !PT ;  /* 0x000000061a1a7c10 */ /* 0x000fc6000affe4ff */
[----:B------:R-:W-:Y:S01]  /*11d40*/  STL [R1+0x3e4], R7 ;  /* 0x0003e40701007387 */ /* 0x000fe20000100800 */
[----:B------:R-:W-:-:S03]  /*11d50*/  IADD3 R27, P5, PT, R27, UR4, RZ ;  /* 0x000000041b1b7c10 */ /* 0x000fc6000ffbe0ff */
[----:B0-----:R-:W3:Y:S04]  /*11d60*/  LDL.LU R29, [R1+0x41c] ;  /* 0x00041c00011d7983 */ /* 0x001ee80000300800 */
[----:B------:R-:W-:Y:S04]  /*11d70*/  STL [R1+0x420], R24 ;  /* 0x0004201801007387 */ /* 0x000fe80000100800 */
[----:B------:R-:W-:Y:S04]  /*11d80*/  STL [R1+0x428], R25 ;  /* 0x0004281901007387 */ /* 0x000fe80000100800 */
[----:B------:R-:W-:Y:S04]  /*11d90*/  STL [R1+0x3f4], R26 ;  /* 0x0003f41a01007387 */ /* 0x000fe80000100800 */
[----:B------:R-:W-:Y:S01]  /*11da0*/  STL [R1+0x430], R27 ;  /* 0x0004301b01007387 */ /* 0x000fe20000100800 */
[----:B--2---:R-:W-:-:S02]  /*11db0*/  IADD3.X R4, PT, PT, R4, UR6, RZ, P6, !PT ;  /* 0x0000000604047c10 */ /* 0x004fc4000b7fe4ff */
        /* <DEDUP_REMOVED lines=8> */
[----:B------:R-:W-:Y:S01]  /*11e40*/  IADD3 R11, P1, PT, R11, UR4, RZ ;  /* 0x000000040b0b7c10 */ /* 0x000fe2000ff3e0ff */
[----:B------:R-:W-:Y:S01]  /*11e50*/  STL [R1+0x404], R2 ;  /* 0x0004040201007387 */ /* 0x000fe20000100800 */
[----:B------:R-:W-:-:S03]  /*11e60*/  IADD3.X R10, PT, PT, R10, UR6, RZ, P2, !PT ;  /* 0x000000060a0a7c10 */ /* 0x000fc600097fe4ff */
[----:B------:R-:W-:Y:S04]  /*11e70*/  STL [R1+0x40c], R3 ;  /* 0x00040c0301007387 */ /* 0x000fe80000100800 */
[----:B------:R-:W2:Y:S04]  /*11e80*/  LDL.LU R12, [R1+0x424] ;  /* 0x00042400010c7983 */ /* 0x000ea80000300800 */
[----:B------:R-:W-:Y:S04]  /*11e90*/  STL [R1+0x448], R11 ;  /* 0x0004480b01007387 */ /* 0x000fe80000100800 */
[----:B------:R-:W2:Y:S04]  /*11ea0*/  LDL.LU R13, [R1+0x460] ;  /* 0x00046000010d7983 */ /* 0x000ea80000300800 */
[----:B------:R-:W-:Y:S04]  /*11eb0*/  STL [R1+0x414], R10 ;  /* 0x0004140a01007387 */ /* 0x000fe80000100800 */
[----:B------:R-:W2:Y:S01]  /*11ec0*/  LDL.LU R14, [R1+0x42c] ;  /* 0x00042c00010e7983 */ /* 0x000ea20000300800 */
[----:B----4-:R-:W-:-:S05]  /*11ed0*/  IADD3 R0, P2, PT, R0, UR4, RZ ;  /* 0x0000000400007c10 */ /* 0x010fca000ff5e0ff */
[----:B------:R0:W-:Y:S04]  /*11ee0*/  STL [R1+0x450], R0 ;  /* 0x0004500001007387 */ /* 0x0001e80000100800 */
[----:B------:R-:W4:Y:S04]  /*11ef0*/  LDL.LU R15, [R1+0x468] ;  /* 0x00046800010f7983 */ /* 0x000f280000300800 */
[----:B------:R-:W4:Y:S04]  /*11f00*/  LDL.LU R20, [R1+0x434] ;  /* 0x0004340001147983 */ /* 0x000f280000300800 */
[----:B------:R-:W4:Y:S04]  /*11f10*/  LDL.LU R21, [R1+0x470] ;  /* 0x0004700001157983 */ /* 0x000f280000300800 */
[----:B------:R-:W4:Y:S04]  /*11f20*/  LDL.LU R22, [R1+0x43c] ;  /* 0x00043c0001167983 */ /* 0x000f280000300800 */
[----:B------:R-:W4:Y:S04]  /*11f30*/  LDL.LU R23, [R1+0x478] ;  /* 0x0004780001177983 */ /* 0x000f280000300800 */
[----:B0-----:R-:W4:Y:S04]  /*11f40*/  LDL.LU R0, [R1+0x444] ;  /* 0x0004440001007983 */ /* 0x001f280000300800 */
        /* <DEDUP_REMOVED lines=11> */
[----:B------:R-:W4:Y:S01]  /*12000*/  LDL.LU R26, [R1+0x474] ;  /* 0x00047400011a7983 */ /* 0x000f220000300800 */
[----:B---3--:R-:W-:-:S05]  /*12010*/  IADD3.X R29, PT, PT, R29, UR6, RZ, P3, !PT ;  /* 0x000000061d1d7c10 */ /* 0x008fca0009ffe4ff */
        /* <DEDUP_REMOVED lines=10> */
[----:B0-----:R-:W2:Y:S01]  /*120c0*/  LDL.LU R28, [R1+0x4a4] ;  /* 0x0004a400011c7983 */ /* 0x001ea20000300800 */
[----:B------:R-:W-:Y:S02]  /*120d0*/  IADD3.X R12, PT, PT, R12, UR6, RZ, P4, !PT ;  /* 0x000000060c0c7c10 */ /* 0x000fe4000a7fe4ff */
[----:B------:R-:W-:-:S03]  /*120e0*/  IADD3 R13, P4, PT, R13, UR4, RZ ;  /* 0x000000040d0d7c10 */ /* 0x000fc6000ff9e0ff */
[----:B------:R0:W-:Y:S01]  /*120f0*/  STL [R1+0x424], R12 ;  /* 0x0004240c01007387 */ /* 0x0001e20000100800 */
[----:B------:R-:W-:-:S03]  /*12100*/  IADD3.X R14, PT, PT, R14, UR6, RZ, P5, !PT ;  /* 0x000000060e0e7c10 */ /* 0x000fc6000affe4ff */
[----:B0-----:R0:W5:Y:S04]  /*12110*/  LDL.LU R12, [R1+0x6e0] ;  /* 0x0006e000010c7983 */ /* 0x0011680000300800 */
[----:B------:R1:W-:Y:S01]  /*12120*/  STL [R1+0x460], R13 ;  /* 0x0004600d01007387 */ /* 0x0003e20000100800 */
[----:B----4-:R-:W-:Y:S02]  /*12130*/  IADD3 R15, P5, PT, R15, UR4, RZ ;  /* 0x000000040f0f7c10 */ /* 0x010fe4000ffbe0ff */
[----:B------:R-:W-:Y:S01]  /*12140*/  IADD3.X R20, PT, PT, R20, UR6, RZ, P6, !PT ;  /* 0x0000000614147c10 */ /* 0x000fe2000b7fe4ff */
[----:B-1----:R0:W5:Y:S01]  /*12150*/  LDL.LU R13, [R1+0x6dc] ;  /* 0x0006dc00010d7983 */ /* 0x0021620000300800 */
[----:B------:R-:W-:-:S03]  /*12160*/  IADD3 R21, P6, PT, R21, UR4, RZ ;  /* 0x0000000415157c10 */ /* 0x000fc6000ffde0ff */
[----:B------:R1:W-:Y:S01]  /*12170*/  STL [R1+0x42c], R14 ;  /* 0x00042c0e01007387 */ /* 0x0003e20000100800 */
[----:B------:R-:W-:Y:S02]  /*12180*/  IADD3.X R22, PT, PT, R22, UR6, RZ, P0, !PT ;  /* 0x0000000616167c10 */ /* 0x000fe400087fe4ff */
[----:B------:R-:W-:Y:S01]  /*12190*/  IADD3 R23, P0, PT, R23, UR4, RZ ;  /* 0x0000000417177c10 */ /* 0x000fe2000ff1e0ff */
[----:B-1----:R0:W5:Y:S04]  /*121a0*/  LDL.LU R14, [R1+0x6d8] ;  /* 0x0006d800010e7983 */ /* 0x0021680000300800 */
[----:B------:R1:W-:Y:S01]  /*121b0*/  STL [R1+0x468], R15 ;  /* 0x0004680f01007387 */ /* 0x0003e20000100800 */
[----:B------:R-:W-:Y:S02]  /*121c0*/  IADD3.X R0, PT, PT, R0, UR6, RZ, P1, !PT ;  /* 0x0000000600007c10 */ /* 0x000fe40008ffe4ff */
[----:B------:R-:W-:Y:S01]  /*121d0*/  IADD3 R8, P1, PT, R8, UR4, RZ ;  /* 0x0000000408087c10 */ /* 0x000fe2000ff3e0ff */
[----:B-1----:R0:W5:Y:S04]  /*121e0*/  LDL.LU R15, [R1+0x6d4] ;  /* 0x0006d400010f7983 */ /* 0x0021680000300800 */
[----:B------:R1:W-:Y:S01]  /*121f0*/  STL [R1+0x434], R20 ;  /* 0x0004341401007387 */ /* 0x0003e20000100800 */
[----:B------:R-:W-:-:S02]  /*12200*/  IADD3.X R9, PT, PT, R9, UR6, RZ, P2, !PT ;  /* 0x0000000609097c10 */ /* 0x000fc400097fe4ff */
        /* <DEDUP_REMOVED lines=8> */
[----:B------:R-:W-:Y:S01]  /*12290*/  IADD3.X R7, PT, PT, R7, UR6, RZ, P5, !PT ;  /* 0x0000000607077c10 */ /* 0x000fe2000affe4ff */
[----:B-1----:R0:W5:Y:S04]  /*122a0*/  LDL.LU R22, [R1+0x6c8] ;  /* 0x0006c80001167983 */ /* 0x0021680000300800 */
[----:B------:R1:W-:Y:S01]  /*122b0*/  STL [R1+0x478], R23 ;  /* 0x0004781701007387 */ /* 0x0003e20000100800 */
[----:B------:R-:W-:-:S03]  /*122c0*/  IADD3 R2, P5, PT, R2, UR4, RZ ;  /* 0x0000000402027c10 */ /* 0x000fc6000ffbe0ff */
[----:B-1----:R0:W5:Y:S04]  /*122d0*/  LDL.LU R23, [R1+0x6c4] ;  /* 0x0006c40001177983 */ /* 0x0021680000300800 */
[----:B------:R1:W-:Y:S04]  /*122e0*/  STL [R1+0x444], R0 ;  /* 0x0004440001007387 */ /* 0x0003e80000100800 */
[----:B-1----:R0:W5:Y:S04]  /*122f0*/  LDL.LU R0, [R1+0x6c0] ;  /* 0x0006c00001007983 */ /* 0x0021680000300800 */
[----:B------:R-:W-:Y:S04]  /*12300*/  STL [R1+0x480], R8 ;  /* 0x0004800801007387 */ /* 0x000fe80000100800 */
[----:B------:R-:W-:Y:S04]  /*12310*/  STL [R1+0x44c], R9 ;  /* 0x00044c0901007387 */ /* 0x000fe80000100800 */
[----:B------:R-:W-:Y:S04]  /*12320*/  STL [R1+0x488], R16 ;  /* 0x0004881001007387 */ /* 0x000fe80000100800 */
[----:B------:R-:W-:Y:S04]  /*12330*/  STL [R1+0x454], R17 ;  /* 0x0004541101007387 */ /* 0x000fe80000100800 */
[----:B------:R-:W-:Y:S04]  /*12340*/  STL [R1+0x490], R18 ;  /* 0x0004901201007387 */ /* 0x000fe80000100800 */
[----:B------:R-:W-:Y:S04]  /*12350*/  STL [R1+0x45c], R19 ;  /* 0x00045c1301007387 */ /* 0x000fe80000100800 */
[----:B------:R1:W-:Y:S02]  /*12360*/  STL [R1+0x4a0], R2 ;  /* 0x0004a00201007387 */ /* 0x0003e40000100800 */
[----:B-1----:R-:W1:Y:S01]  /*12370*/  LDC R2, c[0x0][0x3a8] ;  /* 0x0000ea00ff027b82 */ /* 0x002e620000000800 */
[----:B------:R-:W-:-:S02]  /*12380*/  IADD3 R6, P4, PT, R6, UR4, RZ ;  /* 0x0000000406067c10 */ /* 0x000fc4000ff9e0ff */
[----:B------:R-:W-:Y:S02]  /*12390*/  IADD3.X R24, PT, PT, R24, UR6, RZ, P6, !PT ;  /* 0x0000000618187c10 */ /* 0x000fe4000b7fe4ff */
[----:B------:R-:W-:Y:S01]  /*123a0*/  IADD3 R25, P6, PT, R25, UR4, RZ ;  /* 0x0000000419197c10 */ /* 0x000fe2000ffde0ff */
[----:B------:R0:W-:Y:S01]  /*123b0*/  STL [R1+0x498], R6 ;  /* 0x0004980601007387 */ /* 0x0001e20000100800 */
[----:B------:R-:W-:Y:S02]  /*123c0*/  IADD3.X R26, PT, PT, R26, UR6, RZ, P0, !PT ;  /* 0x000000061a1a7c10 */ /* 0x000fe400087fe4ff */
[----:B---3--:R-:W-:Y:S01]  /*123d0*/  IADD3.X R4, PT, PT, R4, UR6, RZ, P1, !PT ;  /* 0x0000000604047c10 */ /* 0x008fe20008ffe4ff */
[----:B------:R0:W-:Y:S01]  /*123e0*/  STL [R1+0x464], R7 ;  /* 0x0004640701007387 */ /* 0x0001e20000100800 */
[----:B------:R-:W-:Y:S02]  /*123f0*/  IADD3.X R5, PT, PT, R5, UR6, RZ, P2, !PT ;  /* 0x0000000605057c10 */ /* 0x000fe400097fe4ff */
[----:B------:R-:W-:Y:S01]  /*12400*/  IADD3.X R3, PT, PT, R3, UR6, RZ, P3, !PT ;  /* 0x0000000603037c10 */ /* 0x000fe20009ffe4ff */
[----:B------:R0:W-:Y:S01]  /*12410*/  STL [R1+0x46c], R24 ;  /* 0x00046c1801007387 */ /* 0x0001e20000100800 */
[----:B------:R-:W-:Y:S01]  /*12420*/  IADD3.X R11, PT, PT, R11, UR6, RZ, P4, !PT ;  /* 0x000000060b0b7c10 */ /* 0x000fe2000a7fe4ff */
[----:B-1----:R-:W-:-:S02]  /*12430*/  IMAD.SHL.U32 R2, R2, 0x40, RZ ;  /* 0x0000004002027824 */ /* 0x002fc400078e00ff */
[----:B------:R0:W-:Y:S03]  /*12440*/  STL [R1+0x4a8], R25 ;  /* 0x0004a81901007387 */ /* 0x0001e60000100800 */
[----:B------:R-:W-:Y:S01]  /*12450*/  IADD3 R27, P0, PT, R2, R27, RZ ;  /* 0x0000001b021b7210 */ /* 0x000fe20007f1e0ff */
[----:B------:R0:W-:Y:S01]  /*12460*/  STL [R1+0x474], R26 ;  /* 0x0004741a01007387 */ /* 0x0001e20000100800 */
[----:B------:R-:W-:Y:S02]  /*12470*/  IADD3.X R10, PT, PT, R10, UR6, RZ, P5, !PT ;  /* 0x000000060a0a7c10 */ /* 0x000fe4000affe4ff */
[----:B------:R-:W-:Y:S01]  /*12480*/  LEA.HI.X.SX32 R29, R2, R29, 0x1, P0 ;  /* 0x0000001d021d7211 */ /* 0x000fe200000f0eff */
[----:B------:R0:W-:Y:S04]  /*12490*/  STL [R1+0x1a4], R27 ;  /* 0x0001a41b01007387 */ /* 0x0001e80000100800 */
[----:B------:R0:W-:Y:S04]  /*124a0*/  STL [R1+0x47c], R4 ;  /* 0x00047c0401007387 */ /* 0x0001e80000100800 */
[----:B------:R0:W-:Y:S04]  /*124b0*/  STL [R1+0x484], R5 ;  /* 0x0004840501007387 */ /* 0x0001e80000100800 */
[----:B------:R0:W-:Y:S04]  /*124c0*/  STL [R1+0x48c], R3 ;  /* 0x00048c0301007387 */ /* 0x0001e80000100800 */
[----:B------:R0:W-:Y:S04]  /*124d0*/  STL [R1+0x494], R11 ;  /* 0x0004940b01007387 */ /* 0x0001e80000100800 */
[----:B------:R0:W-:Y:S04]  /*124e0*/  STL [R1+0x1a0], R29 ;  /* 0x0001a01d01007387 */ /* 0x0001e80000100800 */
[----:B------:R0:W-:Y:S01]  /*124f0*/  STL [R1+0x49c], R10 ;  /* 0x00049c0a01007387 */ /* 0x0001e20000100800 */
[----:B------:R-:W-:-:S04]  /*12500*/  UIADD3 UR5, UPT, UPT, UR5, -0x1, URZ ;  /* 0xffffffff05057890 */ /* 0x000fc8000fffe0ff */
[----:B------:R-:W-:Y:S02]  /*12510*/  UISETP.NE.U32.AND UP0, UPT, UR5, URZ, UPT ;  /* 0x000000ff0500728c */ /* 0x000fe4000bf05070 */
[----:B------:R-:W-:Y:S01]  /*12520*/  UIADD3 UR8, UPT, UPT, UR8, -0x40, URZ ;  /* 0xffffffc008087890 */ /* 0x000fe2000fffe0ff */
[----:B--2---:R-:W-:-:S05]  /*12530*/  IADD3.X R28, PT, PT, R28, UR6, RZ, P6, !PT ;  /* 0x000000061c1c7c10 */ /* 0x004fca000b7fe4ff */
[----:B------:R0:W-:Y:S01]  /*12540*/  STL [R1+0x4a4], R28 ;  /* 0x0004a41c01007387 */ /* 0x0001e20000100800 */
[----:B------:R-:W-:Y:S05]  /*12550*/  BRA.U UP0, `(.L_x_2) ;  /* 0xffffff6500c07547 */ /* 0x000fea000b83ffff */
.L_x_1:
[----:B0-----:R-:W2:Y:S01]  /*12560*/  LDL.LU R3, [R1+0x80] ;  /* 0x0000800001037983 */ /* 0x001ea20000300800 */
[----:B------:R-:W0:Y:S01]  /*12570*/  S2UR UR5, SR_CgaCtaId ;  /* 0x00000000000579c3 */ /* 0x000e220000008800 */
[----:B------:R-:W-:Y:S01]  /*12580*/  UMOV UR4, 0x400 ;  /* 0x0000040000047882 */ /* 0x000fe20000000000 */
[----:B------:R-:W3:Y:S01]  /*12590*/  LDCU.128 UR12, c[0x0][0x390] ;  /* 0x00007200ff0c77ac */ /* 0x000ee20008000c00 */
[----:B-1----:R-:W2:Y:S04]  /*125a0*/  LDL.LU R2, [R1+0x84] ;  /* 0x0000840001027983 */ /* 0x002ea80000300800 */
[----:B-----5:R-:W-:Y:S04]  /*125b0*/  STL [R1+0x6f4], R20 ;  /* 0x0006f41401007387 */ /* 0x020fe80000100800 */
[----:B------:R-:W-:Y:S04]  /*125c0*/  STL [R1+0x6f0], R21 ;  /* 0x0006f01501007387 */ /* 0x000fe80000100800 */
[----:B------:R-:W-:Y:S04]  /*125d0*/  STL [R1+0x6ec], R22 ;  /* 0x0006ec1601007387 */ /* 0x000fe80000100800 */
[----:B------:R-:W-:Y:S04]  /*125e0*/  STL [R1+0x6e8], R23 ;  /* 0x0006e81701007387 */ /* 0x000fe80000100800 */
[----:B------:R-:W-:Y:S04]  /*125f0*/  STL [R1+0x6e4], R12 ;  /* 0x0006e40c01007387 */ /* 0x000fe80000100800 */
[----:B------:R-:W-:Y:S04]  /*12600*/  STL [R1+0x6e0], R13 ;  /* 0x0006e00d01007387 */ /* 0x000fe80000100800 */
[----:B------:R-:W-:Y:S04]  /*12610*/  STL [R1+0x6dc], R14 ;  /* 0x0006dc0e01007387 */ /* 0x000fe80000100800 */
[----:B------:R-:W-:Y:S04]  /*12620*/  STL [R1+0x6d8], R15 ;  /* 0x0006d80f01007387 */ /* 0x000fe80000100800 */
[----:B------:R-:W4:Y:S01]  /*12630*/  LDL.LU R26, [R1+0x94] ;  /* 0x00009400011a7983 */ /* 0x000f220000300800 */
[----:B------:R-:W-:Y:S01]  /*12640*/  BAR.SYNC.DEFER_BLOCKING 0x0 ;  /* 0x0000000000007b1d */ /* 0x000fe20000010000 */
[----:B--2---:R-:W-:-:S05]  /*12650*/  F2FP.SATFINITE.E5M2.F32.PACK_AB_MERGE_C R0, R2, R3, RZ ;  /* 0x000000030200723e */ /* 0x004fca00048060ff */
[----:B----4-:R1:W-:Y:S04]  /*12660*/  STL [R1+0x754], R26 ;  /* 0x0007541a01007387 */ /* 0x0103e80000100800 */
[----:B------:R-:W-:Y:S04]  /*12670*/  STL [R1+0x4], R0 ;  /* 0x0000040001007387 */ /* 0x000fe80000100800 */
[----:B-1----:R-:W2:Y:S04]  /*12680*/  LDL.LU R26, [R1+0x8c] ;  /* 0x00008c00011a7983 */ /* 0x002ea80000300800 */
[----:B------:R-:W4:Y:S04]  /*12690*/  LDL.LU R15, [R1+0x98] ;  /* 0x00009800010f7983 */ /* 0x000f280000300800 */
[----:B----4-:R1:W-:Y:S04]  /*126a0*/  STL [R1+0x750], R15 ;  /* 0x0007500f01007387 */ /* 0x0103e80000100800 */
[----:B-1----:R-:W4:Y:S04]  /*126b0*/  LDL.LU R15, [R1+0x90] ;  /* 0x00009000010f7983 */ /* 0x002f280000300800 */
[----:B----4-:R1:W-:Y:S04]  /*126c0*/  STL [R1+0x758], R15 ;  /* 0x0007580f01007387 */ /* 0x0103e80000100800 */
[----:B-1----:R-:W2:Y:S04]  /*126d0*/  LDL.LU R15, [R1+0x88] ;  /* 0x00008800010f7983 */ /* 0x002ea80000300800 */
[----:B------:R-:W4:Y:S04]  /*126e0*/  LDL.LU R25, [R1+0x9c] ;  /* 0x00009c0001197983 */ /* 0x000f280000300800 */
[----:B------:R-:W2:Y:S04]  /*126f0*/  LDL.LU R24, [R1+0xd4] ;  /* 0x0000d40001187983 */ /* 0x000ea80000300800 */
[----:B------:R-:W2:Y:S04]  /*12700*/  LDL.LU R19, [R1+0xdc] ;  /* 0x0000dc0001137983 */ /* 0x000ea80000300800 */
[----:B--2---:R1:W-:Y:S04]  /*12710*/  STL [R1+0x74c], R19 ;  /* 0x00074c1301007387 */ /* 0x0043e80000100800 */
[----:B-1----:R-:W2:Y:S04]  /*12720*/  LDL.LU R19, [R1+0xd0] ;  /* 0x0000d00001137983 */ /* 0x002ea80000300800 */
[----:B------:R-:W2:Y:S04]  /*12730*/  LDL.LU R29, [R1+0x124] ;  /* 0x00012400011d7983 */ /* 0x000ea80000300800 */
[----:B--2---:R1:W-:Y:S04]  /*12740*/  STL [R1+0x738], R29 ;  /* 0x0007381d01007387 */ /* 0x0043e80000100800 */
[----:B-1----:R-:W2:Y:S04]  /*12750*/  LDL.LU R29, [R1+0x7c] ;  /* 0x00007c00011d7983 */ /* 0x002ea80000300800 */
[----:B--2---:R1:W-:Y:S04]  /*12760*/  STL [R1+0x740], R29 ;  /* 0x0007401d01007387 */ /* 0x0043e80000100800 */
[----:B-1----:R-:W2:Y:S04]  /*12770*/  LDL.LU R29, [R1+0x74] ;  /* 0x00007400011d7983 */ /* 0x002ea80000300800 */
        /* <DEDUP_REMOVED lines=12> */
[----:B------:R-:W2:Y:S04]  /*12840*/  LDL.LU R18, [R1+0x118] ;  /* 0x0001180001127983 */ /* 0x000ea80000300800 */
[----:B--2---:R1:W-:Y:S04]  /*12850*/  STL [R1+0x72c], R18 ;  /* 0x00072c1201007387 */ /* 0x0043e80000100800 */
[----:B-1----:R-:W2:Y:S04]  /*12860*/  LDL.LU R18, [R1+0x110] ;  /* 0x0001100001127983 */ /* 0x002ea80000300800 */
[----:B------:R-:W2:Y:S04]  /*12870*/  LDL.LU R8, [R1+0x11c] ;  /* 0x00011c0001087983 */ /* 0x000ea80000300800 */
        /* <DEDUP_REMOVED lines=33> */
[----:B------:R-:W2:Y:S01]  /*12a90*/  LDL.LU R21, [R1+0x68] ;  /* 0x0000680001157983 */ /* 0x000ea20000300800 */
[----:B------:R-:W-:-:S03]  /*12aa0*/  F2FP.SATFINITE.E5M2.F32.PACK_AB_MERGE_C R26, R26, R15, RZ ;  /* 0x0000000f1a1a723e */ /* 0x000fc600048060ff */
[----:B--2---:R1:W-:Y:S04]  /*12ab0*/  STL [R1+0x6f8], R21 ;  /* 0x0006f81501007387 */ /* 0x0043e80000100800 */
[----:B-1----:R-:W2:Y:S04]  /*12ac0*/  LDL.LU R21, [R1+0x60] ;  /* 0x0000600001157983 */ /* 0x002ea80000300800 */
        /* <DEDUP_REMOVED lines=10> */
[----:B------:R1:W-:Y:S04]  /*12b70*/  STL [R1], R26 ;  /* 0x0000001a01007387 */ /* 0x0003e80000100800 */
[----:B-1----:R-:W2:Y:S01]  /*12b80*/  LDL.LU R26, [R1+0x754] ;  /* 0x00075400011a7983 */ /* 0x002ea20000300800 */
[----:B------:R-:W-:-:S02]  /*12b90*/  F2FP.SATFINITE.E5M2.F32.PACK_AB_MERGE_C R24, R24, R19, RZ ;  /* 0x000000131818723e */ /* 0x000fc400048060ff */
[----:B--2---:R-:W-:Y:S02]  /*12ba0*/  F2FP.SATFINITE.E5M2.F32.PACK_AB_MERGE_C R26, R26, R15, RZ ;  /* 0x0000000f1a1a723e */ /* 0x004fe400048060ff */
[----:B------:R-:W4:Y:S04]  /*12bb0*/  LDL.LU R15, [R1+0x750] ;  /* 0x00075000010f7983 */ /* 0x000f280000300800 */
[----:B------:R-:W2:Y:S02]  /*12bc0*/  LDL.LU R19, [R1+0x74c] ;  /* 0x00074c0001137983 */ /* 0x000ea40000300800 */
[----:B--2---:R-:W-:Y:S02]  /*12bd0*/  F2FP.SATFINITE.E5M2.F32.PACK_AB_MERGE_C R19, R19, R29, RZ ;  /* 0x0000001d1313723e */ /* 0x004fe400048060ff */
[----:B------:R-:W2:Y:S02]  /*12be0*/  LDL.LU R29, [R1+0x748] ;  /* 0x00074800011d7983 */ /* 0x000ea40000300800 */
[----:B--2---:R-:W-:-:S02]  /*12bf0*/  F2FP.SATFINITE.E5M2.F32.PACK_AB_MERGE_C R29, R29, R28, RZ ;  /* 0x0000001c1d1d723e */ /* 0x004fc400048060ff */
[----:B------:R-:W2:Y:S04]  /*12c00*/  LDL.LU R28, [R1+0x744] ;  /* 0x00074400011c7983 */ /* 0x000ea80000300800 */
[----:B------:R1:W-:Y:S04]  /*12c10*/  STL [R1+0x4c], R29 ;  /* 0x00004c1d01007387 */ /* 0x0003e80000100800 */
[----:B-1----:R-:W2:Y:S02]  /*12c20*/  LDL.LU R29, [R1+0x740] ;  /* 0x00074000011d7983 */ /* 0x002ea40000300800 */
[----:B--2---:R-:W-:-:S02]  /*12c30*/  F2FP.SATFINITE.E5M2.F32.PACK_AB_MERGE_C R29, R29, R28, RZ ;  /* 0x0000001c1d1d723e */ /* 0x004fc400048060ff */
[----:B------:R-:W2:Y:S04]  /*12c40*/  LDL.LU R28, [R1+0x73c] ;  /* 0x00073c00011c7983 */ /* 0x000ea80000300800 */
[----:B------:R1:W-:Y:S04]  /*12c50*/  STL [R1+0x70], R29 ;  /* 0x0000701d01007387 */ /* 0x0003e80000100800 */
[----:B-1----:R-:W2:Y:S02]  /*12c60*/  LDL.LU R29, [R1+0x738] ;  /* 0x00073800011d7983 */ /* 0x002ea40000300800 */
[----:B--2---:R-:W-:-:S02]  /*12c70*/  F2FP.SATFINITE.E5M2.F32.PACK_AB_MERGE_C R29, R29, R28, RZ ;  /* 0x0000001c1d1d723e */ /* 0x004fc400048060ff */
[----:B------:R-:W2:Y:S02]  /*12c80*/  LDL.LU R28, [R1+0x734] ;  /* 0x00073400011c7983 */ /* 0x000ea40000300800 */
[----:B--2---:R-:W-:Y:S02]  /*12c90*/  F2FP.SATFINITE.E5M2.F32.PACK_AB_MERGE_C R28, R28, R27, RZ ;  /* 0x0000001b1c1c723e */ /* 0x004fe400048060ff */
[----:B------:R-:W2:Y:S04]  /*12ca0*/  LDL.LU R27, [R1+0x730] ;  /* 0x00073000011b7983 */ /* 0x000ea80000300800 */
[----:B------:R1:W-:Y:S04]  /*12cb0*/  STL [R1+0x6d4], R28 ;  /* 0x0006d41c01007387 */ /* 0x0003e80000100800 */
[----:B-1----:R-:W3:Y:S01]  /*12cc0*/  LDL.LU R28, [R1] ;  /* 0x00000000011c7983 */ /* 0x002ee20000300800 */
[----:B--2---:R-:W-:-:S03]  /*12cd0*/  F2FP.SATFINITE.E5M2.F32.PACK_AB_MERGE_C R27, R27, R18, RZ ;  /* 0x000000121b1b723e */ /* 0x004fc600048060ff */
[----:B------:R-:W2:Y:S01]  /*12ce0*/  LDL.LU R18, [R1+0x72c] ;  /* 0x00072c0001127983 */ /* 0x000ea20000300800 */
[----:B------:R-:W-:Y:S02]  /*12cf0*/  F2FP.SATFINITE.E5M2.F32.PACK_AB_MERGE_C R6, R6, R4, RZ ;  /* 0x000000040606723e */ /* 0x000fe400048060ff */
[----:B--2---:R-:W-:Y:S02]  /*12d00*/  F2FP.SATFINITE.E5M2.F32.PACK_AB_MERGE_C R8, R8, R18, RZ ;  /* 0x000000120808723e */ /* 0x004fe400048060ff */
[----:B------:R-:W2:Y:S04]  /*12d10*/  LDL.LU R18, [R1+0x5c8] ;  /* 0x0005c80001127983 */ /* 0x000ea80000300800 */
[----:B------:R-:W2:Y:S02]  /*12d20*/  LDL.LU R4, [R1+0x728] ;  /* 0x0007280001047983 */ /* 0x000ea40000300800 */
[----:B--2---:R-:W-:-:S02]  /*12d30*/  F2FP.SATFINITE.E5M2.F32.PACK_AB_MERGE_C R4, R4, R2, RZ ;  /* 0x000000020404723e */ /* 0x004fc400048060ff */
[----:B------:R-:W2:Y:S02]  /*12d40*/  LDL.LU R2, [R1+0x724] ;  /* 0x0007240001027983 */ /* 0x000ea40000300800 */
[----:B--2---:R-:W-:Y:S02]  /*12d50*/  F2FP.SATFINITE.E5M2.F32.PACK_AB_MERGE_C R2, R2, R0, RZ ;  /* 0x000000000202723e */ /* 0x004fe400048060ff */
        /* <DEDUP_REMOVED lines=10> */
[----:B------:R-:W2:Y:S02]  /*12e00*/  LDL.LU R3, [R1+0x70c] ;  /* 0x00070c0001037983 */ /* 0x000ea40000300800 */
[----:B--2---:R-:W-:Y:S02]  /*12e10*/  F2FP.SATFINITE.E5M2.F32.PACK_AB_MERGE_C R3, R3, R5, RZ ;  /* 0x000000050303723e */ /* 0x004fe400048060ff */
[----:B------:R-:W2:Y:S02]  /*12e20*/  LDL.LU R5, [R1+0x708] ;  /* 0x0007080001057983 */ /* 0x000ea40000300800 */
[----:B--2---:R-:W-:-:S02]  /*12e30*/  F2FP.SATFINITE.E5M2.F32.PACK_AB_MERGE_C R5, R5, R7, RZ ;  /* 0x000000070505723e */ /* 0x004fc400048060ff */
[----:B------:R-:W2:Y:S02]  /*12e40*/  LDL.LU R7, [R1+0x704] ;  /* 0x0007040001077983 */ /* 0x000ea40000300800 */
[----:B--2---:R-:W-:Y:S02]  /*12e50*/  F2FP.SATFINITE.E5M2.F32.PACK_AB_MERGE_C R7, R7, R9, RZ ;  /* 0x000000090707723e */ /* 0x004fe400048060ff */
[----:B------:R-:W2:Y:S02]  /*12e60*/  LDL.LU R9, [R1+0x700] ;  /* 0x0007000001097983 */ /* 0x000ea40000300800 */
[----:B--2---:R-:W-:Y:S02]  /*12e70*/  F2FP.SATFINITE.E5M2.F32.PACK_AB_MERGE_C R9, R9, R20, RZ ;  /* 0x000000140909723e */ /* 0x004fe400048060ff */
[----:B------:R-:W2:Y:S02]  /*12e80*/  LDL.LU R20, [R1+0x6fc] ;  /* 0x0006fc0001147983 */ /* 0x000ea40000300800 */
[----:B--2---:R-:W-:-:S02]  /*12e90*/  F2FP.SATFINITE.E5M2.F32.PACK_AB_MERGE_C R20, R20, R21, RZ ;  /* 0x000000151414723e */ /* 0x004fc400048060ff */
[----:B------:R-:W2:Y:S04]  /*12ea0*/  LDL.LU R21, [R1+0x6f8] ;  /* 0x0006f80001157983 */ /* 0x000ea80000300800 */
[----:B------:R1:W-:Y:S01]  /*12eb0*/  STL [R1+0x18], R20 ;  /* 0x0000181401007387 */ /* 0x0003e20000100800 */
[----:B------:R-:W-:-:S03]  /*12ec0*/  F2FP.SATFINITE.E5M2.F32.PACK_AB_MERGE_C R10, R10, R23, RZ ;  /* 0x000000170a0a723e */ /* 0x000fc600048060ff */
[----:B-1----:R-:W3:Y:S01]  /*12ed0*/  LDL.LU R20, [R1+0x6f4] ;  /* 0x0006f40001147983 */ /* 0x002ee20000300800 */
[----:B------:R-:W-:Y:S02]  /*12ee0*/  F2FP.SATFINITE.E5M2.F32.PACK_AB_MERGE_C R11, R11, R12, RZ ;  /* 0x0000000c0b0b723e */ /* 0x000fe400048060ff */
[----:B------:R-:W-:Y:S02]  /*12ef0*/  F2FP.SATFINITE.E5M2.F32.PACK_AB_MERGE_C R16, R16, R13, RZ ;  /* 0x0000000d1010723e */ /* 0x000fe400048060ff */
[----:B----4-:R-:W-:Y:S02]  /*12f00*/  F2FP.SATFINITE.E5M2.F32.PACK_AB_MERGE_C R25, R25, R15, RZ ;  /* 0x0000000f1919723e */ /* 0x010fe400048060ff */
[----:B------:R-:W1:Y:S01]  /*12f10*/  S2R R15, SR_TID.X ;  /* 0x00000000000f7919 */ /* 0x000e620000002100 */
[----:B--2---:R-:W-:Y:S02]  /*12f20*/  F2FP.SATFINITE.E5M2.F32.PACK_AB_MERGE_C R22, R22, R21, RZ ;  /* 0x000000151616723e */ /* 0x004fe400048060ff */
[----:B------:R-:W2:Y:S04]  /*12f30*/  LDL.LU R21, [R1+0x6f0] ;  /* 0x0006f00001157983 */ /* 0x000ea80000300800 */
[----:B------:R4:W-:Y:S04]  /*12f40*/  STL [R1+0x40], R22 ;  /* 0x0000401601007387 */ /* 0x0009e80000100800 */
[----:B----4-:R-:W4:Y:S04]  /*12f50*/  LDL.LU R22, [R1+0x6ec] ;  /* 0x0006ec0001167983 */ /* 0x010f280000300800 */
[----:B------:R-:W4:Y:S04]  /*12f60*/  LDL.LU R23, [R1+0x6e8] ;  /* 0x0006e80001177983 */ /* 0x000f280000300800 */
[----:B------:R-:W2:Y:S04]  /*12f70*/  LDL.LU R12, [R1+0x6e4] ;  /* 0x0006e400010c7983 */ /* 0x000ea80000300800 */
[----:B------:R-:W2:Y:S01]  /*12f80*/  LDL.LU R13, [R1+0x6e0] ;  /* 0x0006e000010d7983 */ /* 0x000ea20000300800 */
[----:B------:R-:W-:-:S02]  /*12f90*/  F2FP.SATFINITE.E5M2.F32.PACK_AB_MERGE_C R17, R17, R14, RZ ;  /* 0x0000000e1111723e */ /* 0x000fc400048060ff */
[----:B-1----:R-:W-:Y:S01]  /*12fa0*/  LOP3.LUT R18, R18, 0x1c, R15, 0xf8, !PT ;  /* 0x0000001c12127812 */ /* 0x002fe200078ef80f */
[----:B------:R-:W3:Y:S04]  /*12fb0*/  LDL.LU R14, [R1+0x6dc] ;  /* 0x0006dc00010e7983 */ /* 0x000ee80000300800 */
[----:B------:R-:W3:Y:S01]  /*12fc0*/  LDL.LU R15, [R1+0x6d8] ;  /* 0x0006d800010f7983 */ /* 0x000ee20000300800 */
[----:B----4-:R-:W-:-:S03]  /*12fd0*/  F2FP.SATFINITE.E5M2.F32.PACK_AB_MERGE_C R22, R23, R22, RZ ;  /* 0x000000161716723e */ /* 0x010fc600048060ff */
[----:B------:R-:W4:Y:S01]  /*12fe0*/  LDL.LU R23, [R1+0x4] ;  /* 0x0000040001177983 */ /* 0x000f220000300800 */
[----:B--2---:R-:W-:Y:S02]  /*12ff0*/  F2FP.SATFINITE.E5M2.F32.PACK_AB_MERGE_C R12, R13, R12, RZ ;  /* 0x0000000c0d0c723e */ /* 0x004fe400048060ff */
[----:B------:R-:W1:Y:S01]  /*13000*/  S2R R13, SR_TID.X ;  /* 0x00000000000d7919 */ /* 0x000e620000002100 */
[----:B---3--:R-:W-:Y:S02]  /*13010*/  F2FP.SATFINITE.E5M2.F32.PACK_AB_MERGE_C R14, R15, R14, RZ ;  /* 0x0000000e0f0e723e */ /* 0x008fe400048060ff */
[----:B------:R-:W-:Y:S04]  /*13020*/  STL [R1+0x6c4], R12 ;  /* 0x0006c40c01007387 */ /* 0x000fe80000100800 */
[----:B------:R2:W-:Y:S01]  /*13030*/  STL [R1+0x6c0], R14 ;  /* 0x0006c00e01007387 */ /* 0x0005e20000100800 */
[----:B-1----:R-:W-:-:S05]  /*13040*/  IMAD.SHL.U32 R13, R13, 0x20, RZ ;  /* 0x000000200d0d7824 */ /* 0x002fca00078e00ff */
[----:B------:R-:W-:-:S05]  /*13050*/  LOP3.LUT R13, R18, 0x60, R13, 0xf8, !PT ;  /* 0x00000060120d7812 */ /* 0x000fca00078ef80d */
[----:B------:R1:W-:Y:S01]  /*13060*/  STL [R1+0x6c8], R13 ;  /* 0x0006c80d01007387 */ /* 0x0003e20000100800 */
[----:B--2---:R-:W-:Y:S02]  /*13070*/  LOP3.LUT R14, R25, 0xffff, RZ, 0xc0, !PT ;  /* 0x0000ffff190e7812 */ /* 0x004fe400078ec0ff */
[----:B------:R-:W-:Y:S02]  /*13080*/  LOP3.LUT R25, R19, 0xffff, RZ, 0xc0, !PT ;  /* 0x0000ffff13197812 */ /* 0x000fe400078ec0ff */
[----:B-1----:R-:W-:Y:S02]  /*13090*/  LOP3.LUT R13, R28, 0xffff, RZ, 0xc0, !PT ;  /* 0x0000ffff1c0d7812 */ /* 0x002fe400078ec0ff */
[----:B------:R-:W-:Y:S02]  /*130a0*/  LOP3.LUT R28, R26, 0xffff, RZ, 0xc0, !PT ;  /* 0x0000ffff1a1c7812 */ /* 0x000fe400078ec0ff */
[----:B----4-:R-:W-:-:S05]  /*130b0*/  LOP3.LUT R23, R23, 0xffff, RZ, 0xc0, !PT ;  /* 0x0000ffff17177812 */ /* 0x010fca00078ec0ff */
[----:B------:R1:W-:Y:S04]  /*130c0*/  STL [R1+0x4], R23 ;  /* 0x0000041701007387 */ /* 0x0003e80000100800 */
[----:B------:R2:W-:Y:S04]  /*130d0*/  STL [R1], R28 ;  /* 0x0000001c01007387 */ /* 0x0005e80000100800 */
[----:B------:R-:W-:Y:S01]  /*130e0*/  STL [R1+0x10], R13 ;  /* 0x0000100d01007387 */ /* 0x000fe20000100800 */
[----:B-1----:R-:W-:-:S03]  /*130f0*/  PRMT R23, R23, 0x3340, R28 ;  /* 0x0000334017177816 */ /* 0x002fc6000000001c */
[----:B------:R-:W-:Y:S04]  /*13100*/  STL [R1+0xc], R14 ;  /* 0x00000c0e01007387 */ /* 0x000fe80000100800 */
[----:B------:R1:W-:Y:S04]  /*13110*/  STL [R1+0x8], R25 ;  /* 0x0000081901007387 */ /* 0x0003e80000100800 */
[----:B--2---:R-:W2:Y:S01]  /*13120*/  LDL.LU R28, [R1+0x6d4] ;  /* 0x0006d400011c7983 */ /* 0x004ea20000300800 */
[----:B------:R-:W3:Y:S01]  /*13130*/  S2R R18, SR_TID.X ;  /* 0x0000000000127919 */ /* 0x000ee20000002100 */
[----:B------:R-:W-:-:S02]  /*13140*/  LOP3.LUT R2, R2, 0xffff, RZ, 0xc0, !PT ;  /* 0x0000ffff02027812 */ /* 0x000fc400078ec0ff */
[----:B------:R-:W-:Y:S02]  /*13150*/  LOP3.LUT R3, R3, 0xffff, RZ, 0xc0, !PT ;  /* 0x0000ffff03037812 */ /* 0x000fe400078ec0ff */
[----:B------:R-:W-:Y:S02]  /*13160*/  LOP3.LUT R7, R7, 0xffff, RZ, 0xc0, !PT ;  /* 0x0000ffff07077812 */ /* 0x000fe400078ec0ff */
[----:B------:R-:W-:Y:S02]  /*13170*/  LOP3.LUT R15, R24, 0xffff, RZ, 0xc0, !PT ;  /* 0x0000ffff180f7812 */ /* 0x000fe400078ec0ff */
[----:B------:R-:W-:Y:S02]  /*13180*/  PRMT R19, R7, 0x3340, R1 ;  /* 0x0000334007137816 */ /* 0x000fe40000000001 */
[----:B------:R-:W-:Y:S02]  /*13190*/  PRMT R24, R2, 0x3340, R3 ;  /* 0x0000334002187816 */ /* 0x000fe40000000003 */
[----:B------:R-:W-:-:S02]  /*131a0*/  F2FP.SATFINITE.E5M2.F32.PACK_AB_MERGE_C R20, R21, R20, RZ ;  /* 0x000000141514723e */ /* 0x000fc400048060ff */
[----:B------:R-:W-:Y:S02]  /*131b0*/  PRMT R21, R25, 0x3340, R21 ;  /* 0x0000334019157816 */ /* 0x000fe40000000015 */
[----:B-1----:R-:W-:Y:S01]  /*131c0*/  PRMT R25, R13, 0x3340, R14 ;  /* 0x000033400d197816 */ /* 0x002fe2000000000e */
[C---:B---3--:R-:W-:Y:S02]  /*131d0*/  IMAD.SHL.U32 R12, R18.reuse, 0x400, RZ ;  /* 0x00000400120c7824 */ /* 0x048fe400078e00ff */
[----:B------:R-:W-:Y:S01]  /*131e0*/  IMAD.SHL.U32 R26, R18, 0x4, RZ ;  /* 0x00000004121a7824 */ /* 0x000fe200078e00ff */
[----:B------:R-:W-:-:S04]  /*131f0*/  PRMT R18, R15, 0x3340, R1 ;  /* 0x000033400f127816 */ /* 0x000fc80000000001 */
[----:B------:R-:W-:Y:S02]  /*13200*/  LOP3.LUT R26, R12, 0x61fc, R26, 0xc8, !PT ;  /* 0x000061fc0c1a7812 */ /* 0x000fe400078ec81a */
[----:B------:R-:W-:Y:S02]  /*13210*/  PRMT R12, R24, 0x5410, R19 ;  /* 0x00005410180c7816 */ /* 0x000fe40000000013 */
[----:B------:R-:W-:Y:S02]  /*13220*/  PRMT R13, R23, 0x5410, R18 ;  /* 0x00005410170d7816 */ /* 0x000fe40000000012 */
[----:B------:R-:W-:Y:S01]  /*13230*/  PRMT R14, R25, 0x5410, R21 ;  /* 0x00005410190e7816 */ /* 0x000fe20000000015 */
[----:B------:R-:W-:Y:S04]  /*13240*/  STL [R1+0x6cc], R12 ;  /* 0x0006cc0c01007387 */ /* 0x000fe80000100800 */
[----:B------:R2:W-:Y:S04]  /*13250*/  STL [R1+0x2c], R13 ;  /* 0x00002c0d01007387 */ /* 0x0005e80000100800 */
[----:B------:R1:W-:Y:S01]  /*13260*/  STL [R1+0x6d0], R14 ;  /* 0x0006d00e01007387 */ /* 0x0003e20000100800 */
[----:B--2---:R-:W-:-:S05]  /*13270*/  LOP3.LUT R13, R28, 0xffff, RZ, 0xc0, !PT ;  /* 0x0000ffff1c0d7812 */ /* 0x004fca00078ec0ff */
[----:B------:R2:W-:Y:S04]  /*13280*/  STL [R1+0x30], R13 ;  /* 0x0000300d01007387 */ /* 0x0005e80000100800 */
[----:B------:R-:W3:Y:S01]  /*13290*/  LDL.LU R28, [R1+0x5ec] ;  /* 0x0005ec00011c7983 */ /* 0x000ee20000300800 */
[----:B-1----:R-:W-:Y:S02]  /*132a0*/  LOP3.LUT R14, R8, 0xffff, RZ, 0xc0, !PT ;  /* 0x0000ffff080e7812 */ /* 0x002fe400078ec0ff */
[----:B------:R-:W-:Y:S02]  /*132b0*/  LOP3.LUT R12, R4, 0xffff, RZ, 0xc0, !PT ;  /* 0x0000ffff040c7812 */ /* 0x000fe400078ec0ff */
[----:B------:R-:W-:Y:S02]  /*132c0*/  LOP3.LUT R0, R0, 0xffff, RZ, 0xc0, !PT ;  /* 0x0000ffff00007812 */ /* 0x000fe400078ec0ff */
[----:B------:R-:W-:-:S02]  /*132d0*/  LOP3.LUT R5, R5, 0xffff, RZ, 0xc0, !PT ;  /* 0x0000ffff05057812 */ /* 0x000fc400078ec0ff */
[----:B------:R-:W-:Y:S02]  /*132e0*/  LOP3.LUT R18, R29, 0xffff, RZ, 0xc0, !PT ;  /* 0x0000ffff1d127812 */ /* 0x000fe400078ec0ff */
[----:B------:R-:W-:Y:S02]  /*132f0*/  LOP3.LUT R27, R27, 0xffff, RZ, 0xc0, !PT ;  /* 0x0000ffff1b1b7812 */ /* 0x000fe400078ec0ff */
[----:B------:R-:W-:Y:S02]  /*13300*/  LOP3.LUT R9, R9, 0xffff, RZ, 0xc0, !PT ;  /* 0x0000ffff09097812 */ /* 0x000fe400078ec0ff */
[----:B------:R-:W-:Y:S02]  /*13310*/  LOP3.LUT R6, R6, 0xffff, RZ, 0xc0, !PT ;  /* 0x0000ffff06067812 */ /* 0x000fe400078ec0ff */
[----:B------:R-:W-:Y:S02]  /*13320*/  LOP3.LUT R29, R10, 0xffff, RZ, 0xc0, !PT ;  /* 0x0000ffff0a1d7812 */ /* 0x000fe400078ec0ff */
[----:B------:R-:W-:-:S02]  /*13330*/  LOP3.LUT R16, R16, 0xffff, RZ, 0xc0, !PT ;  /* 0x0000ffff10107812 */ /* 0x000fc400078ec0ff */
[----:B------:R-:W-:Y:S02]  /*13340*/  LOP3.LUT R20, R20, 0xffff, RZ, 0xc0, !PT ;  /* 0x0000ffff14147812 */ /* 0x000fe400078ec0ff */
[----:B------:R-:W-:Y:S02]  /*13350*/  PRMT R8, R12, 0x3340, R1 ;  /* 0x000033400c087816 */ /* 0x000fe40000000001 */
[----:B------:R-:W-:Y:S02]  /*13360*/  PRMT R25, R0, 0x3340, R5 ;  /* 0x0000334000197816 */ /* 0x000fe40000000005 */
[----:B------:R-:W-:Y:S02]  /*13370*/  PRMT R21, R13, 0x3340, R14 ;  /* 0x000033400d157816 */ /* 0x000fe4000000000e */
[----:B------:R-:W-:Y:S02]  /*13380*/  PRMT R4, R9, 0x3340, R1 ;  /* 0x0000334009047816 */ /* 0x000fe40000000001 */
[----:B------:R-:W-:-:S02]  /*13390*/  PRMT R24, R18, 0x3340, R27 ;  /* 0x0000334012187816 */ /* 0x000fc4000000001b */
[----:B--2---:R-:W-:Y:S02]  /*133a0*/  LOP3.LUT R13, R11, 0xffff, RZ, 0xc0, !PT ;  /* 0x0000ffff0b0d7812 */ /* 0x004fe400078ec0ff */
[----:B------:R-:W-:Y:S02]  /*133b0*/  LOP3.LUT R17, R17, 0xffff, RZ, 0xc0, !PT ;  /* 0x0000ffff11117812 */ /* 0x000fe400078ec0ff */
[----:B------:R-:W-:Y:S02]  /*133c0*/  LOP3.LUT R22, R22, 0xffff, RZ, 0xc0, !PT ;  /* 0x0000ffff16167812 */ /* 0x000fe400078ec0ff */
[--C-:B------:R-:W-:Y:S02]  /*133d0*/  PRMT R19, R6, 0x3340, R1.reuse ;  /* 0x0000334006137816 */ /* 0x100fe40000000001 */
[----:B------:R-:W-:Y:S02]  /*133e0*/  PRMT R23, R29, 0x3340, R16 ;  /* 0x000033401d177816 */ /* 0x000fe40000000010 */
[----:B------:R-:W-:-:S02]  /*133f0*/  PRMT R10, R20, 0x3340, R1 ;  /* 0x00003340140a7816 */ /* 0x000fc40000000001 */
[----:B------:R-:W-:Y:S02]  /*13400*/  PRMT R8, R21, 0x5410, R8 ;  /* 0x0000541015087816 */ /* 0x000fe40000000008 */
[----:B------:R-:W-:Y:S02]  /*13410*/  PRMT R4, R25, 0x5410, R4 ;  /* 0x0000541019047816 */ /* 0x000fe40000000004 */
[----:B------:R-:W-:Y:S01]  /*13420*/  PRMT R11, R22, 0x3340, R1 ;  /* 0x00003340160b7816 */ /* 0x000fe20000000001 */
[----:B------:R-:W2:Y:S01]  /*13430*/  LDL.LU R25, [R1+0x10] ;  /* 0x0000100001197983 */ /* 0x000ea20000300800 */
[----:B------:R-:W-:Y:S02]  /*13440*/  PRMT R21, R13, 0x3340, R17 ;  /* 0x000033400d157816 */ /* 0x000fe40000000011 */
[----:B------:R-:W-:Y:S02]  /*13450*/  PRMT R19, R24, 0x5410, R19 ;  /* 0x0000541018137816 */ /* 0x000fe40000000013 */
[----:B------:R-:W4:Y:S01]  /*13460*/  LDL.LU R24, [R1+0x4] ;  /* 0x0000040001187983 */ /* 0x000f220000300800 */
[----:B------:R-:W-:-:S02]  /*13470*/  PRMT R10, R23, 0x5410, R10 ;  /* 0x00005410170a7816 */ /* 0x000fc4000000000a */
[----:B------:R-:W-:Y:S01]  /*13480*/  PRMT R11, R21, 0x5410, R11 ;  /* 0x00005410150b7816 */ /* 0x000fe2000000000b */
[----:B------:R-:W4:Y:S01]  /*13490*/  LDL.LU R23, [R1] ;  /* 0x0000000001177983 */ /* 0x000f220000300800 */
[----:B---3--:R-:W-:Y:S02]  /*134a0*/  LOP3.LUT R21, R26, 0x60, R28, 0x78, !PT ;  /* 0x000000601a157812 */ /* 0x008fe400078e781c */
[----:B------:R-:W-:Y:S02]  /*134b0*/  SHF.R.U32.HI R26, RZ, 0x8, R2 ;  /* 0x00000008ff1a7819 */ /* 0x000fe40000011602 */
[----:B------:R-:W3:Y:S01]  /*134c0*/  LDL.LU R2, [R1+0x8] ;  /* 0x0000080001027983 */ /* 0x000ee20000300800 */
[----:B------:R-:W-:-:S03]  /*134d0*/  SHF.R.U32.HI R28, RZ, 0x8, R3 ;  /* 0x00000008ff1c7819 */ /* 0x000fc60000011603 */
[----:B------:R-:W3:Y:S01]  /*134e0*/  LDL.LU R3, [R1+0xc] ;  /* 0x00000c0001037983 */ /* 0x000ee20000300800 */
[----:B------:R-:W-:Y:S02]  /*134f0*/  LOP3.LUT R26, R26, 0xffff, RZ, 0xc0, !PT ;  /* 0x0000ffff1a1a7812 */ /* 0x000fe400078ec0ff */
[----:B------:R-:W-:Y:S02]  /*13500*/  SHF.R.U32.HI R0, RZ, 0x8, R0 ;  /* 0x00000008ff007819 */ /* 0x000fe40000011600 */
[----:B------:R-:W-:Y:S02]  /*13510*/  SHF.R.U32.HI R5, RZ, 0x8, R5 ;  /* 0x00000008ff057819 */ /* 0x000fe40000011605 */
[----:B------:R-:W-:Y:S02]  /*13520*/  SHF.R.U32.HI R9, RZ, 0x8, R9 ;  /* 0x00000008ff097819 */ /* 0x000fe40000011609 */
[----:B------:R-:W-:Y:S02]  /*13530*/  SHF.R.U32.HI R6, RZ, 0x8, R6 ;  /* 0x00000008ff067819 */ /* 0x000fe40000011606 */
[----:B------:R-:W-:-:S02]  /*13540*/  LOP3.LUT R5, R5, 0xffff, RZ, 0xc0, !PT ;  /* 0x0000ffff05057812 */ /* 0x000fc400078ec0ff */
[----:B--2---:R-:W-:Y:S02]  /*13550*/  SHF.R.U32.HI R25, RZ, 0x8, R25 ;  /* 0x00000008ff197819 */ /* 0x004fe40000011619 */
[----:B----4-:R-:W-:Y:S02]  /*13560*/  SHF.R.U32.HI R24, RZ, 0x8, R24 ;  /* 0x00000008ff187819 */ /* 0x010fe40000011618 */
[----:B------:R-:W-:Y:S02]  /*13570*/  SHF.R.U32.HI R23, RZ, 0x8, R23 ;  /* 0x00000008ff177819 */ /* 0x000fe40000011617 */
[----:B------:R-:W-:Y:S02]  /*13580*/  LOP3.LUT R24, R24, 0xffff, RZ, 0xc0, !PT ;  /* 0x0000ffff18187812 */ /* 0x000fe400078ec0ff */
[----:B------:R-:W-:Y:S02]  /*13590*/  LOP3.LUT R23, R23, 0xffff, RZ, 0xc0, !PT ;  /* 0x0000ffff17177812 */ /* 0x000fe400078ec0ff */
[----:B------:R-:W-:-:S02]  /*135a0*/  LOP3.LUT R25, R25, 0xffff, RZ, 0xc0, !PT ;  /* 0x0000ffff19197812 */ /* 0x000fc400078ec0ff */
[----:B------:R-:W-:Y:S02]  /*135b0*/  PRMT R23, R24, 0x3340, R23 ;  /* 0x0000334018177816 */ /* 0x000fe40000000017 */
[----:B------:R-:W-:Y:S02]  /*135c0*/  SHF.R.U32.HI R24, RZ, 0x8, R7 ;  /* 0x00000008ff187819 */ /* 0x000fe40000011607 */
[----:B------:R-:W-:Y:S02]  /*135d0*/  LOP3.LUT R7, R28, 0xffff, RZ, 0xc0, !PT ;  /* 0x0000ffff1c077812 */ /* 0x000fe400078ec0ff */
[----:B------:R-:W2:Y:S02]  /*135e0*/  LDL.LU R28, [R1+0x2c] ;  /* 0x00002c00011c7983 */ /* 0x000ea40000300800 */
[----:B------:R-:W-:Y:S02]  /*135f0*/  PRMT R7, R26, 0x3340, R7 ;  /* 0x000033401a077816 */ /* 0x000fe40000000007 */
[----:B------:R-:W-:-:S02]  /*13600*/  LOP3.LUT R26, R6, 0xffff, RZ, 0xc0, !PT ;  /* 0x0000ffff061a7812 */ /* 0x000fc400078ec0ff */
[----:B---3--:R-:W-:-:S04]  /*13610*/  SHF.R.U32.HI R3, RZ, 0x8, R3 ;  /* 0x00000008ff037819 */ /* 0x008fc80000011603 */
[----:B------:R-:W-:-:S04]  /*13620*/  LOP3.LUT R3, R3, 0xffff, RZ, 0xc0, !PT ;  /* 0x0000ffff03037812 */ /* 0x000fc800078ec0ff */
[----:B------:R-:W-:Y:S02]  /*13630*/  PRMT R3, R25, 0x3340, R3 ;  /* 0x0000334019037816 */ /* 0x000fe40000000003 */
[----:B------:R-:W-:Y:S02]  /*13640*/  LOP3.LUT R25, R0, 0xffff, RZ, 0xc0, !PT ;  /* 0x0000ffff00197812 */ /* 0x000fe400078ec0ff */
[----:B------:R-:W-:Y:S02]  /*13650*/  LOP3.LUT R0, R9, 0xffff, RZ, 0xc0, !PT ;  /* 0x0000ffff09007812 */ /* 0x000fe400078ec0ff */
[----:B------:R-:W-:Y:S02]  /*13660*/  PRMT R9, R25, 0x3340, R5 ;  /* 0x0000334019097816 */ /* 0x000fe40000000005 */
[--C-:B------:R-:W-:Y:S02]  /*13670*/  PRMT R5, R0, 0x3340, R1.reuse ;  /* 0x0000334000057816 */ /* 0x100fe40000000001 */
[----:B------:R-:W-:-:S02]  /*13680*/  PRMT R0, R26, 0x3340, R1 ;  /* 0x000033401a007816 */ /* 0x000fc40000000001 */
[----:B------:R-:W3:Y:S01]  /*13690*/  LDL.LU R26, [R1+0x30] ;  /* 0x00003000011a7983 */ /* 0x000ee20000300800 */
[----:B------:R-:W-:Y:S02]  /*136a0*/  SHF.R.U32.HI R18, RZ, 0x8, R18 ;  /* 0x00000008ff127819 */ /* 0x000fe40000011612 */
[----:B------:R-:W-:Y:S02]  /*136b0*/  SHF.R.U32.HI R27, RZ, 0x8, R27 ;  /* 0x00000008ff1b7819 */ /* 0x000fe4000001161b */
[----:B------:R-:W-:Y:S02]  /*136c0*/  LOP3.LUT R18, R18, 0xffff, RZ, 0xc0, !PT ;  /* 0x0000ffff12127812 */ /* 0x000fe400078ec0ff */
[----:B------:R-:W-:Y:S02]  /*136d0*/  LOP3.LUT R27, R27, 0xffff, RZ, 0xc0, !PT ;  /* 0x0000ffff1b1b7812 */ /* 0x000fe400078ec0ff */
[----:B------:R-:W-:Y:S02]  /*136e0*/  SHF.R.U32.HI R25, RZ, 0x8, R16 ;  /* 0x00000008ff197819 */ /* 0x000fe40000011610 */
[----:B------:R-:W-:-:S02]  /*136f0*/  PRMT R6, R18, 0x3340, R27 ;  /* 0x0000334012067816 */ /* 0x000fc4000000001b */
[----:B------:R-:W-:Y:S02]  /*13700*/  SHF.R.U32.HI R27, RZ, 0x8, R29 ;  /* 0x00000008ff1b7819 */ /* 0x000fe4000001161d */
[----:B------:R-:W-:Y:S02]  /*13710*/  SHF.R.U32.HI R18, RZ, 0x8, R20 ;  /* 0x00000008ff127819 */ /* 0x000fe40000011614 */
[----:B------:R-:W-:Y:S02]  /*13720*/  SHF.R.U32.HI R20, RZ, 0x8, R14 ;  /* 0x00000008ff147819 */ /* 0x000fe4000001160e */
[----:B------:R-:W-:Y:S01]  /*13730*/  LOP3.LUT R25, R25, 0xffff, RZ, 0xc0, !PT ;  /* 0x0000ffff19197812 */ /* 0x000fe200078ec0ff */
[----:B------:R-:W4:Y:S01]  /*13740*/  LDL.LU R14, [R1+0x6d0] ;  /* 0x0006d000010e7983 */ /* 0x000f220000300800 */
[----:B------:R-:W-:Y:S02]  /*13750*/  LOP3.LUT R27, R27, 0xffff, RZ, 0xc0, !PT ;  /* 0x0000ffff1b1b7812 */ /* 0x000fe400078ec0ff */
[----:B------:R-:W-:-:S02]  /*13760*/  LOP3.LUT R20, R20, 0xffff, RZ, 0xc0, !PT ;  /* 0x0000ffff14147812 */ /* 0x000fc400078ec0ff */
[----:B------:R-:W-:Y:S02]  /*13770*/  SHF.R.U32.HI R16, RZ, 0x8, R12 ;  /* 0x00000008ff107819 */ /* 0x000fe4000001160c */
[----:B------:R-:W-:Y:S01]  /*13780*/  PRMT R25, R27, 0x3340, R25 ;  /* 0x000033401b197816 */ /* 0x000fe20000000019 */
[----:B------:R-:W2:Y:S01]  /*13790*/  LDL.LU R12, [R1+0x6cc] ;  /* 0x0006cc00010c7983 */ /* 0x000ea20000300800 */
[----:B------:R-:W-:Y:S02]  /*137a0*/  SHF.R.U32.HI R27, RZ, 0x8, R17 ;  /* 0x00000008ff1b7819 */ /* 0x000fe40000011611 */
[----:B------:R-:W-:Y:S01]  /*137b0*/  SHF.R.U32.HI R29, RZ, 0x8, R22 ;  /* 0x00000008ff1d7819 */ /* 0x000fe20000011616 */
[----:B------:R-:W2:Y:S01]  /*137c0*/  LDL.LU R17, [R1+0x18] ;  /* 0x0000180001117983 */ /* 0x000ea20000300800 */
[----:B---3--:R-:W-:-:S04]  /*137d0*/  SHF.R.U32.HI R26, RZ, 0x8, R26 ;  /* 0x00000008ff1a7819 */ /* 0x008fc8000001161a */
[----:B------:R-:W-:-:S04]  /*137e0*/  LOP3.LUT R26, R26, 0xffff, RZ, 0xc0, !PT ;  /* 0x0000ffff1a1a7812 */ /* 0x000fc800078ec0ff */
[----:B------:R-:W-:Y:S02]  /*137f0*/  PRMT R20, R26, 0x3340, R20 ;  /* 0x000033401a147816 */ /* 0x000fe40000000014 */
[----:B------:R-:W-:Y:S02]  /*13800*/  SHF.R.U32.HI R26, RZ, 0x8, R13 ;  /* 0x00000008ff1a7819 */ /* 0x000fe4000001160d */
[----:B------:R-:W3:Y:S04]  /*13810*/  LDL.LU R13, [R1+0x6c8] ;  /* 0x0006c800010d7983 */ /* 0x000ee80000300800 */
[----:B------:R-:W3:Y:S01]  /*13820*/  LDL.LU R22, [R1+0x4c] ;  /* 0x00004c0001167983 */ /* 0x000ee20000300800 */
[----:B------:R-:W-:Y:S01]  /*13830*/  SHF.R.U32.HI R15, RZ, 0x8, R15 ;  /* 0x00000008ff0f7819 */ /* 0x000fe2000001160f */
[----:B0-----:R-:W-:Y:S01]  /*13840*/  ULEA UR4, UR5, UR4, 0x18 ;  /* 0x0000000405047291 */ /* 0x001fe2000f8ec0ff */
[----:B------:R-:W-:Y:S01]  /*13850*/  LOP3.LUT R27, R27, 0xffff, RZ, 0xc0, !PT ;  /* 0x0000ffff1b1b7812 */ /* 0x000fe200078ec0ff */
[----:B------:R-:W0:Y:S01]  /*13860*/  LDCU UR5, c[0x0][0x3b4] ;  /* 0x00007680ff0577ac */ /* 0x000e220008000800 */
[----:B------:R-:W-:-:S02]  /*13870*/  LOP3.LUT R26, R26, 0xffff, RZ, 0xc0, !PT ;  /* 0x0000ffff1a1a7812 */ /* 0x000fc400078ec0ff */
[----:B------:R-:W-:Y:S02]  /*13880*/  LOP3.LUT R15, R15, 0xffff, RZ, 0xc0, !PT ;  /* 0x0000ffff0f0f7812 */ /* 0x000fe400078ec0ff */
[----:B------:R-:W-:Y:S02]  /*13890*/  LOP3.LUT R24, R24, 0xffff, RZ, 0xc0, !PT ;  /* 0x0000ffff18187812 */ /* 0x000fe400078ec0ff */
[----:B------:R-:W-:Y:S02]  /*138a0*/  PRMT R27, R26, 0x3340, R27 ;  /* 0x000033401a1b7816 */ /* 0x000fe4000000001b */
[--C-:B------:R-:W-:Y:S02]  /*138b0*/  PRMT R15, R15, 0x3340, R1.reuse ;  /* 0x000033400f0f7816 */ /* 0x100fe40000000001 */
[----:B--2---:R-:W-:Y:S02]  /*138c0*/  LOP3.LUT R17, R17, 0xffff, RZ, 0xc0, !PT ;  /* 0x0000ffff11117812 */ /* 0x004fe400078ec0ff */
[----:B------:R-:W-:-:S02]  /*138d0*/  PRMT R24, R24, 0x3340, R1 ;  /* 0x0000334018187816 */ /* 0x000fc40000000001 */
[----:B------:R-:W-:Y:S02]  /*138e0*/  PRMT R15, R23, 0x5410, R15 ;  /* 0x00005410170f7816 */ /* 0x000fe4000000000f */
[----:B------:R-:W-:Y:S02]  /*138f0*/  PRMT R7, R7, 0x5410, R24 ;  /* 0x0000541007077816 */ /* 0x000fe40000000018 */
[----:B---3--:R-:W-:-:S04]  /*13900*/  LOP3.LUT R22, R22, 0xffff, RZ, 0xc0, !PT ;  /* 0x0000ffff16167812 */ /* 0x008fc800078ec0ff */
[----:B------:R-:W-:Y:S02]  /*13910*/  PRMT R26, R28, 0x4210, R22 ;  /* 0x000042101c1a7816 */ /* 0x000fe40000000016 */
[----:B------:R-:W-:Y:S02]  /*13920*/  PRMT R28, R12, 0x4210, R17 ;  /* 0x000042100c1c7816 */ /* 0x000fe40000000011 */
[----:B------:R-:W2:Y:S04]  /*13930*/  LDL.LU R12, [R1+0x6c4] ;  /* 0x0006c400010c7983 */ /* 0x000ea80000300800 */
[----:B------:R-:W3:Y:S04]  /*13940*/  LDL.LU R23, [R1+0x44] ;  /* 0x0000440001177983 */ /* 0x000ee80000300800 */
[----:B------:R1:W-:Y:S04]  /*13950*/  STS [R13+UR4], R26 ;  /* 0x0000001a0d007988 */ /* 0x0003e80008000804 */
[----:B------:R0:W-:Y:S04]  /*13960*/  STS [R13+UR4+0x80], R28 ;  /* 0x0000801c0d007988 */ /* 0x0001e80008000804 */
[----:B-1----:R-:W2:Y:S04]  /*13970*/  LDL.LU R26, [R1+0x48] ;  /* 0x00004800011a7983 */ /* 0x002ea80000300800 */
[----:B0-----:R-:W2:Y:S04]  /*13980*/  LDL.LU R28, [R1+0x40] ;  /* 0x00004000011c7983 */ /* 0x001ea80000300800 */
[----:B------:R-:W2:Y:S01]  /*13990*/  LDL.LU R24, [R1+0x70] ;  /* 0x0000700001187983 */ /* 0x000ea20000300800 */
[----:B------:R-:W-:-:S04]  /*139a0*/  SHF.R.U32.HI R2, RZ, 0x8, R2 ;  /* 0x00000008ff027819 */ /* 0x000fc80000011602 */
[----:B------:R-:W-:-:S04]  /*139b0*/  LOP3.LUT R2, R2, 0xffff, RZ, 0xc0, !PT ;  /* 0x0000ffff02027812 */ /* 0x000fc800078ec0ff */
[----:B------:R-:W-:Y:S02]  /*139c0*/  PRMT R2, R2, 0x3340, R1 ;  /* 0x0000334002027816 */ /* 0x000fe40000000001 */
[----:B------:R-:W-:Y:S02]  /*139d0*/  LOP3.LUT R18, R18, 0xffff, RZ, 0xc0, !PT ;  /* 0x0000ffff12127812 */ /* 0x000fe400078ec0ff */
[----:B------:R-:W-:Y:S02]  /*139e0*/  PRMT R2, R3, 0x5410, R2 ;  /* 0x0000541003027816 */ /* 0x000fe40000000002 */
[----:B------:R-:W-:Y:S02]  /*139f0*/  PRMT R5, R9, 0x5410, R5 ;  /* 0x0000541009057816 */ /* 0x000fe40000000005 */
[----:B------:R-:W-:Y:S02]  /*13a00*/  PRMT R0, R6, 0x5410, R0 ;  /* 0x0000541006007816 */ /* 0x000fe40000000000 */
[----:B------:R-:W-:-:S04]  /*13a10*/  PRMT R18, R18, 0x3340, R1 ;  /* 0x0000334012127816 */ /* 0x000fc80000000001 */
[----:B------:R-:W-:Y:S02]  /*13a20*/  PRMT R18, R25, 0x5410, R18 ;  /* 0x0000541019127816 */ /* 0x000fe40000000012 */
[----:B--2---:R-:W-:Y:S02]  /*13a30*/  LOP3.LUT R3, R24, 0xffff, RZ, 0xc0, !PT ;  /* 0x0000ffff18037812 */ /* 0x004fe400078ec0ff */
[----:B------:R-:W-:Y:S01]  /*13a40*/  LOP3.LUT R6, R28, 0xffff, RZ, 0xc0, !PT ;  /* 0x0000ffff1c067812 */ /* 0x000fe200078ec0ff */
[----:B------:R-:W0:Y:S01]  /*13a50*/  LDC R24, c[0x0][0x3b8] ;  /* 0x0000ee00ff187b82 */ /* 0x000e220000000800 */
[--C-:B----4-:R-:W-:Y:S02]  /*13a60*/  PRMT R9, R14, 0x4210, R3.reuse ;  /* 0x000042100e097816 */ /* 0x110fe40000000003 */
[----:B------:R-:W2:Y:S04]  /*13a70*/  LDL.LU R14, [R1+0x6c0] ;  /* 0x0006c000010e7983 */ /* 0x000ea80000300800 */
[----:B------:R-:W4:Y:S04]  /*13a80*/  LDL.LU R28, [R1+0x5b4] ;  /* 0x0005b400011c7983 */ /* 0x000f280000300800 */
[----:B------:R-:W2:Y:S01]  /*13a90*/  LDL.LU R25, [R1+0x64c] ;  /* 0x00064c0001197983 */ /* 0x000ea20000300800 */
[----:B------:R-:W-:-:S02]  /*13aa0*/  PRMT R2, R2, 0x5210, R3 ;  /* 0x0000521002027816 */ /* 0x000fc40000000003 */
[----:B------:R-:W-:-:S04]  /*13ab0*/  LOP3.LUT R3, R26, 0xffff, RZ, 0xc0, !PT ;  /* 0x0000ffff1a037812 */ /* 0x000fc800078ec0ff */
[--C-:B------:R-:W-:Y:S02]  /*13ac0*/  PRMT R19, R19, 0x4210, R3.reuse ;  /* 0x0000421013137816 */ /* 0x100fe40000000003 */
[----:B------:R-:W-:Y:S02]  /*13ad0*/  PRMT R0, R0, 0x5210, R3 ;  /* 0x0000521000007816 */ /* 0x000fe40000000003 */
[----:B---3--:R-:W-:Y:S02]  /*13ae0*/  LOP3.LUT R3, R23, 0xffff, RZ, 0xc0, !PT ;  /* 0x0000ffff17037812 */ /* 0x008fe400078ec0ff */
[----:B------:R-:W3:Y:S01]  /*13af0*/  LDL.LU R23, [R1+0x5ac] ;  /* 0x0005ac0001177983 */ /* 0x000ee20000300800 */
[----:B------:R-:W-:Y:S02]  /*13b00*/  PRMT R7, R7, 0x5210, R17 ;  /* 0x0000521007077816 */ /* 0x000fe40000000011 */
[----:B------:R-:W-:Y:S01]  /*13b10*/  PRMT R15, R15, 0x5210, R22 ;  /* 0x000052100f0f7816 */ /* 0x000fe20000000016 */
[----:B------:R-:W3:Y:S04]  /*13b20*/  LDL.LU R17, [R1+0x5b8] ;  /* 0x0005b80001117983 */ /* 0x000ee80000300800 */
[----:B------:R-:W3:Y:S04]  /*13b30*/  LDL.LU R22, [R1+0x5bc] ;  /* 0x0005bc0001167983 */ /* 0x000ee80000300800 */
[----:B------:R-:W3:Y:S01]  /*13b40*/  LDL.LU R26, [R1+0x5c0] ;  /* 0x0005c000011a7983 */ /* 0x000ee20000300800 */
[----:B------:R-:W-:-:S02]  /*13b50*/  LOP3.LUT R16, R16, 0xffff, RZ, 0xc0, !PT ;  /* 0x0000ffff10107812 */ /* 0x000fc400078ec0ff */
[----:B------:R-:W-:Y:S02]  /*13b60*/  LOP3.LUT R29, R29, 0xffff, RZ, 0xc0, !PT ;  /* 0x0000ffff1d1d7812 */ /* 0x000fe400078ec0ff */
[--C-:B------:R-:W-:Y:S02]  /*13b70*/  PRMT R16, R16, 0x3340, R1.reuse ;  /* 0x0000334010107816 */ /* 0x100fe40000000001 */
[----:B------:R-:W-:Y:S02]  /*13b80*/  PRMT R29, R29, 0x3340, R1 ;  /* 0x000033401d1d7816 */ /* 0x000fe40000000001 */
[----:B------:R-:W-:Y:S02]  /*13b90*/  PRMT R16, R20, 0x5410, R16 ;  /* 0x0000541014107816 */ /* 0x000fe40000000010 */
[----:B------:R-:W-:Y:S02]  /*13ba0*/  LOP3.LUT R12, R12, 0xffff, RZ, 0xc0, !PT ;  /* 0x0000ffff0c0c7812 */ /* 0x000fe400078ec0ff */
[----:B------:R-:W-:-:S02]  /*13bb0*/  PRMT R27, R27, 0x5410, R29 ;  /* 0x000054101b1b7816 */ /* 0x000fc4000000001d */
[--C-:B------:R-:W-:Y:S02]  /*13bc0*/  PRMT R8, R8, 0x4210, R3.reuse ;  /* 0x0000421008087816 */ /* 0x100fe40000000003 */
[----:B------:R-:W-:Y:S01]  /*13bd0*/  PRMT R16, R16, 0x5210, R3 ;  /* 0x0000521010107816 */ /* 0x000fe20000000003 */
[----:B------:R-:W-:Y:S01]  /*13be0*/  STS [R13+UR4+0x100], R15 ;  /* 0x0001000f0d007988 */ /* 0x000fe20008000804 */
[--C-:B------:R-:W-:Y:S02]  /*13bf0*/  PRMT R4, R4, 0x4210, R6.reuse ;  /* 0x0000421004047816 */ /* 0x100fe40000000006 */
[----:B------:R-:W-:Y:S01]  /*13c00*/  PRMT R5, R5, 0x5210, R6 ;  /* 0x0000521005057816 */ /* 0x000fe20000000006 */
[----:B------:R1:W-:Y:S01]  /*13c10*/  STS [R13+UR4+0x180], R7 ;  /* 0x000180070d007988 */ /* 0x0003e20008000804 */
[----:B------:R-:W-:Y:S02]  /*13c20*/  LOP3.LUT R3, R13, 0x20, RZ, 0x3c, !PT ;  /* 0x000000200d037812 */ /* 0x000fe400078e3cff */
[----:B------:R-:W-:-:S02]  /*13c30*/  PRMT R10, R10, 0x4210, R12 ;  /* 0x000042100a0a7816 */ /* 0x000fc4000000000c */
[----:B------:R-:W-:Y:S02]  /*13c40*/  PRMT R18, R18, 0x5210, R12 ;  /* 0x0000521012127816 */ /* 0x000fe4000000000c */
[C---:B------:R-:W-:Y:S02]  /*13c50*/  LOP3.LUT R6, R13.reuse, 0x40, RZ, 0x3c, !PT ;  /* 0x000000400d067812 */ /* 0x040fe400078e3cff */
[----:B-1----:R-:W-:Y:S01]  /*13c60*/  LOP3.LUT R13, R13, 0x60, RZ, 0x3c, !PT ;  /* 0x000000600d0d7812 */ /* 0x002fe200078e3cff */
[----:B------:R-:W-:Y:S04]  /*13c70*/  STS [R3+UR4+0x2000], R9 ;  /* 0x0020000903007988 */ /* 0x000fe80008000804 */
[----:B------:R-:W-:Y:S04]  /*13c80*/  STS [R3+UR4+0x2100], R2 ;  /* 0x0021000203007988 */ /* 0x000fe80008000804 */
[----:B------:R1:W-:Y:S04]  /*13c90*/  STS [R3+UR4+0x2080], R4 ;  /* 0x0020800403007988 */ /* 0x0003e80008000804 */
[----:B------:R0:W-:Y:S04]  /*13ca0*/  STS [R3+UR4+0x2180], R5 ;  /* 0x0021800503007988 */ /* 0x0001e80008000804 */
[----:B------:R-:W-:Y:S01]  /*13cb0*/  STS [R6+UR4+0x4000], R19 ;  /* 0x0040001306007988 */ /* 0x000fe20008000804 */
[----:B----4-:R-:W-:-:S04]  /*13cc0*/  ISETP.GE.AND P0, PT, R28, UR14, PT ;  /* 0x0000000e1c007c0c */ /* 0x010fc8000bf06270 */
[----:B--2---:R-:W-:Y:S02]  /*13cd0*/  ISETP.LT.AND P5, PT, R25, UR15, !P0 ;  /* 0x0000000f19007c0c */ /* 0x004fe4000c7a1270 */
[----:B------:R-:W2:Y:S01]  /*13ce0*/  LDL.LU R25, [R1+0x5c4] ;  /* 0x0005c40001197983 */ /* 0x000ea20000300800 */
[----:B------:R-:W-:-:S04]  /*13cf0*/  LOP3.LUT R14, R14, 0xffff, RZ, 0xc0, !PT ;  /* 0x0000ffff0e0e7812 */ /* 0x000fc800078ec0ff */
[--C-:B------:R-:W-:Y:S02]  /*13d00*/  PRMT R11, R11, 0x4210, R14.reuse ;  /* 0x000042100b0b7816 */ /* 0x100fe4000000000e */
[----:B------:R-:W-:Y:S01]  /*13d10*/  PRMT R27, R27, 0x5210, R14 ;  /* 0x000052101b1b7816 */ /* 0x000fe2000000000e */
[----:B------:R4:W-:Y:S04]  /*13d20*/  STS [R6+UR4+0x4100], R0 ;  /* 0x0041000006007988 */ /* 0x0009e80008000804 */
[----:B------:R-:W-:Y:S04]  /*13d30*/  STS [R6+UR4+0x4080], R10 ;  /* 0x0040800a06007988 */ /* 0x000fe80008000804 */
[----:B------:R-:W-:Y:S04]  /*13d40*/  STS [R6+UR4+0x4180], R18 ;  /* 0x0041801206007988 */ /* 0x000fe80008000804 */
[----:B------:R0:W-:Y:S04]  /*13d50*/  STS [R13+UR4+0x6000], R8 ;  /* 0x006000080d007988 */ /* 0x0001e80008000804 */
[----:B------:R0:W-:Y:S04]  /*13d60*/  STS [R13+UR4+0x6100], R16 ;  /* 0x006100100d007988 */ /* 0x0001e80008000804 */
[----:B------:R0:W-:Y:S04]  /*13d70*/  STS [R13+UR4+0x6080], R11 ;  /* 0x0060800b0d007988 */ /* 0x0001e80008000804 */
[----:B------:R-:W-:Y:S01]  /*13d80*/  STS [R13+UR4+0x6180], R27 ;  /* 0x0061801b0d007988 */ /* 0x000fe20008000804 */
[----:B------:R-:W-:Y:S06]  /*13d90*/  BAR.SYNC.DEFER_BLOCKING 0x0 ;  /* 0x0000000000007b1d */ /* 0x000fec0000010000 */
[----:B------:R-:W4:Y:S04]  /*13da0*/  LDS R13, [R21+UR4] ;  /* 0x00000004150d7984 */ /* 0x000f280008000800 */
[----:B------:R-:W4:Y:S04]  /*13db0*/  LDS R19, [R21+UR4+0x200] ;  /* 0x0002000415137984 */ /* 0x000f280008000800 */
[----:B------:R-:W4:Y:S01]  /*13dc0*/  LDS R18, [R21+UR4+0x400] ;  /* 0x0004000415127984 */ /* 0x000f220008000800 */
[----:B-1----:R-:W-:Y:S01]  /*13dd0*/  IMAD R4, R28, UR5, RZ ;  /* 0x000000051c047c24 */ /* 0x002fe2000f8e02ff */
[C---:B---3--:R-:W-:Y:S01]  /*13de0*/  ISETP.LT.AND P6, PT, R23.reuse, UR15, !P0 ;  /* 0x0000000f17007c0c */ /* 0x048fe2000c7c1270 */
[-C--:B0-----:R-:W-:Y:S01]  /*13df0*/  IMAD R5, R23, R24.reuse, RZ ;  /* 0x0000001817057224 */ /* 0x081fe200078e02ff */
[C---:B------:R-:W-:Y:S01]  /*13e00*/  ISETP.LT.AND P3, PT, R17.reuse, UR15, !P0 ;  /* 0x0000000f11007c0c */ /* 0x040fe2000c761270 */
[-C--:B------:R-:W-:Y:S01]  /*13e10*/  IMAD R3, R17, R24.reuse, RZ ;  /* 0x0000001811037224 */ /* 0x080fe200078e02ff */
[----:B----4-:R-:W-:Y:S01]  /*13e20*/  IADD3 R0, P1, PT, R4, UR12, RZ ;  /* 0x0000000c04007c10 */ /* 0x010fe2000ff3e0ff */
[----:B------:R-:W-:Y:S01]  /*13e30*/  IMAD R8, R22, R24, RZ ;  /* 0x0000001816087224 */ /* 0x000fe200078e02ff */
[----:B------:R-:W3:Y:S02]  /*13e40*/  LDL.LU R17, [R1+0x5cc] ;  /* 0x0005cc0001117983 */ /* 0x000ee40000300800 */
[----:B------:R-:W-:-:S02]  /*13e50*/  LEA.HI.X.SX32 R4, R4, UR13, 0x1, P1 ;  /* 0x0000000d04047c11 */ /* 0x000fc400088f0eff */
[C---:B------:R-:W-:Y:S01]  /*13e60*/  IADD3 R6, P1, PT, R5.reuse, R0, RZ ;  /* 0x0000000005067210 */ /* 0x040fe20007f3e0ff */
[----:B------:R-:W4:Y:S03]  /*13e70*/  LDL.LU R15, [R1+0x5d0] ;  /* 0x0005d000010f7983 */ /* 0x000f260000300800 */
[----:B------:R-:W-:Y:S01]  /*13e80*/  LEA.HI.X.SX32 R7, R5, R4, 0x1, P1 ;  /* 0x0000000405077211 */ /* 0x000fe200008f0eff */
[----:B------:R-:W4:Y:S01]  /*13e90*/  LDL.LU R16, [R1+0x5d4] ;  /* 0x0005d40001107983 */ /* 0x000f220000300800 */
[----:B------:R-:W-:Y:S02]  /*13ea0*/  ISETP.LT.AND P2, PT, R22, UR15, !P0 ;  /* 0x0000000f16007c0c */ /* 0x000fe4000c741270 */
[----:B------:R-:W-:Y:S01]  /*13eb0*/  IADD3 R2, P4, PT, R3, R0, RZ ;  /* 0x0000000003027210 */ /* 0x000fe20007f9e0ff */
[----:B------:R-:W-:Y:S01]  /*13ec0*/  IMAD R11, R26, R24, RZ ;  /* 0x000000181a0b7224 */ /* 0x000fe200078e02ff */
[----:B------:R-:W0:Y:S04]  /*13ed0*/  LDS R20, [R21+UR4+0x600] ;  /* 0x0006000415147984 */ /* 0x000e280008000800 */
[----:B------:R-:W-:Y:S01]  /*13ee0*/  LDS R12, [R21+UR4+0xe00] ;  /* 0x000e0004150c7984 */ /* 0x000fe20008000800 */
[----:B------:R-:W-:-:S03]  /*13ef0*/  PRMT R9, R13, 0x7770, RZ ;  /* 0x000077700d097816 */ /* 0x000fc600000000ff */
[----:B------:R-:W-:Y:S04]  /*13f00*/  LDS R23, [R21+UR4+0x800] ;  /* 0x0008000415177984 */ /* 0x000fe80008000800 */
[----:B------:R1:W-:Y:S01]  /*13f10*/  @P6 STG.E.U8 desc[UR10][R6.64], R9 ;  /* 0x0000000906006986 */ /* 0x0003e2000c10110a */
[----:B------:R-:W-:Y:S02]  /*13f20*/  LEA.HI.X.SX32 R3, R3, R4, 0x1, P4 ;  /* 0x0000000403037211 */ /* 0x000fe400020f0eff */
[----:B------:R-:W-:Y:S01]  /*13f30*/  PRMT R14, R19, 0x7770, RZ ;  /* 0x00007770130e7816 */ /* 0x000fe200000000ff */
[----:B------:R-:W0:Y:S01]  /*13f40*/  LDS R22, [R21+UR4+0xa00] ;  /* 0x000a000415167984 */ /* 0x000e220008000800 */
[----:B------:R-:W-:-:S03]  /*13f50*/  ISETP.LT.AND P1, PT, R26, UR15, !P0 ;  /* 0x0000000f1a007c0c */ /* 0x000fc6000c721270 */
[----:B------:R-:W0:Y:S01]  /*13f60*/  LDS R9, [R21+UR4+0xc00] ;  /* 0x000c000415097984 */ /* 0x000e220008000800 */
[----:B-1----:R-:W-:-:S03]  /*13f70*/  IADD3 R6, P6, PT, R8, R0, RZ ;  /* 0x0000000008067210 */ /* 0x002fc60007fde0ff */
[----:B------:R2:W-:Y:S01]  /*13f80*/  @P3 STG.E.U8 desc[UR10][R2.64], R14 ;  /* 0x0000000e02003986 */ /* 0x0005e2000c10110a */
[----:B------:R-:W-:-:S03]  /*13f90*/  LEA.HI.X.SX32 R7, R8, R4, 0x1, P6 ;  /* 0x0000000408077211 */ /* 0x000fc600030f0eff */
[----:B------:R-:W4:Y:S01]  /*13fa0*/  LDL.LU R26, [R1+0x654] ;  /* 0x00065400011a7983 */ /* 0x000f220000300800 */
[----:B------:R-:W-:-:S05]  /*13fb0*/  PRMT R8, R18, 0x7770, RZ ;  /* 0x0000777012087816 */ /* 0x000fca00000000ff */
[----:B------:R-:W-:Y:S01]  /*13fc0*/  @P2 STG.E.U8 desc[UR10][R6.64], R8 ;  /* 0x0000000806002986 */ /* 0x000fe2000c10110a */
[C---:B--2---:R-:W-:Y:S01]  /*13fd0*/  IMAD R3, R25.reuse, R24, RZ ;  /* 0x0000001819037224 */ /* 0x044fe200078e02ff */
[----:B------:R-:W-:Y:S02]  /*13fe0*/  ISETP.LT.AND P2, PT, R25, UR15, !P0 ;  /* 0x0000000f19007c0c */ /* 0x000fe4000c741270 */
[----:B------:R-:W-:Y:S04]  /*13ff0*/  LDS R8, [R21+UR4+0x1400] ;  /* 0x0014000415087984 */ /* 0x000fe80008000800 */
[----:B------:R-:W2:Y:S04]  /*14000*/  LDL.LU R25, [R1+0x650] ;  /* 0x0006500001197983 */ /* 0x000ea80000300800 */
[----:B------:R-:W2:Y:S01]  /*14010*/  LDL.LU R28, [R1+0x658] ;  /* 0x00065800011c7983 */ /* 0x000ea20000300800 */
[----:B------:R-:W-:-:S02]  /*14020*/  IADD3 R10, P4, PT, R11, R0, RZ ;  /* 0x000000000b0a7210 */ /* 0x000fc40007f9e0ff */
[----:B0-----:R-:W-:Y:S01]  /*14030*/  PRMT R2, R20, 0x7770, RZ ;  /* 0x0000777014027816 */ /* 0x001fe200000000ff */
[----:B------:R-:W2:Y:S01]  /*14040*/  LDL.LU R27, [R1+0x5d8] ;  /* 0x0005d800011b7983 */ /* 0x000ea20000300800 */
[----:B------:R-:W-:-:S05]  /*14050*/  LEA.HI.X.SX32 R11, R11, R4, 0x1, P4 ;  /* 0x000000040b0b7211 */ /* 0x000fca00020f0eff */
[----:B------:R0:W-:Y:S01]  /*14060*/  @P1 STG.E.U8 desc[UR10][R10.64], R2 ;  /* 0x000000020a001986 */ /* 0x0001e2000c10110a */
[----:B------:R-:W-:-:S03]  /*14070*/  PRMT R14, R22, 0x7770, RZ ;  /* 0x00007770160e7816 */ /* 0x000fc600000000ff */
[----:B------:R-:W1:Y:S04]  /*14080*/  LDS R11, [R21+UR4+0x1000] ;  /* 0x00100004150b7984 */ /* 0x000e680008000800 */
[----:B------:R-:W1:Y:S01]  /*14090*/  LDS R10, [R21+UR4+0x1200] ;  /* 0x00120004150a7984 */ /* 0x000e620008000800 */
[----:B0-----:R-:W-:-:S04]  /*140a0*/  IADD3 R2, P6, PT, R3, R0, RZ ;  /* 0x0000000003027210 */ /* 0x001fc80007fde0ff */
[----:B------:R-:W-:Y:S02]  /*140b0*/  LEA.HI.X.SX32 R3, R3, R4, 0x1, P6 ;  /* 0x0000000403037211 */ /* 0x000fe400030f0eff */
[C---:B---3--:R-:W-:Y:S01]  /*140c0*/  ISETP.LT.AND P4, PT, R17.reuse, UR15, !P0 ;  /* 0x0000000f11007c0c */ /* 0x048fe2000c781270 */
[-C--:B------:R-:W-:Y:S01]  /*140d0*/  IMAD R7, R17, R24.reuse, RZ ;  /* 0x0000001811077224 */ /* 0x080fe200078e02ff */
[----:B------:R-:W-:Y:S02]  /*140e0*/  PRMT R17, R23, 0x7770, RZ ;  /* 0x0000777017117816 */ /* 0x000fe400000000ff */
[C---:B----4-:R-:W-:Y:S01]  /*140f0*/  ISETP.LT.AND P3, PT, R15.reuse, UR15, !P0 ;  /* 0x0000000f0f007c0c */ /* 0x050fe2000c761270 */
[----:B------:R-:W-:Y:S01]  /*14100*/  IMAD R15, R15, R24, RZ ;  /* 0x000000180f0f7224 */ /* 0x000fe200078e02ff */
[C---:B------:R-:W-:Y:S01]  /*14110*/  IADD3 R6, P6, PT, R7.reuse, R0, RZ ;  /* 0x0000000007067210 */ /* 0x040fe20007fde0ff */
[----:B------:R0:W-:Y:S03]  /*14120*/  @P2 STG.E.U8 desc[UR10][R2.64], R17 ;  /* 0x0000001102002986 */ /* 0x0001e6000c10110a */
[----:B------:R-:W-:-:S02]  /*14130*/  LEA.HI.X.SX32 R7, R7, R4, 0x1, P6 ;  /* 0x0000000407077211 */ /* 0x000fc400030f0eff */
[----:B0-----:R-:W-:Y:S02]  /*14140*/  IADD3 R2, P2, PT, R15, R0, RZ ;  /* 0x000000000f027210 */ /* 0x001fe40007f5e0ff */
[----:B------:R-:W-:Y:S02]  /*14150*/  PRMT R17, R9, 0x7770, RZ ;  /* 0x0000777009117816 */ /* 0x000fe400000000ff */
[----:B------:R-:W-:Y:S01]  /*14160*/  LEA.HI.X.SX32 R3, R15, R4, 0x1, P2 ;  /* 0x000000040f037211 */ /* 0x000fe200010f0eff */
[----:B------:R-:W-:Y:S04]  /*14170*/  @P4 STG.E.U8 desc[UR10][R6.64], R14 ;  /* 0x0000000e06004986 */ /* 0x000fe8000c10110a */
[----:B------:R0:W-:Y:S01]  /*14180*/  @P3 STG.E.U8 desc[UR10][R2.64], R17 ;  /* 0x0000001102003986 */ /* 0x0001e2000c10110a */
[----:B------:R-:W-:-:S03]  /*14190*/  ISETP.LT.AND P1, PT, R16, UR15, !P0 ;  /* 0x0000000f10007c0c */ /* 0x000fc6000c721270 */
[----:B------:R-:W3:Y:S04]  /*141a0*/  LDS R7, [R21+UR4+0x1600] ;  /* 0x0016000415077984 */ /* 0x000ee80008000800 */
[----:B------:R-:W4:Y:S01]  /*141b0*/  LDS R6, [R21+UR4+0x1800] ;  /* 0x0018000415067984 */ /* 0x000f220008000800 */
[----:B------:R-:W-:-:S03]  /*141c0*/  ISETP.LT.AND P2, PT, R26, UR15, !P0 ;  /* 0x0000000f1a007c0c */ /* 0x000fc6000c741270 */
[----:B------:R-:W-:Y:S04]  /*141d0*/  LDS R3, [R21+UR4+0x1c00] ;  /* 0x001c000415037984 */ /* 0x000fe80008000800 */
[----:B------:R-:W3:Y:S01]  /*141e0*/  LDL.LU R26, [R1+0x5dc] ;  /* 0x0005dc00011a7983 */ /* 0x000ee20000300800 */
[----:B--2---:R-:W-:-:S03]  /*141f0*/  ISETP.LT.AND P3, PT, R28, UR15, !P0 ;  /* 0x0000000f1c007c0c */ /* 0x004fc6000c761270 */
[----:B------:R-:W2:Y:S01]  /*14200*/  LDL.LU R28, [R1+0x65c] ;  /* 0x00065c00011c7983 */ /* 0x000ea20000300800 */
[-C--:B------:R-:W-:Y:S01]  /*14210*/  IMAD R16, R16, R24.reuse, RZ ;  /* 0x0000001810107224 */ /* 0x080fe200078e02ff */
[----:B------:R-:W-:Y:S01]  /*14220*/  ISETP.LT.AND P4, PT, R25, UR15, !P0 ;  /* 0x0000000f19007c0c */ /* 0x000fe2000c781270 */
[----:B0-----:R-:W-:Y:S01]  /*14230*/  IMAD R2, R27, R24, RZ ;  /* 0x000000181b027224 */ /* 0x001fe200078e02ff */
[----:B-1----:R-:W-:Y:S01]  /*14240*/  PRMT R17, R11, 0x7770, RZ ;  /* 0x000077700b117816 */ /* 0x002fe200000000ff */
[----:B------:R-:W3:Y:S01]  /*14250*/  LDL.LU R29, [R1+0x660] ;  /* 0x00066000011d7983 */ /* 0x000ee20000300800 */
[----:B------:R-:W-:Y:S01]  /*14260*/  IADD3 R14, P6, PT, R16, R0, RZ ;  /* 0x00000000100e7210 */ /* 0x000fe20007fde0ff */
[----:B------:R-:W-:Y:S02]  /*14270*/  IMAD R25, R24, 0x40, R5 ;  /* 0x0000004018197824 */ /* 0x000fe400078e0205 */
[----:B------:R-:W0:Y:S01]  /*14280*/  LDS R5, [R21+UR4+0x1a00] ;  /* 0x001a000415057984 */ /* 0x000e220008000800 */
[----:B------:R-:W-:-:S02]  /*14290*/  LEA.HI.X.SX32 R15, R16, R4, 0x1, P6 ;  /* 0x00000004100f7211 */ /* 0x000fc400030f0eff */
[----:B------:R-:W-:-:S05]  /*142a0*/  PRMT R16, R12, 0x7770, RZ ;  /* 0x000077700c107816 */ /* 0x000fca00000000ff */
[----:B------:R1:W-:Y:S01]  /*142b0*/  @P1 STG.E.U8 desc[UR10][R14.64], R16 ;  /* 0x000000100e001986 */ /* 0x0003e2000c10110a */
[----:B------:R-:W-:Y:S02]  /*142c0*/  ISETP.LT.AND P1, PT, R27, UR15, !P0 ;  /* 0x0000000f1b007c0c */ /* 0x000fe4000c721270 */
[----:B-1----:R-:W-:-:S04]  /*142d0*/  IADD3 R14, P6, PT, R25, R0, RZ ;  /* 0x00000000190e7210 */ /* 0x002fc80007fde0ff */
[----:B------:R-:W-:Y:S02]  /*142e0*/  LEA.HI.X.SX32 R15, R25, R4, 0x1, P6 ;  /* 0x00000004190f7211 */ /* 0x000fe400030f0eff */
[----:B------:R-:W-:Y:S02]  /*142f0*/  IADD3 R16, P6, PT, R2, R0, RZ ;  /* 0x0000000002107210 */ /* 0x000fe40007fde0ff */
[----:B------:R-:W-:Y:S01]  /*14300*/  PRMT R27, R10, 0x7770, RZ ;  /* 0x000077700a1b7816 */ /* 0x000fe200000000ff */
[----:B------:R1:W-:Y:S02]  /*14310*/  @P5 STG.E.U8 desc[UR10][R14.64], R17 ;  /* 0x000000110e005986 */ /* 0x0003e4000c10110a */
[----:B-1----:R-:W-:Y:S01]  /*14320*/  LEA.HI.X.SX32 R17, R2, R4, 0x1, P6 ;  /* 0x0000000402117211 */ /* 0x002fe200030f0eff */
[----:B------:R-:W-:Y:S01]  /*14330*/  IMAD R25, R24, 0x10, R25 ;  /* 0x0000001018197824 */ /* 0x000fe200078e0219 */
[----:B------:R-:W1:Y:S04]  /*14340*/  LDS R2, [R21+UR4+0x1e00] ;  /* 0x001e000415027984 */ /* 0x000e680008000800 */
[----:B------:R0:W-:Y:S04]  /*14350*/  @P1 STG.E.U8 desc[UR10][R16.64], R27 ;  /* 0x0000001b10001986 */ /* 0x0001e8000c10110a */
[----:B0-----:R-:W4:Y:S01]  /*14360*/  LDL.LU R27, [R1+0x5e0] ;  /* 0x0005e000011b7983 */ /* 0x001f220000300800 */
[----:B--2---:R-:W-:-:S03]  /*14370*/  ISETP.LT.AND P1, PT, R28, UR15, !P0 ;  /* 0x0000000f1c007c0c */ /* 0x004fc6000c721270 */
[----:B------:R-:W2:Y:S01]  /*14380*/  LDL.LU R28, [R1+0x5e4] ;  /* 0x0005e400011c7983 */ /* 0x000ea20000300800 */
[C---:B------:R-:W-:Y:S01]  /*14390*/  IADD3 R14, P6, PT, R25.reuse, R0, RZ ;  /* 0x00000000190e7210 */ /* 0x040fe20007fde0ff */
[C---:B---3--:R-:W-:Y:S01]  /*143a0*/  IMAD R21, R26.reuse, R24, RZ ;  /* 0x000000181a157224 */ /* 0x048fe200078e02ff */
[----:B------:R-:W-:Y:S02]  /*143b0*/  ISETP.LT.AND P5, PT, R26, UR15, !P0 ;  /* 0x0000000f1a007c0c */ /* 0x000fe4000c7a1270 */
[----:B------:R-:W-:Y:S02]  /*143c0*/  LEA.HI.X.SX32 R15, R25, R4, 0x1, P6 ;  /* 0x00000004190f7211 */ /* 0x000fe400030f0eff */
[----:B------:R-:W-:Y:S01]  /*143d0*/  PRMT R26, R8, 0x7770, RZ ;  /* 0x00007770081a7816 */ /* 0x000fe200000000ff */
[----:B------:R-:W-:Y:S01]  /*143e0*/  IMAD R25, R24, 0x10, R25 ;  /* 0x0000001018197824 */ /* 0x000fe200078e0219 */
[----:B------:R-:W-:-:S03]  /*143f0*/  IADD3 R16, P6, PT, R21, R0, RZ ;  /* 0x0000000015107210 */ /* 0x000fc60007fde0ff */
[----:B------:R0:W-:Y:S01]  /*14400*/  @P2 STG.E.U8 desc[UR10][R14.64], R26 ;  /* 0x0000001a0e002986 */ /* 0x0001e2000c10110a */
[----:B------:R-:W-:Y:S02]  /*14410*/  LEA.HI.X.SX32 R17, R21, R4, 0x1, P6 ;  /* 0x0000000415117211 */ /* 0x000fe400030f0eff */
[----:B0-----:R-:W-:Y:S02]  /*14420*/  PRMT R15, R7, 0x7770, RZ ;  /* 0x00007770070f7816 */ /* 0x001fe400000000ff */
[----:B------:R-:W-:-:S03]  /*14430*/  IADD3 R14, P6, PT, R25, R0, RZ ;  /* 0x00000000190e7210 */ /* 0x000fc60007fde0ff */
[----:B------:R0:W-:Y:S01]  /*14440*/  @P5 STG.E.U8 desc[UR10][R16.64], R15 ;  /* 0x0000000f10005986 */ /* 0x0001e2000c10110a */
[----:B------:R-:W-:-:S03]  /*14450*/  ISETP.LT.AND P5, PT, R29, UR15, !P0 ;  /* 0x0000000f1d007c0c */ /* 0x000fc6000c7a1270 */
[----:B------:R-:W3:Y:S01]  /*14460*/  LDL.LU R29, [R1+0x5e8] ;  /* 0x0005e800011d7983 */ /* 0x000ee20000300800 */
[----:B0-----:R-:W-:Y:S02]  /*14470*/  LEA.HI.X.SX32 R15, R25, R4, 0x1, P6 ;  /* 0x00000004190f7211 */ /* 0x001fe400030f0eff */
[----:B----4-:R-:W-:-:S05]  /*14480*/  PRMT R17, R6, 0x7770, RZ ;  /* 0x0000777006117816 */ /* 0x010fca00000000ff */
[----:B------:R0:W-:Y:S01]  /*14490*/  @P4 STG.E.U8 desc[UR10][R14.64], R17 ;  /* 0x000000110e004986 */ /* 0x0001e2000c10110a */
[C---:B------:R-:W-:Y:S01]  /*144a0*/  IMAD R21, R27.reuse, R24, RZ ;  /* 0x000000181b157224 */ /* 0x040fe200078e02ff */
[----:B------:R-:W-:-:S04]  /*144b0*/  ISETP.LT.AND P2, PT, R27, UR15, !P0 ;  /* 0x0000000f1b007c0c */ /* 0x000fc8000c741270 */
[----:B------:R-:W-:Y:S02]  /*144c0*/  IADD3 R16, P6, PT, R21, R0, RZ ;  /* 0x0000000015107210 */ /* 0x000fe40007fde0ff */
[----:B------:R-:W-:Y:S02]  /*144d0*/  PRMT R27, R5, 0x7770, RZ ;  /* 0x00007770051b7816 */ /* 0x000fe400000000ff */
[----:B0-----:R-:W-:-:S05]  /*144e0*/  LEA.HI.X.SX32 R17, R21, R4, 0x1, P6 ;  /* 0x0000000415117211 */ /* 0x001fca00030f0eff */
[----:B------:R0:W-:Y:S01]  /*144f0*/  @P2 STG.E.U8 desc[UR10][R16.64], R27 ;  /* 0x0000001b10002986 */ /* 0x0001e2000c10110a */
[C---:B--2---:R-:W-:Y:S01]  /*14500*/  ISETP.LT.AND P4, PT, R28.reuse, UR15, !P0 ;  /* 0x0000000f1c007c0c */ /* 0x044fe2000c781270 */
[----:B------:R-:W-:Y:S02]  /*14510*/  IMAD R21, R28, R24, RZ ;  /* 0x000000181c157224 */ /* 0x000fe400078e02ff */
[----:B------:R-:W2:Y:S04]  /*14520*/  LDL.LU R28, [R1+0x668] ;  /* 0x00066800011c7983 */ /* 0x000ea80000300800 */
[----:B0-----:R-:W4:Y:S01]  /*14530*/  LDL.LU R17, [R1+0x664] ;  /* 0x0006640001117983 */ /* 0x001f220000300800 */
[----:B------:R-:W-:Y:S01]  /*14540*/  IMAD R25, R24, 0x10, R25 ;  /* 0x0000001018197824 */ /* 0x000fe200078e0219 */
[----:B------:R-:W-:-:S04]  /*14550*/  PRMT R26, R3, 0x7770, RZ ;  /* 0x00007770031a7816 */ /* 0x000fc800000000ff */
[----:B------:R-:W-:-:S04]  /*14560*/  IADD3 R14, P6, PT, R25, R0, RZ ;  /* 0x00000000190e7210 */ /* 0x000fc80007fde0ff */
[----:B------:R-:W-:Y:S02]  /*14570*/  LEA.HI.X.SX32 R15, R25, R4, 0x1, P6 ;  /* 0x00000004190f7211 */ /* 0x000fe400030f0eff */
[----:B------:R-:W-:-:S03]  /*14580*/  IADD3 R16, P6, PT, R21, R0, RZ ;  /* 0x0000000015107210 */ /* 0x000fc60007fde0ff */
[----:B------:R0:W-:Y:S01]  /*14590*/  @P3 STG.E.U8 desc[UR10][R14.64], R26 ;  /* 0x0000001a0e003986 */ /* 0x0001e2000c10110a */
[----:B---3--:R-:W-:-:S03]  /*145a0*/  ISETP.LT.AND P3, PT, R29, UR15, !P0 ;  /* 0x0000000f1d007c0c */ /* 0x008fc6000c761270 */
[----:B0-----:R-:W3:Y:S01]  /*145b0*/  LDL.LU R26, [R1+0x5f0] ;  /* 0x0005f000011a7983 */ /* 0x001ee20000300800 */
[----:B-1----:R-:W-:Y:S02]  /*145c0*/  PRMT R15, R2, 0x7770, RZ ;  /* 0x00007770020f7816 */ /* 0x002fe400000000ff */
[----:B----4-:R-:W-:Y:S02]  /*145d0*/  ISETP.LT.AND P2, PT, R17, UR15, !P0 ;  /* 0x0000000f11007c0c */ /* 0x010fe4000c741270 */
[----:B------:R-:W-:Y:S01]  /*145e0*/  LEA.HI.X.SX32 R17, R21, R4, 0x1, P6 ;  /* 0x0000000415117211 */ /* 0x000fe200030f0eff */
[----:B------:R-:W-:Y:S02]  /*145f0*/  IMAD R21, R29, R24, RZ ;  /* 0x000000181d157224 */ /* 0x000fe400078e02ff */
[----:B------:R-:W4:Y:S04]  /*14600*/  LDL.LU R29, [R1+0x66c] ;  /* 0x00066c00011d7983 */ /* 0x000f280000300800 */
[----:B------:R0:W-:Y:S01]  /*14610*/  @P4 STG.E.U8 desc[UR10][R16.64], R15 ;  /* 0x0000000f10004986 */ /* 0x0001e2000c10110a */
[----:B--2---:R-:W-:-:S03]  /*14620*/  ISETP.LT.AND P4, PT, R28, UR15, !P0 ;  /* 0x0000000f1c007c0c */ /* 0x004fc6000c781270 */
[----:B------:R-:W2:Y:S01]  /*14630*/  LDL.LU R28, [R1+0x5f4] ;  /* 0x0005f400011c7983 */ /* 0x000ea20000300800 */
[----:B------:R-:W-:-:S05]  /*14640*/  IMAD R25, R24, 0x10, R25 ;  /* 0x0000001018197824 */ /* 0x000fca00078e0219 */
[----:B------:R-:W-:Y:S02]  /*14650*/  IADD3 R14, P6, PT, R25, R0, RZ ;  /* 0x00000000190e7210 */ /* 0x000fe40007fde0ff */
[----:B0-----:R-:W-:Y:S02]  /*14660*/  PRMT R17, R13, 0x7771, RZ ;  /* 0x000077710d117816 */ /* 0x001fe400000000ff */
[----:B------:R-:W-:Y:S02]  /*14670*/  LEA.HI.X.SX32 R15, R25, R4, 0x1, P6 ;  /* 0x00000004190f7211 */ /* 0x000fe400030f0eff */
[----:B------:R-:W-:Y:S02]  /*14680*/  IADD3 R16, P6, PT, R21, R0, RZ ;  /* 0x0000000015107210 */ /* 0x000fe40007fde0ff */
[----:B------:R-:W-:Y:S01]  /*14690*/  PRMT R27, R19, 0x7771, RZ ;  /* 0x00007771131b7816 */ /* 0x000fe200000000ff */
[----:B------:R0:W-:Y:S01]  /*146a0*/  @P1 STG.E.U8 desc[UR10][R14.64], R17 ;  /* 0x000000110e001986 */ /* 0x0001e2000c10110a */
[----:B------:R-:W-:Y:S01]  /*146b0*/  IMAD R25, R24, 0x10, R25 ;  /* 0x0000001018197824 */ /* 0x000fe200078e0219 */
[----:B0-----:R-:W-:-:S05]  /*146c0*/  LEA.HI.X.SX32 R17, R21, R4, 0x1, P6 ;  /* 0x0000000415117211 */ /* 0x001fca00030f0eff */
[----:B------:R0:W-:Y:S01]  /*146d0*/  @P3 STG.E.U8 desc[UR10][R16.64], R27 ;  /* 0x0000001b10003986 */ /* 0x0001e2000c10110a */
[C---:B------:R-:W-:Y:S01]  /*146e0*/  IADD3 R14, P6, PT, R25.reuse, R0, RZ ;  /* 0x00000000190e7210 */ /* 0x040fe20007fde0ff */
[C---:B---3--:R-:W-:Y:S02]  /*146f0*/  IMAD R21, R26.reuse, R24, RZ ;  /* 0x000000181a157224 */ /* 0x048fe400078e02ff */
[----:B0-----:R-:W3:Y:S01]  /*14700*/  LDL.LU R27, [R1+0x670] ;  /* 0x00067000011b7983 */ /* 0x001ee20000300800 */
[----:B------:R-:W-:Y:S02]  /*14710*/  ISETP.LT.AND P1, PT, R26, UR15, !P0 ;  /* 0x0000000f1a007c0c */ /* 0x000fe4000c721270 */
[----:B------:R-:W-:Y:S02]  /*14720*/  LEA.HI.X.SX32 R15, R25, R4, 0x1, P6 ;  /* 0x00000004190f7211 */ /* 0x000fe400030f0eff */
[----:B------:R-:W-:Y:S02]  /*14730*/  PRMT R26, R18, 0x7771, RZ ;  /* 0x00007771121a7816 */ /* 0x000fe400000000ff */
[----:B------:R-:W-:-:S03]  /*14740*/  IADD3 R16, P6, PT, R21, R0, RZ ;  /* 0x0000000015107210 */ /* 0x000fc60007fde0ff */
[----:B------:R0:W-:Y:S01]  /*14750*/  @P5 STG.E.U8 desc[UR10][R14.64], R26 ;  /* 0x0000001a0e005986 */ /* 0x0001e2000c10110a */
[----:B------:R-:W-:Y:S02]  /*14760*/  LEA.HI.X.SX32 R17, R21, R4, 0x1, P6 ;  /* 0x0000000415117211 */ /* 0x000fe400030f0eff */
[----:B----4-:R-:W-:Y:S02]  /*14770*/  ISETP.LT.AND P3, PT, R29, UR15, !P0 ;  /* 0x0000000f1d007c0c */ /* 0x010fe4000c761270 */
[----:B------:R-:W4:Y:S01]  /*14780*/  LDL.LU R29, [R1+0x5f8] ;  /* 0x0005f800011d7983 */ /* 0x000f220000300800 */
[C---:B--2---:R-:W-:Y:S01]  /*14790*/  ISETP.LT.AND P5, PT, R28.reuse, UR15, !P0 ;  /* 0x0000000f1c007c0c */ /* 0x044fe2000c7a1270 */
[----:B------:R-:W-:Y:S02]  /*147a0*/  IMAD R21, R28, R24, RZ ;  /* 0x000000181c157224 */ /* 0x000fe400078e02ff */
[----:B------:R-:W2:Y:S01]  /*147b0*/  LDL.LU R28, [R1+0x674] ;  /* 0x00067400011c7983 */ /* 0x000ea20000300800 */
[----:B------:R-:W-:Y:S01]  /*147c0*/  IMAD R25, R24, 0x10, R25 ;  /* 0x0000001018197824 */ /* 0x000fe200078e0219 */
[----:B0-----:R-:W-:-:S04]  /*147d0*/  PRMT R15, R20, 0x7771, RZ ;  /* 0x00007771140f7816 */ /* 0x001fc800000000ff */
[C---:B------:R-:W-:Y:S01]  /*147e0*/  IADD3 R14, P6, PT, R25.reuse, R0, RZ ;  /* 0x00000000190e7210 */ /* 0x040fe20007fde0ff */
[----:B------:R0:W-:Y:S03]  /*147f0*/  @P1 STG.E.U8 desc[UR10][R16.64], R15 ;  /* 0x0000000f10001986 */ /* 0x0001e6000c10110a */
[----:B0-----:R-:W-:Y:S02]  /*14800*/  LEA.HI.X.SX32 R15, R25, R4, 0x1, P6 ;  /* 0x00000004190f7211 */ /* 0x001fe400030f0eff */
[----:B------:R-:W-:Y:S02]  /*14810*/  PRMT R17, R23, 0x7771, RZ ;  /* 0x0000777117117816 */ /* 0x000fe400000000ff */
[----:B------:R-:W-:-:S03]  /*14820*/  IADD3 R16, P6, PT, R21, R0, RZ ;  /* 0x0000000015107210 */ /* 0x000fc60007fde0ff */
[----:B------:R0:W-:Y:S02]  /*14830*/  @P2 STG.E.U8 desc[UR10][R14.64], R17 ;  /* 0x000000110e002986 */ /* 0x0001e4000c10110a */
[----:B0-----:R-:W-:Y:S02]  /*14840*/  LEA.HI.X.SX32 R17, R21, R4, 0x1, P6 ;  /* 0x0000000415117211 */ /* 0x001fe400030f0eff */
[----:B---3--:R-:W-:Y:S02]  /*14850*/  ISETP.LT.AND P1, PT, R27, UR15, !P0 ;  /* 0x0000000f1b007c0c */ /* 0x008fe4000c721270 */
[----:B------:R-:W-:-:S05]  /*14860*/  PRMT R27, R22, 0x7771, RZ ;  /* 0x00007771161b7816 */ /* 0x000fca00000000ff */
[----:B------:R0:W-:Y:S01]  /*14870*/  @P5 STG.E.U8 desc[UR10][R16.64], R27 ;  /* 0x0000001b10005986 */ /* 0x0001e2000c10110a */
[C---:B----4-:R-:W-:Y:S01]  /*14880*/  ISETP.LT.AND P2, PT, R29.reuse, UR15, !P0 ;  /* 0x0000000f1d007c0c */ /* 0x050fe2000c741270 */
[----:B------:R-:W-:Y:S02]  /*14890*/  IMAD R21, R29, R24, RZ ;  /* 0x000000181d157224 */ /* 0x000fe400078e02ff */
[----:B------:R-:W3:Y:S04]  /*148a0*/  LDL.LU R29, [R1+0x678] ;  /* 0x00067800011d7983 */ /* 0x000ee80000300800 */
[----:B0-----:R-:W4:Y:S01]  /*148b0*/  LDL.LU R27, [R1+0x5fc] ;  /* 0x0005fc00011b7983 */ /* 0x001f220000300800 */
[----:B--2---:R-:W-:-:S03]  /*148c0*/  ISETP.LT.AND P5, PT, R28, UR15, !P0 ;  /* 0x0000000f1c007c0c */ /* 0x004fc6000c7a1270 */
[----:B------:R-:W2:Y:S01]  /*148d0*/  LDL.LU R28, [R1+0x600] ;  /* 0x00060000011c7983 */ /* 0x000ea20000300800 */
[----:B------:R-:W-:Y:S01]  /*148e0*/  IMAD R25, R24, 0x10, R25 ;  /* 0x0000001018197824 */ /* 0x000fe200078e0219 */
[----:B------:R-:W-:-:S04]  /*148f0*/  PRMT R26, R9, 0x7771, RZ ;  /* 0x00007771091a7816 */ /* 0x000fc800000000ff */
[----:B------:R-:W-:-:S04]  /*14900*/  IADD3 R14, P6, PT, R25, R0, RZ ;  /* 0x00000000190e7210 */ /* 0x000fc80007fde0ff */
[----:B------:R-:W-:Y:S01]  /*14910*/  LEA.HI.X.SX32 R15, R25, R4, 0x1, P6 ;  /* 0x00000004190f7211 */ /* 0x000fe200030f0eff */
[----:B------:R-:W-:Y:S01]  /*14920*/  IMAD R25, R24, 0x10, R25 ;  /* 0x0000001018197824 */ /* 0x000fe200078e0219 */
[----:B------:R-:W-:-:S03]  /*14930*/  IADD3 R16, P6, PT, R21, R0, RZ ;  /* 0x0000000015107210 */ /* 0x000fc60007fde0ff */
[----:B------:R0:W-:Y:S01]  /*14940*/  @P4 STG.E.U8 desc[UR10][R14.64], R26 ;  /* 0x0000001a0e004986 */ /* 0x0001e2000c10110a */
[----:B------:R-:W-:Y:S02]  /*14950*/  LEA.HI.X.SX32 R17, R21, R4, 0x1, P6 ;  /* 0x0000000415117211 */ /* 0x000fe400030f0eff */
[----:B0-----:R-:W-:Y:S02]  /*14960*/  PRMT R15, R12, 0x7771, RZ ;  /* 0x000077710c0f7816 */ /* 0x001fe400000000ff */
[----:B------:R-:W-:-:S03]  /*14970*/  IADD3 R14, P6, PT, R25, R0, RZ ;  /* 0x00000000190e7210 */ /* 0x000fc60007fde0ff */
[----:B------:R0:W-:Y:S02]  /*14980*/  @P2 STG.E.U8 desc[UR10][R16.64], R15 ;  /* 0x0000000f10002986 */ /* 0x0001e4000c10110a */
[----:B0-----:R-:W-:Y:S02]  /*14990*/  LEA.HI.X.SX32 R15, R25, R4, 0x1, P6 ;  /* 0x00000004190f7211 */ /* 0x001fe400030f0eff */
[----:B------:R-:W-:-:S05]  /*149a0*/  PRMT R17, R11, 0x7771, RZ ;  /* 0x000077710b117816 */ /* 0x000fca00000000ff */
[----:B------:R0:W-:Y:S01]  /*149b0*/  @P3 STG.E.U8 desc[UR10][R14.64], R17 ;  /* 0x000000110e003986 */ /* 0x0001e2000c10110a */
[C---:B----4-:R-:W-:Y:S01]  /*149c0*/  IMAD R21, R27.reuse, R24, RZ ;  /* 0x000000181b157224 */ /* 0x050fe200078e02ff */
[----:B------:R-:W-:-:S04]  /*149d0*/  ISETP.LT.AND P4, PT, R27, UR15, !P0 ;  /* 0x0000000f1b007c0c */ /* 0x000fc8000c781270 */
[C---:B------:R-:W-:Y:S02]  /*149e0*/  IADD3 R16, P6, PT, R21.reuse, R0, RZ ;  /* 0x0000000015107210 */ /* 0x040fe40007fde0ff */
[----:B------:R-:W-:Y:S02]  /*149f0*/  PRMT R27, R10, 0x7771, RZ ;  /* 0x000077710a1b7816 */ /* 0x000fe400000000ff */
[----:B0-----:R-:W-:Y:S01]  /*14a00*/  LEA.HI.X.SX32 R17, R21, R4, 0x1, P6 ;  /* 0x0000000415117211 */ /* 0x001fe200030f0eff */
[C---:B--2---:R-:W-:Y:S01]  /*14a10*/  IMAD R21, R28.reuse, R24, RZ ;  /* 0x000000181c157224 */ /* 0x044fe200078e02ff */
[----:B---3--:R-:W-:Y:S02]  /*14a20*/  ISETP.LT.AND P2, PT, R29, UR15, !P0 ;  /* 0x0000000f1d007c0c */ /* 0x008fe4000c741270 */
[----:B------:R-:W2:Y:S01]  /*14a30*/  LDL.LU R29, [R1+0x604] ;  /* 0x00060400011d7983 */ /* 0x000ea20000300800 */
[----:B------:R-:W-:-:S03]  /*14a40*/  ISETP.LT.AND P3, PT, R28, UR15, !P0 ;  /* 0x0000000f1c007c0c */ /* 0x000fc6000c761270 */
[----:B------:R-:W3:Y:S04]  /*14a50*/  LDL.LU R28, [R1+0x680] ;  /* 0x00068000011c7983 */ /* 0x000ee80000300800 */
[----:B------:R0:W-:Y:S04]  /*14a60*/  @P4 STG.E.U8 desc[UR10][R16.64], R27 ;  /* 0x0000001b10004986 */ /* 0x0001e8000c10110a */
[----:B0-----:R-:W4:Y:S01]  /*14a70*/  LDL.LU R17, [R1+0x67c] ;  /* 0x00067c0001117983 */ /* 0x001f220000300800 */
[----:B------:R-:W-:Y:S01]  /*14a80*/  IMAD R25, R24, 0x10, R25 ;  /* 0x0000001018197824 */ /* 0x000fe200078e0219 */
[----:B------:R-:W-:-:S04]  /*14a90*/  PRMT R26, R8, 0x7771, RZ ;  /* 0x00007771081a7816 */ /* 0x000fc800000000ff */
[----:B------:R-:W-:-:S04]  /*14aa0*/  IADD3 R14, P6, PT, R25, R0, RZ ;  /* 0x00000000190e7210 */ /* 0x000fc80007fde0ff */
[----:B------:R-:W-:Y:S02]  /*14ab0*/  LEA.HI.X.SX32 R15, R25, R4, 0x1, P6 ;  /* 0x00000004190f7211 */ /* 0x000fe400030f0eff */
[----:B------:R-:W-:-:S03]  /*14ac0*/  IADD3 R16, P6, PT, R21, R0, RZ ;  /* 0x0000000015107210 */ /* 0x000fc60007fde0ff */
[----:B------:R0:W-:Y:S04]  /*14ad0*/  @P1 STG.E.U8 desc[UR10][R14.64], R26 ;  /* 0x0000001a0e001986 */ /* 0x0001e8000c10110a */
[----:B0-----:R-:W3:Y:S01]  /*14ae0*/  LDL.LU R26, [R1+0x608] ;  /* 0x00060800011a7983 */ /* 0x001ee20000300800 */
[----:B------:R-:W-:Y:S02]  /*14af0*/  PRMT R15, R7, 0x7771, RZ ;  /* 0x00007771070f7816 */ /* 0x000fe400000000ff */
[----:B--2---:R-:W-:Y:S02]  /*14b00*/  ISETP.LT.AND P1, PT, R29, UR15, !P0 ;  /* 0x0000000f1d007c0c */ /* 0x004fe4000c721270 */
[----:B----4-:R-:W-:Y:S02]  /*14b10*/  ISETP.LT.AND P4, PT, R17, UR15, !P0 ;  /* 0x0000000f11007c0c */ /* 0x010fe4000c781270 */
[----:B------:R-:W-:Y:S01]  /*14b20*/  LEA.HI.X.SX32 R17, R21, R4, 0x1, P6 ;  /* 0x0000000415117211 */ /* 0x000fe200030f0eff */
[----:B------:R-:W-:-:S02]  /*14b30*/  IMAD R21, R29, R24, RZ ;  /* 0x000000181d157224 */ /* 0x000fc400078e02ff */
[----:B------:R-:W2:Y:S04]  /*14b40*/  LDL.LU R29, [R1+0x684] ;  /* 0x00068400011d7983 */ /* 0x000ea80000300800 */
[----:B------:R0:W-:Y:S01]  /*14b50*/  @P3 STG.E.U8 desc[UR10][R16.64], R15 ;  /* 0x0000000f10003986 */ /* 0x0001e2000c10110a */
[----:B---3--:R-:W-:-:S03]  /*14b60*/  ISETP.LT.AND P3, PT, R28, UR15, !P0 ;  /* 0x0000000f1c007c0c */ /* 0x008fc6000c761270 */
[----:B------:R-:W3:Y:S01]  /*14b70*/  LDL.LU R28, [R1+0x60c] ;  /* 0x00060c00011c7983 */ /* 0x000ee20000300800 */
[----:B------:R-:W-:-:S05]  /*14b80*/  IMAD R25, R24, 0x10, R25 ;  /* 0x0000001018197824 */ /* 0x000fca00078e0219 */
[C---:B------:R-:W-:Y:S02]  /*14b90*/  IADD3 R14, P6, PT, R25.reuse, R0, RZ ;  /* 0x00000000190e7210 */ /* 0x040fe40007fde0ff */
        /* <DEDUP_REMOVED lines=9> */
[C---:B------:R-:W-:Y:S02]  /*14c30*/  IMAD R21, R26.reuse, R24, RZ ;  /* 0x000000181a157224 */ /* 0x040fe400078e02ff */
[----:B0-----:R-:W4:Y:S01]  /*14c40*/  LDL.LU R27, [R1+0x68c] ;  /* 0x00068c00011b7983 */ /* 0x001f220000300800 */
[----:B------:R-:W-:Y:S02]  /*14c50*/  ISETP.LT.AND P5, PT, R26, UR15, !P0 ;  /* 0x0000000f1a007c0c */ /* 0x000fe4000c7a1270 */
[----:B------:R-:W-:Y:S02]  /*14c60*/  LEA.HI.X.SX32 R15, R25, R4, 0x1, P6 ;  /* 0x00000004190f7211 */ /* 0x000fe400030f0eff */
[----:B------:R-:W-:Y:S02]  /*14c70*/  PRMT R26, R3, 0x7771, RZ ;  /* 0x00007771031a7816 */ /* 0x000fe400000000ff */
[----:B------:R-:W-:-:S03]  /*14c80*/  IADD3 R16, P6, PT, R21, R0, RZ ;  /* 0x0000000015107210 */ /* 0x000fc60007fde0ff */
[----:B------:R0:W-:Y:S01]  /*14c90*/  @P2 STG.E.U8 desc[UR10][R14.64], R26 ;  /* 0x0000001a0e002986 */ /* 0x0001e2000c10110a */
[----:B------:R-:W-:Y:S02]  /*14ca0*/  LEA.HI.X.SX32 R17, R21, R4, 0x1, P6 ;  /* 0x0000000415117211 */ /* 0x000fe400030f0eff */
[----:B--2---:R-:W-:Y:S02]  /*14cb0*/  ISETP.LT.AND P1, PT, R29, UR15, !P0 ;  /* 0x0000000f1d007c0c */ /* 0x004fe4000c721270 */
[----:B------:R-:W2:Y:S01]  /*14cc0*/  LDL.LU R29, [R1+0x610] ;  /* 0x00061000011d7983 */ /* 0x000ea20000300800 */
[C---:B---3--:R-:W-:Y:S01]  /*14cd0*/  ISETP.LT.AND P2, PT, R28.reuse, UR15, !P0 ;  /* 0x0000000f1c007c0c */ /* 0x048fe2000c741270 */
[----:B------:R-:W-:Y:S02]  /*14ce0*/  IMAD R21, R28, R24, RZ ;  /* 0x000000181c157224 */ /* 0x000fe400078e02ff */
[----:B------:R-:W3:Y:S01]  /*14cf0*/  LDL.LU R28, [R1+0x690] ;  /* 0x00069000011c7983 */ /* 0x000ee20000300800 */
        /* <DEDUP_REMOVED lines=9> */
[----:B----4-:R-:W-:Y:S02]  /*14d90*/  ISETP.LT.AND P5, PT, R27, UR15, !P0 ;  /* 0x0000000f1b007c0c */ /* 0x010fe4000c7a1270 */
[----:B------:R-:W-:-:S05]  /*14da0*/  PRMT R27, R19, 0x7772, RZ ;  /* 0x00007772131b7816 */ /* 0x000fca00000000ff */
[----:B------:R0:W-:Y:S01]  /*14db0*/  @P2 STG.E.U8 desc[UR10][R16.64], R27 ;  /* 0x0000001b10002986 */ /* 0x0001e2000c10110a */
[C---:B--2---:R-:W-:Y:S01]  /*14dc0*/  ISETP.LT.AND P4, PT, R29.reuse, UR15, !P0 ;  /* 0x0000000f1d007c0c */ /* 0x044fe2000c781270 */
[----:B------:R-:W-:Y:S02]  /*14dd0*/  IMAD R21, R29, R24, RZ ;  /* 0x000000181d157224 */ /* 0x000fe400078e02ff */
[----:B------:R-:W2:Y:S04]  /*14de0*/  LDL.LU R29, [R1+0x694] ;  /* 0x00069400011d7983 */ /* 0x000ea80000300800 */
[----:B0-----:R-:W4:Y:S01]  /*14df0*/  LDL.LU R27, [R1+0x614] ;  /* 0x00061400011b7983 */ /* 0x001f220000300800 */
[----:B---3--:R-:W-:-:S03]  /*14e00*/  ISETP.LT.AND P2, PT, R28, UR15, !P0 ;  /* 0x0000000f1c007c0c */ /* 0x008fc6000c741270 */
[----:B------:R-:W3:Y:S01]  /*14e10*/  LDL.LU R28, [R1+0x618] ;  /* 0x00061800011c7983 */ /* 0x000ee20000300800 */
        /* <DEDUP_REMOVED lines=19> */
[C---:B---3--:R-:W-:Y:S01]  /*14f50*/  IMAD R21, R28.reuse, R24, RZ ;  /* 0x000000181c157224 */ /* 0x048fe200078e02ff */
[----:B--2---:R-:W-:Y:S02]  /*14f60*/  ISETP.LT.AND P4, PT, R29, UR15, !P0 ;  /* 0x0000000f1d007c0c */ /* 0x004fe4000c781270 */
        /* <DEDUP_REMOVED lines=22> */
[----:B------:R-:W-:Y:S02]  /*150d0*/  IADD3 R14, P6, PT, R25, R0, RZ ;  /* 0x00000000190e7210 */ /* 0x000fe40007fde0ff */
[----:B0-----:R-:W-:Y:S02]  /*150e0*/  PRMT R17, R11, 0x7772, RZ ;  /* 0x000077720b117816 */ /* 0x001fe400000000ff */
[----:B------:R-:W-:Y:S02]  /*150f0*/  LEA.HI.X.SX32 R15, R25, R4, 0x1, P6 ;  /* 0x00000004190f7211 */ /* 0x000fe400030f0eff */
[C---:B------:R-:W-:Y:S02]  /*15100*/  IADD3 R16, P6, PT, R21.reuse, R0, RZ ;  /* 0x0000000015107210 */ /* 0x040fe40007fde0ff */
[----:B------:R-:W-:Y:S01]  /*15110*/  PRMT R27, R10, 0x7772, RZ ;  /* 0x000077720a1b7816 */ /* 0x000fe200000000ff */
[----:B------:R0:W-:Y:S02]  /*15120*/  @P2 STG.E.U8 desc[UR10][R14.64], R17 ;  /* 0x000000110e002986 */ /* 0x0001e4000c10110a */
[----:B0-----:R-:W-:-:S05]  /*15130*/  LEA.HI.X.SX32 R17, R21, R4, 0x1, P6 ;  /* 0x0000000415117211 */ /* 0x001fca00030f0eff */
[----:B------:R0:W-:Y:S01]  /*15140*/  @P5 STG.E.U8 desc[UR10][R16.64], R27 ;  /* 0x0000001b10005986 */ /* 0x0001e2000c10110a */
[----:B------:R-:W-:-:S03]  /*15150*/  IMAD R25, R24, 0x10, R25 ;  /* 0x0000001018197824 */ /* 0x000fc600078e0219 */
[----:B0-----:R-:W4:Y:S02]  /*15160*/  LDL.LU R27, [R1+0x6a4] ;  /* 0x0006a400011b7983 */ /* 0x001f240000300800 */
[C---:B------:R-:W-:Y:S01]  /*15170*/  IADD3 R14, P6, PT, R25.reuse, R0, RZ ;  /* 0x00000000190e7210 */ /* 0x040fe20007fde0ff */
[C---:B------:R-:W-:Y:S01]  /*15180*/  IMAD R21, R26.reuse, R24, RZ ;  /* 0x000000181a157224 */ /* 0x040fe200078e02ff */
        /* <DEDUP_REMOVED lines=23> */
[----:B------:R-:W-:Y:S01]  /*15300*/  IMAD R25, R24, 0x10, R25 ;  /* 0x0000001018197824 */ /* 0x000fe200078e0219 */
[----:B------:R-:W-:-:S04]  /*15310*/  PRMT R26, R3, 0x7772, RZ ;  /* 0x00007772031a7816 */ /* 0x000fc800000000ff */
[----:B------:R-:W-:-:S04]  /*15320*/  IADD3 R14, P6, PT, R25, R0, RZ ;  /* 0x00000000190e7210 */ /* 0x000fc80007fde0ff */
[----:B------:R-:W-:-:S05]  /*15330*/  LEA.HI.X.SX32 R15, R25, R4, 0x1, P6 ;  /* 0x00000004190f7211 */ /* 0x000fca00030f0eff */
[----:B------:R1:W-:Y:S01]  /*15340*/  @P1 STG.E.U8 desc[UR10][R14.64], R26 ;  /* 0x0000001a0e001986 */ /* 0x0003e2000c10110a */
[C---:B--2---:R-:W-:Y:S01]  /*15350*/  ISETP.LT.AND P3, PT, R29.reuse, UR15, !P0 ;  /* 0x0000000f1d007c0c */ /* 0x044fe2000c761270 */
[----:B------:R-:W-:Y:S02]  /*15360*/  IMAD R21, R29, R24, RZ ;  /* 0x000000181d157224 */ /* 0x000fe400078e02ff */
[----:B------:R-:W2:Y:S04]  /*15370*/  LDL.LU R29, [R1+0x6ac] ;  /* 0x0006ac00011d7983 */ /* 0x000ea80000300800 */
[----:B0-----:R-:W4:Y:S01]  /*15380*/  LDL.LU R27, [R1+0x62c] ;  /* 0x00062c00011b7983 */ /* 0x001f220000300800 */
[----:B---3--:R-:W-:-:S03]  /*15390*/  ISETP.LT.AND P4, PT, R28, UR15, !P0 ;  /* 0x0000000f1c007c0c */ /* 0x008fc6000c781270 */
[----:B------:R-:W3:Y:S04]  /*153a0*/  LDL.LU R28, [R1+0x630] ;  /* 0x00063000011c7983 */ /* 0x000ee80000300800 */
[----:B-1----:R-:W2:Y:S01]  /*153b0*/  LDL.LU R26, [R1+0x6b0] ;  /* 0x0006b000011a7983 */ /* 0x002ea20000300800 */
[----:B------:R-:W-:-:S04]  /*153c0*/  IADD3 R16, P6, PT, R21, R0, RZ ;  /* 0x0000000015107210 */ /* 0x000fc80007fde0ff */
[----:B------:R-:W-:Y:S01]  /*153d0*/  LEA.HI.X.SX32 R17, R21, R4, 0x1, P6 ;  /* 0x0000000415117211 */ /* 0x000fe200030f0eff */
[----:B------:R-:W-:Y:S01]  /*153e0*/  IMAD R25, R24, 0x10, R25 ;  /* 0x0000001018197824 */ /* 0x000fe200078e0219 */
[----:B------:R-:W-:-:S04]  /*153f0*/  PRMT R15, R2, 0x7772, RZ ;  /* 0x00007772020f7816 */ /* 0x000fc800000000ff */
[----:B------:R-:W-:Y:S01]  /*15400*/  IADD3 R14, P6, PT, R25, R0, RZ ;  /* 0x00000000190e7210 */ /* 0x000fe20007fde0ff */
[----:B------:R0:W-:Y:S01]  /*15410*/  @P3 STG.E.U8 desc[UR10][R16.64], R15 ;  /* 0x0000000f10003986 */ /* 0x0001e2000c10110a */
[----:B------:R-:W-:Y:S02]  /*15420*/  PRMT R13, R13, 0x7773, RZ ;  /* 0x000077730d0d7816 */ /* 0x000fe400000000ff */
[----:B------:R-:W-:Y:S02]  /*15430*/  PRMT R19, R19, 0x7773, RZ ;  /* 0x0000777313137816 */ /* 0x000fe400000000ff */
[----:B0-----:R-:W-:-:S05]  /*15440*/  LEA.HI.X.SX32 R15, R25, R4, 0x1, P6 ;  /* 0x00000004190f7211 */ /* 0x001fca00030f0eff */
[----:B------:R3:W-:Y:S01]  /*15450*/  @P5 STG.E.U8 desc[UR10][R14.64], R13 ;  /* 0x0000000d0e005986 */ /* 0x0007e2000c10110a */
[C---:B----4-:R-:W-:Y:S01]  /*15460*/  ISETP.LT.AND P1, PT, R27.reuse, UR15, !P0 ;  /* 0x0000000f1b007c0c */ /* 0x050fe2000c721270 */
[----:B------:R-:W-:Y:S02]  /*15470*/  IMAD R21, R27, R24, RZ ;  /* 0x000000181b157224 */ /* 0x000fe400078e02ff */
[----:B------:R-:W4:Y:S03]  /*15480*/  LDL.LU R27, [R1+0x634] ;  /* 0x00063400011b7983 */ /* 0x000f260000300800 */
[----:B------:R-:W-:Y:S01]  /*15490*/  IADD3 R16, P6, PT, R21, R0, RZ ;  /* 0x0000000015107210 */ /* 0x000fe20007fde0ff */
[----:B---3--:R-:W-:-:S03]  /*154a0*/  IMAD R13, R28, R24, RZ ;  /* 0x000000181c0d7224 */ /* 0x008fc600078e02ff */
[----:B------:R-:W-:Y:S02]  /*154b0*/  LEA.HI.X.SX32 R17, R21, R4, 0x1, P6 ;  /* 0x0000000415117211 */ /* 0x000fe400030f0eff */
[----:B------:R-:W-:Y:S02]  /*154c0*/  ISETP.LT.AND P6, PT, R28, UR15, !P0 ;  /* 0x0000000f1c007c0c */ /* 0x000fe4000c7c1270 */
[----:B------:R-:W3:Y:S04]  /*154d0*/  LDL.LU R28, [R1+0x6b4] ;  /* 0x0006b400011c7983 */ /* 0x000ee80000300800 */
[----:B------:R-:W3:Y:S04]  /*154e0*/  LDL.LU R21, [R1+0x638] ;  /* 0x0006380001157983 */ /* 0x000ee80000300800 */
[----:B------:R0:W-:Y:S01]  /*154f0*/  @P1 STG.E.U8 desc[UR10][R16.64], R19 ;  /* 0x0000001310001986 */ /* 0x0001e2000c10110a */
[----:B--2---:R-:W-:-:S03]  /*15500*/  ISETP.LT.AND P1, PT, R26, UR15, !P0 ;  /* 0x0000000f1a007c0c */ /* 0x004fc6000c721270 */
[----:B------:R-:W2:Y:S01]  /*15510*/  LDL.LU R26, [R1+0x63c] ;  /* 0x00063c00011a7983 */ /* 0x000ea20000300800 */
[----:B------:R-:W-:-:S05]  /*15520*/  IMAD R25, R24, 0x10, R25 ;  /* 0x0000001018197824 */ /* 0x000fca00078e0219 */
[C---:B------:R-:W-:Y:S02]  /*15530*/  IADD3 R14, P5, PT, R25.reuse, R0, RZ ;  /* 0x00000000190e7210 */ /* 0x040fe40007fbe0ff */
[----:B------:R-:W-:Y:S02]  /*15540*/  PRMT R18, R18, 0x7773, RZ ;  /* 0x0000777312127816 */ /* 0x000fe400000000ff */
[----:B------:R-:W-:Y:S02]  /*15550*/  LEA.HI.X.SX32 R15, R25, R4, 0x1, P5 ;  /* 0x00000004190f7211 */ /* 0x000fe400028f0eff */
[C---:B0-----:R-:W-:Y:S01]  /*15560*/  IADD3 R16, P5, PT, R13.reuse, R0, RZ ;  /* 0x000000000d107210 */ /* 0x041fe20007fbe0ff */
[----:B------:R-:W-:Y:S01]  /*15570*/  IMAD R25, R24, 0x10, R25 ;  /* 0x0000001018197824 */ /* 0x000fe200078e0219 */
[----:B------:R-:W-:Y:S02]  /*15580*/  PRMT R20, R20, 0x7773, RZ ;  /* 0x0000777314147816 */ /* 0x000fe400000000ff */
[----:B------:R-:W-:Y:S01]  /*15590*/  LEA.HI.X.SX32 R17, R13, R4, 0x1, P5 ;  /* 0x000000040d117211 */ /* 0x000fe200028f0eff */
[----:B------:R0:W-:Y:S04]  /*155a0*/  @P2 STG.E.U8 desc[UR10][R14.64], R18 ;  /* 0x000000120e002986 */ /* 0x0001e8000c10110a */
[----:B------:R-:W-:Y:S01]  /*155b0*/  @P6 STG.E.U8 desc[UR10][R16.64], R20 ;  /* 0x0000001410006986 */ /* 0x000fe2000c10110a */
[----:B------:R-:W-:-:S02]  /*155c0*/  PRMT R23, R23, 0x7773, RZ ;  /* 0x0000777317177816 */ /* 0x000fc400000000ff */
[----:B0-----:R-:W-:-:S04]  /*155d0*/  IADD3 R14, P5, PT, R25, R0, RZ ;  /* 0x00000000190e7210 */ /* 0x001fc80007fbe0ff */
[----:B------:R-:W-:Y:S01]  /*155e0*/  LEA.HI.X.SX32 R15, R25, R4, 0x1, P5 ;  /* 0x00000004190f7211 */ /* 0x000fe200028f0eff */
[----:B------:R-:W-:-:S04]  /*155f0*/  IMAD R25, R24, 0x10, R25 ;  /* 0x0000001018197824 */ /* 0x000fc800078e0219 */
[----:B------:R0:W-:Y:S02]  /*15600*/  @P4 STG.E.U8 desc[UR10][R14.64], R23 ;  /* 0x000000170e004986 */ /* 0x0001e4000c10110a */
[----:B0-----:R-:W-:-:S04]  /*15610*/  IADD3 R14, P4, PT, R25, R0, RZ ;  /* 0x00000000190e7210 */ /* 0x001fc80007f9e0ff */
[----:B------:R-:W-:Y:S01]  /*15620*/  LEA.HI.X.SX32 R15, R25, R4, 0x1, P4 ;  /* 0x00000004190f7211 */ /* 0x000fe200020f0eff */
[C---:B----4-:R-:W-:Y:S01]  /*15630*/  IMAD R13, R27.reuse, R24, RZ ;  /* 0x000000181b0d7224 */ /* 0x050fe200078e02ff */
[----:B------:R-:W-:Y:S02]  /*15640*/  ISETP.LT.AND P2, PT, R27, UR15, !P0 ;  /* 0x0000000f1b007c0c */ /* 0x000fe4000c741270 */
[----:B------:R-:W4:Y:S02]  /*15650*/  LDL.LU R27, [R1+0x6b8] ;  /* 0x0006b800011b7983 */ /* 0x000f240000300800 */
[----:B------:R-:W-:-:S04]  /*15660*/  IADD3 R16, P6, PT, R13, R0, RZ ;  /* 0x000000000d107210 */ /* 0x000fc80007fde0ff */
[----:B------:R-:W-:Y:S02]  /*15670*/  LEA.HI.X.SX32 R17, R13, R4, 0x1, P6 ;  /* 0x000000040d117211 */ /* 0x000fe400030f0eff */
[----:B------:R-:W-:-:S05]  /*15680*/  PRMT R13, R22, 0x7773, RZ ;  /* 0x00007773160d7816 */ /* 0x000fca00000000ff */
[----:B------:R0:W-:Y:S01]  /*15690*/  @P2 STG.E.U8 desc[UR10][R16.64], R13 ;  /* 0x0000000d10002986 */ /* 0x0001e2000c10110a */
[C---:B---3--:R-:W-:Y:S01]  /*156a0*/  ISETP.LT.AND P2, PT, R21.reuse, UR15, !P0 ;  /* 0x0000000f15007c0c */ /* 0x048fe2000c741270 */
[-C--:B------:R-:W-:Y:S01]  /*156b0*/  IMAD R19, R21, R24.reuse, RZ ;  /* 0x0000001815137224 */ /* 0x080fe200078e02ff */
[----:B------:R-:W-:Y:S01]  /*156c0*/  PRMT R21, R9, 0x7773, RZ ;  /* 0x0000777309157816 */ /* 0x000fe200000000ff */
[----:B0-----:R-:W3:Y:S01]  /*156d0*/  LDL.LU R13, [R1+0x644] ;  /* 0x00064400010d7983 */ /* 0x001ee20000300800 */
[C---:B--2---:R-:W-:Y:S01]  /*156e0*/  IMAD R9, R26.reuse, R24, RZ ;  /* 0x000000181a097224 */ /* 0x044fe200078e02ff */
[----:B------:R-:W-:Y:S02]  /*156f0*/  ISETP.LT.AND P4, PT, R26, UR15, !P0 ;  /* 0x0000000f1a007c0c */ /* 0x000fe4000c781270 */
[----:B------:R-:W2:Y:S01]  /*15700*/  LDL.LU R26, [R1+0x648] ;  /* 0x00064800011a7983 */ /* 0x000ea20000300800 */
[----:B------:R-:W-:-:S03]  /*15710*/  ISETP.LT.AND P5, PT, R28, UR15, !P0 ;  /* 0x0000000f1c007c0c */ /* 0x000fc6000c7a1270 */
[----:B------:R-:W2:Y:S04]  /*15720*/  LDL.LU R22, [R1+0x640] ;  /* 0x0006400001167983 */ /* 0x000ea80000300800 */
[----:B------:R-:W2:Y:S01]  /*15730*/  LDL.LU R28, [R1+0x6bc] ;  /* 0x0006bc00011c7983 */ /* 0x000ea20000300800 */
[----:B------:R-:W-:Y:S01]  /*15740*/  ISETP.LT.AND P3, PT, R29, UR15, !P0 ;  /* 0x0000000f1d007c0c */ /* 0x000fe2000c761270 */
[----:B------:R-:W-:Y:S01]  /*15750*/  IMAD R25, R24, 0x10, R25 ;  /* 0x0000001018197824 */ /* 0x000fe200078e0219 */
[----:B------:R-:W-:Y:S02]  /*15760*/  IADD3 R16, P6, PT, R19, R0, RZ ;  /* 0x0000000013107210 */ /* 0x000fe40007fde0ff */
[----:B------:R-:W-:Y:S02]  /*15770*/  PRMT R29, R11, 0x7773, RZ ;  /* 0x000077730b1d7816 */ /* 0x000fe400000000ff */
[----:B------:R-:W-:-:S07]  /*15780*/  LEA.HI.X.SX32 R17, R19, R4, 0x1, P6 ;  /* 0x0000000413117211 */ /* 0x000fce00030f0eff */
[----:B------:R0:W-:Y:S01]  /*15790*/  @P3 STG.E.U8 desc[UR10][R14.64], R21 ;  /* 0x000000150e003986 */ /* 0x0001e2000c10110a */
[-C--:B------:R-:W-:Y:S02]  /*157a0*/  IADD3 R18, P6, PT, R9, R0.reuse, RZ ;  /* 0x0000000009127210 */ /* 0x080fe40007fde0ff */
[----:B0-----:R-:W-:-:S04]  /*157b0*/  IADD3 R14, P3, PT, R25, R0, RZ ;  /* 0x00000000190e7210 */ /* 0x001fc80007f7e0ff */
[-C--:B------:R-:W-:Y:S01]  /*157c0*/  LEA.HI.X.SX32 R15, R25, R4.reuse, 0x1, P3 ;  /* 0x00000004190f7211 */ /* 0x080fe200018f0eff */
[----:B------:R-:W-:Y:S01]  /*157d0*/  IMAD R25, R24, 0x10, R25 ;  /* 0x0000001018197824 */ /* 0x000fe200078e0219 */
[----:B------:R-:W-:Y:S02]  /*157e0*/  LEA.HI.X.SX32 R19, R9, R4, 0x1, P6 ;  /* 0x0000000409137211 */ /* 0x000fe400030f0eff */
[----:B------:R-:W-:Y:S01]  /*157f0*/  PRMT R20, R10, 0x7773, RZ ;  /* 0x000077730a147816 */ /* 0x000fe200000000ff */
[----:B------:R-:W-:Y:S01]  /*15800*/  IMAD R21, R24, 0x10, R25 ;  /* 0x0000001018157824 */ /* 0x000fe200078e0219 */
[----:B------:R-:W-:Y:S02]  /*15810*/  PRMT R7, R7, 0x7773, RZ ;  /* 0x0000777307077816 */ /* 0x000fe400000000ff */
[----:B------:R-:W-:Y:S02]  /*15820*/  PRMT R5, R5, 0x7773, RZ ;  /* 0x0000777305057816 */ /* 0x000fe400000000ff */
[----:B------:R-:W-:-:S02]  /*15830*/  PRMT R3, R3, 0x7773, RZ ;  /* 0x0000777303037816 */ /* 0x000fc400000000ff */
[----:B----4-:R-:W-:Y:S02]  /*15840*/  ISETP.LT.AND P3, PT, R27, UR15, !P0 ;  /* 0x0000000f1b007c0c */ /* 0x010fe4000c761270 */
[----:B------:R-:W-:-:S05]  /*15850*/  PRMT R27, R12, 0x7773, RZ ;  /* 0x000077730c1b7816 */ /* 0x000fca00000000ff */
[----:B------:R-:W-:Y:S04]  /*15860*/  @P2 STG.E.U8 desc[UR10][R16.64], R27 ;  /* 0x0000001b10002986 */ /* 0x000fe8000c10110a */
[----:B------:R0:W-:Y:S04]  /*15870*/  @P1 STG.E.U8 desc[UR10][R14.64], R29 ;  /* 0x0000001d0e001986 */ /* 0x0001e8000c10110a */
[----:B------:R1:W-:Y:S01]  /*15880*/  @P4 STG.E.U8 desc[UR10][R18.64], R20 ;  /* 0x0000001412004986 */ /* 0x0003e2000c10110a */
[----:B0-----:R-:W-:Y:S01]  /*15890*/  IADD3 R14, P2, PT, R25, R0, RZ ;  /* 0x00000000190e7210 */ /* 0x001fe20007f5e0ff */
[----:B---3--:R-:W-:-:S03]  /*158a0*/  IMAD R11, R13, R24, RZ ;  /* 0x000000180d0b7224 */ /* 0x008fc600078e02ff */
[----:B------:R-:W-:Y:S01]  /*158b0*/  LEA.HI.X.SX32 R15, R25, R4, 0x1, P2 ;  /* 0x00000004190f7211 */ /* 0x000fe200010f0eff */
[----:B-1----:R-:W-:Y:S01]  /*158c0*/  IMAD R19, R24, 0x10, R21 ;  /* 0x0000001018137824 */ /* 0x002fe200078e0215 */
[-C--:B------:R-:W-:Y:S02]  /*158d0*/  IADD3 R10, P2, PT, R21, R0.reuse, RZ ;  /* 0x00000000150a7210 */ /* 0x080fe40007f5e0ff */
[----:B------:R-:W-:Y:S01]  /*158e0*/  IADD3 R12, P1, PT, R11, R0, RZ ;  /* 0x000000000b0c7210 */ /* 0x000fe20007f3e0ff */
[----:B--2---:R-:W-:Y:S01]  /*158f0*/  IMAD R23, R26, R24, RZ ;  /* 0x000000181a177224 */ /* 0x004fe200078e02ff */
[----:B------:R-:W-:Y:S02]  /*15900*/  ISETP.LT.AND P4, PT, R13, UR15, !P0 ;  /* 0x0000000f0d007c0c */ /* 0x000fe4000c781270 */
[-C--:B------:R-:W-:Y:S02]  /*15910*/  LEA.HI.X.SX32 R13, R11, R4.reuse, 0x1, P1 ;  /* 0x000000040b0d7211 */ /* 0x080fe400008f0eff */
[----:B------:R-:W-:-:S02]  /*15920*/  LEA.HI.X.SX32 R11, R21, R4, 0x1, P2 ;  /* 0x00000004150b7211 */ /* 0x000fc400010f0eff */
[----:B------:R-:W-:Y:S01]  /*15930*/  IADD3 R18, P2, PT, R19, R0, RZ ;  /* 0x0000000013127210 */ /* 0x000fe20007f5e0ff */
[----:B------:R-:W-:Y:S01]  /*15940*/  IMAD R9, R22, R24, RZ ;  /* 0x0000001816097224 */ /* 0x000fe200078e02ff */
[----:B------:R-:W-:Y:S02]  /*15950*/  IADD3 R16, P6, PT, R23, R0, RZ ;  /* 0x0000000017107210 */ /* 0x000fe40007fde0ff */
[-C--:B------:R-:W-:Y:S02]  /*15960*/  LEA.HI.X.SX32 R19, R19, R4.reuse, 0x1, P2 ;  /* 0x0000000413137211 */ /* 0x080fe400010f0eff */
[----:B------:R-:W-:Y:S02]  /*15970*/  ISETP.LT.AND P2, PT, R26, UR15, !P0 ;  /* 0x0000000f1a007c0c */ /* 0x000fe4000c741270 */
[----:B------:R-:W-:Y:S02]  /*15980*/  ISETP.LT.AND P1, PT, R28, UR15, !P0 ;  /* 0x0000000f1c007c0c */ /* 0x000fe4000c721270 */
[----:B------:R-:W-:-:S02]  /*15990*/  LEA.HI.X.SX32 R17, R23, R4, 0x1, P6 ;  /* 0x0000000417117211 */ /* 0x000fc400030f0eff */
[C---:B------:R-:W-:Y:S02]  /*159a0*/  IADD3 R20, P6, PT, R9.reuse, R0, RZ ;  /* 0x0000000009147210 */ /* 0x040fe40007fde0ff */
[----:B------:R-:W-:Y:S02]  /*159b0*/  ISETP.LT.AND P0, PT, R22, UR15, !P0 ;  /* 0x0000000f16007c0c */ /* 0x000fe4000c701270 */
[----:B------:R-:W-:Y:S02]  /*159c0*/  PRMT R23, R8, 0x7773, RZ ;  /* 0x0000777308177816 */ /* 0x000fe400000000ff */
[----:B------:R-:W-:Y:S02]  /*159d0*/  LEA.HI.X.SX32 R21, R9, R4, 0x1, P6 ;  /* 0x0000000409157211 */ /* 0x000fe400030f0eff */
[----:B------:R-:W-:Y:S01]  /*159e0*/  PRMT R9, R6, 0x7773, RZ ;  /* 0x0000777306097816 */ /* 0x000fe200000000ff */
[----:B------:R0:W-:Y:S04]  /*159f0*/  @P5 STG.E.U8 desc[UR10][R14.64], R23 ;  /* 0x000000170e005986 */ /* 0x0001e8000c10110a */
[----:B------:R0:W-:Y:S04]  /*15a00*/  @P4 STG.E.U8 desc[UR10][R12.64], R7 ;  /* 0x000000070c004986 */ /* 0x0001e8000c10110a */
[----:B------:R0:W-:Y:S04]  /*15a10*/  @P3 STG.E.U8 desc[UR10][R10.64], R9 ;  /* 0x000000090a003986 */ /* 0x0001e8000c10110a */
[----:B------:R0:W-:Y:S01]  /*15a20*/  @P2 STG.E.U8 desc[UR10][R16.64], R5 ;  /* 0x0000000510002986 */ /* 0x0001e2000c10110a */
[----:B------:R-:W-:-:S03]  /*15a30*/  PRMT R25, R2, 0x7773, RZ ;  /* 0x0000777302197816 */ /* 0x000fc600000000ff */
[----:B------:R0:W-:Y:S01]  /*15a40*/  @P1 STG.E.U8 desc[UR10][R18.64], R3 ;  /* 0x0000000312001986 */ /* 0x0001e2000c10110a */
[----:B------:R-:W-:Y:S05]  /*15a50*/  @!P0 EXIT ;  /* 0x000000000000894d */ /* 0x000fea0003800000 */
[----:B------:R-:W-:Y:S01]  /*15a60*/  STG.E.U8 desc[UR10][R20.64], R25 ;  /* 0x0000001914007986 */ /* 0x000fe2000c10110a */
[----:B------:R-:W-:Y:S05]  /*15a70*/  EXIT ;  /* 0x000000000000794d */ /* 0x000fea0003800000 */
.L_x_3:
[----:B------:R-:W-:-:S00]  /*15a80*/  BRA `(.L_x_3) ;  /* 0xfffffffc00fc7947 */ /* 0x000fc0000383ffff */
[----:B------:R-:W-:-:S00]  /*15a90*/  NOP ;  /* 0x0000000000007918 */ /* 0x000fc00000000000 */
        /* <DEDUP_REMOVED lines=14> */
.L_x_4:


//--------------------- .nv.shared.matmul_kernel  --------------------------
	.section	.nv.shared.matmul_kernel,"aw",@nobits
	.sectionflags	@""
	.align	16
	.zero		1024


//--------------------- .nv.shared.reserved.0     --------------------------
	.section	.nv.shared.reserved.0,"aw",@nobits
	.weak		__nv_reservedSMEM_offset_0_alias
	.size		__nv_reservedSMEM_offset_0_alias, 0, 64
	.other		__nv_reservedSMEM_offset_0_alias,@"STO_CUDA_RESERVED_SHARED STV_DEFAULT"
__nv_reservedSMEM_offset_0_alias:
	.zero		0
	.zero		64


//--------------------- .nv.constant0.matmul_kernel --------------------------
	.section	.nv.constant0.matmul_kernel,"a",@progbits
	.sectionflags	@""
	.align	4
.nv.constant0.matmul_kernel:
	.zero		976


//--------------------- SYMBOLS --------------------------

	.type		.nv.reservedSmem.offset0,@object
	.size		.nv.reservedSmem.offset0,0x4
	.type		.nv.reservedSmem.cap,@object
	.size		.nv.reservedSmem.cap,0x4
